	.target	sm_90a

	.elftype	@"ET_EXEC"


//--------------------- .note.nv.tkinfo           --------------------------
	.section	.note.nv.tkinfo,"",@"SHT_NOTE"
	.sectionflags	@"SHF_NOTE_NV_TKINFO"
	.tkinfo
        /*0018*/ 	.word	0x00000002
        /*0030*/ 	.string	""
        /*0030*/ 	.string	"ptxas"
        /*0030*/ 	.string	"Cuda compilation tools, release 13.0, V13.0.88"
        /*0030*/ 	.string	"Build cuda_13.0.r13.0/compiler.36424714_0"
        /*0030*/ 	.string	"-arch sm_90a -m 64 "



//--------------------- .note.nv.cuinfo           --------------------------
	.section	.note.nv.cuinfo,"",@"SHT_NOTE"
	.sectionflags	@"SHF_NOTE_NV_CUINFO"
        /*0018*/ 	.short	0x0002
        /*001a*/ 	.short	0x005a
        /*001c*/ 	.short	0x0082
	.zero		2


//--------------------- .nv.info                  --------------------------
	.section	.nv.info,"",@"SHT_CUDA_INFO"
	.align	4


	//----- nvinfo : EIATTR_REGCOUNT
	.align		4
        /*0000*/ 	.byte	0x04, 0x2f
        /*0002*/ 	.short	(.L_19 - .L_18)
	.align		4
.L_18:
        /*0004*/ 	.word	index@(_ZN7cutlass13device_kernelIN5flash11enable_sm90INS1_16FlashAttnFwdSm90INS1_25CollectiveMainloopFwdSm90ILi2EN4cute5tupleIJNS5_1CILi1EEES8_S8_EEENS6_IJNS7_ILi192EEENS7_ILi128EEENS7_ILi64EEEEEELi64ENS_10bfloat16_tEfNS_4arch4Sm90ELb1ELb0ELb0ELb1ELb1ELb1ELb0ELb1ELb1ELb1ELb0ELb0EEENS1_21CollectiveEpilogueFwdINS6_IJSA_SC_SB_EEES9_SE_SG_Li384ELb1ELb1ELb0ELb0EEENS1_36VarlenDynamicPersistentTileSchedulerILi192ELi128ELi384ELi128ELb0ELb1ELb1ELb1ELb1ELb1EEEEEEEEEvNT_6ParamsE)
        /*0008*/ 	.word	0x00000080


	//----- nvinfo : EIATTR_FRAME_SIZE
	.align		4
.L_19:
        /*000c*/ 	.byte	0x04, 0x11
        /*000e*/ 	.short	(.L_21 - .L_20)
	.align		4
.L_20:
        /*0010*/ 	.word	index@(_ZN7cutlass13device_kernelIN5flash11enable_sm90INS1_16FlashAttnFwdSm90INS1_25CollectiveMainloopFwdSm90ILi2EN4cute5tupleIJNS5_1CILi1EEES8_S8_EEENS6_IJNS7_ILi192EEENS7_ILi128EEENS7_ILi64EEEEEELi64ENS_10bfloat16_tEfNS_4arch4Sm90ELb1ELb0ELb0ELb1ELb1ELb1ELb0ELb1ELb1ELb1ELb0ELb0EEENS1_21CollectiveEpilogueFwdINS6_IJSA_SC_SB_EEES9_SE_SG_Li384ELb1ELb1ELb0ELb0EEENS1_36VarlenDynamicPersistentTileSchedulerILi192ELi128ELi384ELi128ELb0ELb1ELb1ELb1ELb1ELb1EEEEEEEEEvNT_6ParamsE)
        /*0014*/ 	.word	0x00000078


	//----- nvinfo : EIATTR_REGCOUNT
	.align		4
.L_21:
        /*0018*/ 	.byte	0x04, 0x2f
        /*001a*/ 	.short	(.L_23 - .L_22)
	.align		4
.L_22:
        /*001c*/ 	.word	index@(_ZN7cutlass13device_kernelIN5flash11enable_sm90INS1_16FlashAttnFwdSm90INS1_25CollectiveMainloopFwdSm90ILi2EN4cute5tupleIJNS5_1CILi1EEES8_S8_EEENS6_IJNS7_ILi192EEENS7_ILi128EEENS7_ILi64EEEEEELi64ENS_10bfloat16_tEfNS_4arch4Sm90ELb1ELb0ELb0ELb1ELb1ELb0ELb0ELb1ELb1ELb1ELb0ELb0EEENS1_21CollectiveEpilogueFwdINS6_IJSA_SC_SB_EEES9_SE_SG_Li384ELb1ELb1ELb0ELb0EEENS1_36VarlenDynamicPersistentTileSchedulerILi192ELi128ELi384ELi128ELb0ELb1ELb1ELb1ELb1ELb1EEEEEEEEEvNT_6ParamsE)
        /*0020*/ 	.word	0x00000080


	//----- nvinfo : EIATTR_FRAME_SIZE
	.align		4
.L_23:
        /*0024*/ 	.byte	0x04, 0x11
        /*0026*/ 	.short	(.L_25 - .L_24)
	.align		4
.L_24:
        /*0028*/ 	.word	index@(_ZN7cutlass13device_kernelIN5flash11enable_sm90INS1_16FlashAttnFwdSm90INS1_25CollectiveMainloopFwdSm90ILi2EN4cute5tupleIJNS5_1CILi1EEES8_S8_EEENS6_IJNS7_ILi192EEENS7_ILi128EEENS7_ILi64EEEEEELi64ENS_10bfloat16_tEfNS_4arch4Sm90ELb1ELb0ELb0ELb1ELb1ELb0ELb0ELb1ELb1ELb1ELb0ELb0EEENS1_21CollectiveEpilogueFwdINS6_IJSA_SC_SB_EEES9_SE_SG_Li384ELb1ELb1ELb0ELb0EEENS1_36VarlenDynamicPersistentTileSchedulerILi192ELi128ELi384ELi128ELb0ELb1ELb1ELb1ELb1ELb1EEEEEEEEEvNT_6ParamsE)
        /*002c*/ 	.word	0x00000040


	//----- nvinfo : EIATTR_REGCOUNT
	.align		4
.L_25:
        /*0030*/ 	.byte	0x04, 0x2f
        /*0032*/ 	.short	(.L_27 - .L_26)
	.align		4
.L_26:
        /*0034*/ 	.word	index@(_ZN7cutlass13device_kernelIN5flash11enable_sm90INS1_16FlashAttnFwdSm90INS1_25CollectiveMainloopFwdSm90ILi2EN4cute5tupleIJNS5_1CILi1EEES8_S8_EEENS6_IJNS7_ILi192EEENS7_ILi128EEENS7_ILi64EEEEEELi64ENS_10bfloat16_tEfNS_4arch4Sm90ELb1ELb0ELb0ELb0ELb1ELb0ELb0ELb1ELb1ELb1ELb0ELb0EEENS1_21CollectiveEpilogueFwdINS6_IJSA_SC_SB_EEES9_SE_SG_Li384ELb0ELb1ELb0ELb0EEENS1_30DynamicPersistentTileSchedulerILi384ELi128ELb0ELb1ELb1EEEEEEEEEvNT_6ParamsE)
        /*0038*/ 	.word	0x00000080


	//----- nvinfo : EIATTR_FRAME_SIZE
	.align		4
.L_27:
        /*003c*/ 	.byte	0x04, 0x11
        /*003e*/ 	.short	(.L_29 - .L_28)
	.align		4
.L_28:
        /*0040*/ 	.word	index@(_ZN7cutlass13device_kernelIN5flash11enable_sm90INS1_16FlashAttnFwdSm90INS1_25CollectiveMainloopFwdSm90ILi2EN4cute5tupleIJNS5_1CILi1EEES8_S8_EEENS6_IJNS7_ILi192EEENS7_ILi128EEENS7_ILi64EEEEEELi64ENS_10bfloat16_tEfNS_4arch4Sm90ELb1ELb0ELb0ELb0ELb1ELb0ELb0ELb1ELb1ELb1ELb0ELb0EEENS1_21CollectiveEpilogueFwdINS6_IJSA_SC_SB_EEES9_SE_SG_Li384ELb0ELb1ELb0ELb0EEENS1_30DynamicPersistentTileSchedulerILi384ELi128ELb0ELb1ELb1EEEEEEEEEvNT_6ParamsE)
        /*0044*/ 	.word	0x00000018


	//----- nvinfo : EIATTR_REGCOUNT
	.align		4
.L_29:
        /*0048*/ 	.byte	0x04, 0x2f
        /*004a*/ 	.short	(.L_31 - .L_30)
	.align		4
.L_30:
        /*004c*/ 	.word	index@(_ZN7cutlass13device_kernelIN5flash11enable_sm90INS1_16FlashAttnFwdSm90INS1_25CollectiveMainloopFwdSm90ILi2EN4cute5tupleIJNS5_1CILi1EEES8_S8_EEENS6_IJNS7_ILi192EEENS7_ILi128EEENS7_ILi64EEEEEELi64ENS_10bfloat16_tEfNS_4arch4Sm90ELb0ELb1ELb0ELb1ELb1ELb1ELb0ELb1ELb1ELb1ELb0ELb0EEENS1_21CollectiveEpilogueFwdINS6_IJSA_SC_SB_EEES9_SE_SG_Li384ELb1ELb1ELb0ELb0EEENS1_36VarlenDynamicPersistentTileSchedulerILi192ELi128ELi384ELi128ELb0ELb1ELb1ELb1ELb0ELb1EEEEEEEEEvNT_6ParamsE)
        /*0050*/ 	.word	0x00000080


	//----- nvinfo : EIATTR_FRAME_SIZE
	.align		4
.L_31:
        /*0054*/ 	.byte	0x04, 0x11
        /*0056*/ 	.short	(.L_33 - .L_32)
	.align		4
.L_32:
        /*0058*/ 	.word	index@(_ZN7cutlass13device_kernelIN5flash11enable_sm90INS1_16FlashAttnFwdSm90INS1_25CollectiveMainloopFwdSm90ILi2EN4cute5tupleIJNS5_1CILi1EEES8_S8_EEENS6_IJNS7_ILi192EEENS7_ILi128EEENS7_ILi64EEEEEELi64ENS_10bfloat16_tEfNS_4arch4Sm90ELb0ELb1ELb0ELb1ELb1ELb1ELb0ELb1ELb1ELb1ELb0ELb0EEENS1_21CollectiveEpilogueFwdINS6_IJSA_SC_SB_EEES9_SE_SG_Li384ELb1ELb1ELb0ELb0EEENS1_36VarlenDynamicPersistentTileSchedulerILi192ELi128ELi384ELi128ELb0ELb1ELb1ELb1ELb0ELb1EEEEEEEEEvNT_6ParamsE)
        /*005c*/ 	.word	0x00000070


	//----- nvinfo : EIATTR_REGCOUNT
	.align		4
.L_33:
        /*0060*/ 	.byte	0x04, 0x2f
        /*0062*/ 	.short	(.L_35 - .L_34)
	.align		4
.L_34:
        /*0064*/ 	.word	index@(_ZN7cutlass13device_kernelIN5flash11enable_sm90INS1_16FlashAttnFwdSm90INS1_25CollectiveMainloopFwdSm90ILi2EN4cute5tupleIJNS5_1CILi1EEES8_S8_EEENS6_IJNS7_ILi192EEENS7_ILi128EEENS7_ILi64EEEEEELi64ENS_10bfloat16_tEfNS_4arch4Sm90ELb0ELb1ELb0ELb1ELb1ELb0ELb0ELb1ELb1ELb1ELb0ELb0EEENS1_21CollectiveEpilogueFwdINS6_IJSA_SC_SB_EEES9_SE_SG_Li384ELb1ELb1ELb0ELb0EEENS1_36VarlenDynamicPersistentTileSchedulerILi192ELi128ELi384ELi128ELb0ELb1ELb1ELb1ELb0ELb1EEEEEEEEEvNT_6ParamsE)
        /*0068*/ 	.word	0x00000080


	//----- nvinfo : EIATTR_FRAME_SIZE
	.align		4
.L_35:
        /*006c*/ 	.byte	0x04, 0x11
        /*006e*/ 	.short	(.L_37 - .L_36)
	.align		4
.L_36:
        /*0070*/ 	.word	index@(_ZN7cutlass13device_kernelIN5flash11enable_sm90INS1_16FlashAttnFwdSm90INS1_25CollectiveMainloopFwdSm90ILi2EN4cute5tupleIJNS5_1CILi1EEES8_S8_EEENS6_IJNS7_ILi192EEENS7_ILi128EEENS7_ILi64EEEEEELi64ENS_10bfloat16_tEfNS_4arch4Sm90ELb0ELb1ELb0ELb1ELb1ELb0ELb0ELb1ELb1ELb1ELb0ELb0EEENS1_21CollectiveEpilogueFwdINS6_IJSA_SC_SB_EEES9_SE_SG_Li384ELb1ELb1ELb0ELb0EEENS1_36VarlenDynamicPersistentTileSchedulerILi192ELi128ELi384ELi128ELb0ELb1ELb1ELb1ELb0ELb1EEEEEEEEEvNT_6ParamsE)
        /*0074*/ 	.word	0x00000038


	//----- nvinfo : EIATTR_REGCOUNT
	.align		4
.L_37:
        /*0078*/ 	.byte	0x04, 0x2f
        /*007a*/ 	.short	(.L_39 - .L_38)
	.align		4
.L_38:
        /*007c*/ 	.word	index@(_ZN7cutlass13device_kernelIN5flash11enable_sm90INS1_16FlashAttnFwdSm90INS1_25CollectiveMainloopFwdSm90ILi2EN4cute5tupleIJNS5_1CILi1EEES8_S8_EEENS6_IJNS7_ILi192EEENS7_ILi128EEENS7_ILi64EEEEEELi64ENS_10bfloat16_tEfNS_4arch4Sm90ELb0ELb1ELb0ELb0ELb1ELb0ELb0ELb1ELb1ELb1ELb0ELb0EEENS1_21CollectiveEpilogueFwdINS6_IJSA_SC_SB_EEES9_SE_SG_Li384ELb0ELb1ELb0ELb0EEENS1_30DynamicPersistentTileSchedulerILi384ELi128ELb0ELb1ELb1EEEEEEEEEvNT_6ParamsE)
        /*0080*/ 	.word	0x00000080


	//----- nvinfo : EIATTR_FRAME_SIZE
	.align		4
.L_39:
        /*0084*/ 	.byte	0x04, 0x11
        /*0086*/ 	.short	(.L_41 - .L_40)
	.align		4
.L_40:
        /*0088*/ 	.word	index@(_ZN7cutlass13device_kernelIN5flash11enable_sm90INS1_16FlashAttnFwdSm90INS1_25CollectiveMainloopFwdSm90ILi2EN4cute5tupleIJNS5_1CILi1EEES8_S8_EEENS6_IJNS7_ILi192EEENS7_ILi128EEENS7_ILi64EEEEEELi64ENS_10bfloat16_tEfNS_4arch4Sm90ELb0ELb1ELb0ELb0ELb1ELb0ELb0ELb1ELb1ELb1ELb0ELb0EEENS1_21CollectiveEpilogueFwdINS6_IJSA_SC_SB_EEES9_SE_SG_Li384ELb0ELb1ELb0ELb0EEENS1_30DynamicPersistentTileSchedulerILi384ELi128ELb0ELb1ELb1EEEEEEEEEvNT_6ParamsE)
        /*008c*/ 	.word	0x00000018


	//----- nvinfo : EIATTR_REGCOUNT
	.align		4
.L_41:
        /*0090*/ 	.byte	0x04, 0x2f
        /*0092*/ 	.short	(.L_43 - .L_42)
	.align		4
.L_42:
        /*0094*/ 	.word	index@(_ZN7cutlass13device_kernelIN5flash11enable_sm90INS1_16FlashAttnFwdSm90INS1_25CollectiveMainloopFwdSm90ILi2EN4cute5tupleIJNS5_1CILi1EEES8_S8_EEENS6_IJNS7_ILi192EEENS7_ILi128EEENS7_ILi64EEEEEELi64ENS_10bfloat16_tEfNS_4arch4Sm90ELb0ELb0ELb0ELb1ELb1ELb1ELb0ELb1ELb1ELb1ELb0ELb0EEENS1_21CollectiveEpilogueFwdINS6_IJSA_SC_SB_EEES9_SE_SG_Li384ELb1ELb1ELb0ELb0EEENS1_36VarlenDynamicPersistentTileSchedulerILi192ELi128ELi384ELi128ELb0ELb1ELb1ELb0ELb1ELb1EEEEEEEEEvNT_6ParamsE)
        /*0098*/ 	.word	0x00000080


	//----- nvinfo : EIATTR_FRAME_SIZE
	.align		4
.L_43:
        /*009c*/ 	.byte	0x04, 0x11
        /*009e*/ 	.short	(.L_45 - .L_44)
	.align		4
.L_44:
        /*00a0*/ 	.word	index@(_ZN7cutlass13device_kernelIN5flash11enable_sm90INS1_16FlashAttnFwdSm90INS1_25CollectiveMainloopFwdSm90ILi2EN4cute5tupleIJNS5_1CILi1EEES8_S8_EEENS6_IJNS7_ILi192EEENS7_ILi128EEENS7_ILi64EEEEEELi64ENS_10bfloat16_tEfNS_4arch4Sm90ELb0ELb0ELb0ELb1ELb1ELb1ELb0ELb1ELb1ELb1ELb0ELb0EEENS1_21CollectiveEpilogueFwdINS6_IJSA_SC_SB_EEES9_SE_SG_Li384ELb1ELb1ELb0ELb0EEENS1_36VarlenDynamicPersistentTileSchedulerILi192ELi128ELi384ELi128ELb0ELb1ELb1ELb0ELb1ELb1EEEEEEEEEvNT_6ParamsE)
        /*00a4*/ 	.word	0x00000078


	//----- nvinfo : EIATTR_REGCOUNT
	.align		4
.L_45:
        /*00a8*/ 	.byte	0x04, 0x2f
        /*00aa*/ 	.short	(.L_47 - .L_46)
	.align		4
.L_46:
        /*00ac*/ 	.word	index@(_ZN7cutlass13device_kernelIN5flash11enable_sm90INS1_16FlashAttnFwdSm90INS1_25CollectiveMainloopFwdSm90ILi2EN4cute5tupleIJNS5_1CILi1EEES8_S8_EEENS6_IJNS7_ILi192EEENS7_ILi128EEENS7_ILi64EEEEEELi64ENS_10bfloat16_tEfNS_4arch4Sm90ELb0ELb0ELb0ELb1ELb1ELb0ELb0ELb1ELb1ELb1ELb0ELb0EEENS1_21CollectiveEpilogueFwdINS6_IJSA_SC_SB_EEES9_SE_SG_Li384ELb1ELb1ELb0ELb0EEENS1_36VarlenDynamicPersistentTileSchedulerILi192ELi128ELi384ELi128ELb0ELb1ELb1ELb0ELb1ELb1EEEEEEEEEvNT_6ParamsE)
        /*00b0*/ 	.word	0x00000080


	//----- nvinfo : EIATTR_FRAME_SIZE
	.align		4
.L_47:
        /*00b4*/ 	.byte	0x04, 0x11
        /*00b6*/ 	.short	(.L_49 - .L_48)
	.align		4
.L_48:
        /*00b8*/ 	.word	index@(_ZN7cutlass13device_kernelIN5flash11enable_sm90INS1_16FlashAttnFwdSm90INS1_25CollectiveMainloopFwdSm90ILi2EN4cute5tupleIJNS5_1CILi1EEES8_S8_EEENS6_IJNS7_ILi192EEENS7_ILi128EEENS7_ILi64EEEEEELi64ENS_10bfloat16_tEfNS_4arch4Sm90ELb0ELb0ELb0ELb1ELb1ELb0ELb0ELb1ELb1ELb1ELb0ELb0EEENS1_21CollectiveEpilogueFwdINS6_IJSA_SC_SB_EEES9_SE_SG_Li384ELb1ELb1ELb0ELb0EEENS1_36VarlenDynamicPersistentTileSchedulerILi192ELi128ELi384ELi128ELb0ELb1ELb1ELb0ELb1ELb1EEEEEEEEEvNT_6ParamsE)
        /*00bc*/ 	.word	0x00000040


	//----- nvinfo : EIATTR_REGCOUNT
	.align		4
.L_49:
        /*00c0*/ 	.byte	0x04, 0x2f
        /*00c2*/ 	.short	(.L_51 - .L_50)
	.align		4
.L_50:
        /*00c4*/ 	.word	index@(_ZN7cutlass13device_kernelIN5flash11enable_sm90INS1_16FlashAttnFwdSm90INS1_25CollectiveMainloopFwdSm90ILi2EN4cute5tupleIJNS5_1CILi1EEES8_S8_EEENS6_IJNS7_ILi192EEENS7_ILi128EEENS7_ILi64EEEEEELi64ENS_10bfloat16_tEfNS_4arch4Sm90ELb0ELb0ELb0ELb0ELb1ELb0ELb0ELb1ELb1ELb1ELb0ELb0EEENS1_21CollectiveEpilogueFwdINS6_IJSA_SC_SB_EEES9_SE_SG_Li384ELb0ELb1ELb0ELb0EEENS1_29StaticPersistentTileSchedulerILb0EEEEEEEEEvNT_6ParamsE)
        /*00c8*/ 	.word	0x00000080


	//----- nvinfo : EIATTR_FRAME_SIZE
	.align		4
.L_51:
        /*00cc*/ 	.byte	0x04, 0x11
        /*00ce*/ 	.short	(.L_53 - .L_52)
	.align		4
.L_52:
        /*00d0*/ 	.word	index@(_ZN7cutlass13device_kernelIN5flash11enable_sm90INS1_16FlashAttnFwdSm90INS1_25CollectiveMainloopFwdSm90ILi2EN4cute5tupleIJNS5_1CILi1EEES8_S8_EEENS6_IJNS7_ILi192EEENS7_ILi128EEENS7_ILi64EEEEEELi64ENS_10bfloat16_tEfNS_4arch4Sm90ELb0ELb0ELb0ELb0ELb1ELb0ELb0ELb1ELb1ELb1ELb0ELb0EEENS1_21CollectiveEpilogueFwdINS6_IJSA_SC_SB_EEES9_SE_SG_Li384ELb0ELb1ELb0ELb0EEENS1_29StaticPersistentTileSchedulerILb0EEEEEEEEEvNT_6ParamsE)
        /*00d4*/ 	.word	0x00000010


	//----- nvinfo : EIATTR_MIN_STACK_SIZE
	.align		4
.L_53:
        /*00d8*/ 	.byte	0x04, 0x12
        /*00da*/ 	.short	(.L_55 - .L_54)
	.align		4
.L_54:
        /*00dc*/ 	.word	index@(_ZN7cutlass13device_kernelIN5flash11enable_sm90INS1_16FlashAttnFwdSm90INS1_25CollectiveMainloopFwdSm90ILi2EN4cute5tupleIJNS5_1CILi1EEES8_S8_EEENS6_IJNS7_ILi192EEENS7_ILi128EEENS7_ILi64EEEEEELi64ENS_10bfloat16_tEfNS_4arch4Sm90ELb0ELb0ELb0ELb0ELb1ELb0ELb0ELb1ELb1ELb1ELb0ELb0EEENS1_21CollectiveEpilogueFwdINS6_IJSA_SC_SB_EEES9_SE_SG_Li384ELb0ELb1ELb0ELb0EEENS1_29StaticPersistentTileSchedulerILb0EEEEEEEEEvNT_6ParamsE)
        /*00e0*/ 	.word	0x00000010


	//----- nvinfo : EIATTR_MIN_STACK_SIZE
	.align		4
.L_55:
        /*00e4*/ 	.byte	0x04, 0x12
        /*00e6*/ 	.short	(.L_57 - .L_56)
	.align		4
.L_56:
        /*00e8*/ 	.word	index@(_ZN7cutlass13device_kernelIN5flash11enable_sm90INS1_16FlashAttnFwdSm90INS1_25CollectiveMainloopFwdSm90ILi2EN4cute5tupleIJNS5_1CILi1EEES8_S8_EEENS6_IJNS7_ILi192EEENS7_ILi128EEENS7_ILi64EEEEEELi64ENS_10bfloat16_tEfNS_4arch4Sm90ELb0ELb0ELb0ELb1ELb1ELb0ELb0ELb1ELb1ELb1ELb0ELb0EEENS1_21CollectiveEpilogueFwdINS6_IJSA_SC_SB_EEES9_SE_SG_Li384ELb1ELb1ELb0ELb0EEENS1_36VarlenDynamicPersistentTileSchedulerILi192ELi128ELi384ELi128ELb0ELb1ELb1ELb0ELb1ELb1EEEEEEEEEvNT_6ParamsE)
        /*00ec*/ 	.word	0x00000040


	//----- nvinfo : EIATTR_MIN_STACK_SIZE
	.align		4
.L_57:
        /*00f0*/ 	.byte	0x04, 0x12
        /*00f2*/ 	.short	(.L_59 - .L_58)
	.align		4
.L_58:
        /*00f4*/ 	.word	index@(_ZN7cutlass13device_kernelIN5flash11enable_sm90INS1_16FlashAttnFwdSm90INS1_25CollectiveMainloopFwdSm90ILi2EN4cute5tupleIJNS5_1CILi1EEES8_S8_EEENS6_IJNS7_ILi192EEENS7_ILi128EEENS7_ILi64EEEEEELi64ENS_10bfloat16_tEfNS_4arch4Sm90ELb0ELb0ELb0ELb1ELb1ELb1ELb0ELb1ELb1ELb1ELb0ELb0EEENS1_21CollectiveEpilogueFwdINS6_IJSA_SC_SB_EEES9_SE_SG_Li384ELb1ELb1ELb0ELb0EEENS1_36VarlenDynamicPersistentTileSchedulerILi192ELi128ELi384ELi128ELb0ELb1ELb1ELb0ELb1ELb1EEEEEEEEEvNT_6ParamsE)
        /*00f8*/ 	.word	0x00000078


	//----- nvinfo : EIATTR_MIN_STACK_SIZE
	.align		4
.L_59:
        /*00fc*/ 	.byte	0x04, 0x12
        /*00fe*/ 	.short	(.L_61 - .L_60)
	.align		4
.L_60:
        /*0100*/ 	.word	index@(_ZN7cutlass13device_kernelIN5flash11enable_sm90INS1_16FlashAttnFwdSm90INS1_25CollectiveMainloopFwdSm90ILi2EN4cute5tupleIJNS5_1CILi1EEES8_S8_EEENS6_IJNS7_ILi192EEENS7_ILi128EEENS7_ILi64EEEEEELi64ENS_10bfloat16_tEfNS_4arch4Sm90ELb0ELb1ELb0ELb0ELb1ELb0ELb0ELb1ELb1ELb1ELb0ELb0EEENS1_21CollectiveEpilogueFwdINS6_IJSA_SC_SB_EEES9_SE_SG_Li384ELb0ELb1ELb0ELb0EEENS1_30DynamicPersistentTileSchedulerILi384ELi128ELb0ELb1ELb1EEEEEEEEEvNT_6ParamsE)
        /*0104*/ 	.word	0x00000018


	//----- nvinfo : EIATTR_MIN_STACK_SIZE
	.align		4
.L_61:
        /*0108*/ 	.byte	0x04, 0x12
        /*010a*/ 	.short	(.L_63 - .L_62)
	.align		4
.L_62:
        /*010c*/ 	.word	index@(_ZN7cutlass13device_kernelIN5flash11enable_sm90INS1_16FlashAttnFwdSm90INS1_25CollectiveMainloopFwdSm90ILi2EN4cute5tupleIJNS5_1CILi1EEES8_S8_EEENS6_IJNS7_ILi192EEENS7_ILi128EEENS7_ILi64EEEEEELi64ENS_10bfloat16_tEfNS_4arch4Sm90ELb0ELb1ELb0ELb1ELb1ELb0ELb0ELb1ELb1ELb1ELb0ELb0EEENS1_21CollectiveEpilogueFwdINS6_IJSA_SC_SB_EEES9_SE_SG_Li384ELb1ELb1ELb0ELb0EEENS1_36VarlenDynamicPersistentTileSchedulerILi192ELi128ELi384ELi128ELb0ELb1ELb1ELb1ELb0ELb1EEEEEEEEEvNT_6ParamsE)
        /*0110*/ 	.word	0x00000038


	//----- nvinfo : EIATTR_MIN_STACK_SIZE
	.align		4
.L_63:
        /*0114*/ 	.byte	0x04, 0x12
        /*0116*/ 	.short	(.L_65 - .L_64)
	.align		4
.L_64:
        /*0118*/ 	.word	index@(_ZN7cutlass13device_kernelIN5flash11enable_sm90INS1_16FlashAttnFwdSm90INS1_25CollectiveMainloopFwdSm90ILi2EN4cute5tupleIJNS5_1CILi1EEES8_S8_EEENS6_IJNS7_ILi192EEENS7_ILi128EEENS7_ILi64EEEEEELi64ENS_10bfloat16_tEfNS_4arch4Sm90ELb0ELb1ELb0ELb1ELb1ELb1ELb0ELb1ELb1ELb1ELb0ELb0EEENS1_21CollectiveEpilogueFwdINS6_IJSA_SC_SB_EEES9_SE_SG_Li384ELb1ELb1ELb0ELb0EEENS1_36VarlenDynamicPersistentTileSchedulerILi192ELi128ELi384ELi128ELb0ELb1ELb1ELb1ELb0ELb1EEEEEEEEEvNT_6ParamsE)
        /*011c*/ 	.word	0x00000070


	//----- nvinfo : EIATTR_MIN_STACK_SIZE
	.align		4
.L_65:
        /*0120*/ 	.byte	0x04, 0x12
        /*0122*/ 	.short	(.L_67 - .L_66)
	.align		4
.L_66:
        /*0124*/ 	.word	index@(_ZN7cutlass13device_kernelIN5flash11enable_sm90INS1_16FlashAttnFwdSm90INS1_25CollectiveMainloopFwdSm90ILi2EN4cute5tupleIJNS5_1CILi1EEES8_S8_EEENS6_IJNS7_ILi192EEENS7_ILi128EEENS7_ILi64EEEEEELi64ENS_10bfloat16_tEfNS_4arch4Sm90ELb1ELb0ELb0ELb0ELb1ELb0ELb0ELb1ELb1ELb1ELb0ELb0EEENS1_21CollectiveEpilogueFwdINS6_IJSA_SC_SB_EEES9_SE_SG_Li384ELb0ELb1ELb0ELb0EEENS1_30DynamicPersistentTileSchedulerILi384ELi128ELb0ELb1ELb1EEEEEEEEEvNT_6ParamsE)
        /*0128*/ 	.word	0x00000018


	//----- nvinfo : EIATTR_MIN_STACK_SIZE
	.align		4
.L_67:
        /*012c*/ 	.byte	0x04, 0x12
        /*012e*/ 	.short	(.L_69 - .L_68)
	.align		4
.L_68:
        /*0130*/ 	.word	index@(_ZN7cutlass13device_kernelIN5flash11enable_sm90INS1_16FlashAttnFwdSm90INS1_25CollectiveMainloopFwdSm90ILi2EN4cute5tupleIJNS5_1CILi1EEES8_S8_EEENS6_IJNS7_ILi192EEENS7_ILi128EEENS7_ILi64EEEEEELi64ENS_10bfloat16_tEfNS_4arch4Sm90ELb1ELb0ELb0ELb1ELb1ELb0ELb0ELb1ELb1ELb1ELb0ELb0EEENS1_21CollectiveEpilogueFwdINS6_IJSA_SC_SB_EEES9_SE_SG_Li384ELb1ELb1ELb0ELb0EEENS1_36VarlenDynamicPersistentTileSchedulerILi192ELi128ELi384ELi128ELb0ELb1ELb1ELb1ELb1ELb1EEEEEEEEEvNT_6ParamsE)
        /*0134*/ 	.word	0x00000040


	//----- nvinfo : EIATTR_MIN_STACK_SIZE
	.align		4
.L_69:
        /*0138*/ 	.byte	0x04, 0x12
        /*013a*/ 	.short	(.L_71 - .L_70)
	.align		4
.L_70:
        /*013c*/ 	.word	index@(_ZN7cutlass13device_kernelIN5flash11enable_sm90INS1_16FlashAttnFwdSm90INS1_25CollectiveMainloopFwdSm90ILi2EN4cute5tupleIJNS5_1CILi1EEES8_S8_EEENS6_IJNS7_ILi192EEENS7_ILi128EEENS7_ILi64EEEEEELi64ENS_10bfloat16_tEfNS_4arch4Sm90ELb1ELb0ELb0ELb1ELb1ELb1ELb0ELb1ELb1ELb1ELb0ELb0EEENS1_21CollectiveEpilogueFwdINS6_IJSA_SC_SB_EEES9_SE_SG_Li384ELb1ELb1ELb0ELb0EEENS1_36VarlenDynamicPersistentTileSchedulerILi192ELi128ELi384ELi128ELb0ELb1ELb1ELb1ELb1ELb1EEEEEEEEEvNT_6ParamsE)
        /*0140*/ 	.word	0x00000078
.L_71:


//--------------------- .nv.compat                --------------------------
	.section	.nv.compat,"",@"SHT_CUDA_COMPAT_INFO"
	.align	4
        /*0000*/ 	.byte	0x02, 0x09, 0x01, 0x00, 0x02, 0x02, 0x04, 0x00, 0x02, 0x05, 0x05, 0x00, 0x03, 0x07, 0x01, 0x01
        /*0010*/ 	.byte	0x02, 0x03, 0x01, 0x00, 0x02, 0x06, 0x01, 0x00, 0x04, 0x0b, 0x08, 0x00, 0x00, 0x00, 0x00, 0x00
        /*0020*/ 	.byte	0x00, 0x00, 0x00, 0x00


//--------------------- .nv.info._ZN7cutlass13device_kernelIN5flash11enable_sm90INS1_16FlashAttnFwdSm90INS1_25CollectiveMainloopFwdSm90ILi2EN4cute5tupleIJNS5_1CILi1EEES8_S8_EEENS6_IJNS7_ILi192EEENS7_ILi128EEENS7_ILi64EEEEEELi64ENS_10bfloat16_tEfNS_4arch4Sm90ELb0ELb0ELb0ELb0ELb1ELb0ELb0ELb1ELb1ELb1ELb0ELb0EEENS1_21CollectiveEpilogueFwdINS6_IJSA_SC_SB_EEES9_SE_SG_Li384ELb0ELb1ELb0ELb0EEENS1_29StaticPersistentTileSchedulerILb0EEEEEEEEEvNT_6ParamsE --------------------------
	.section	.nv.info._ZN7cutlass13device_kernelIN5flash11enable_sm90INS1_16FlashAttnFwdSm90INS1_25CollectiveMainloopFwdSm90ILi2EN4cute5tupleIJNS5_1CILi1EEES8_S8_EEENS6_IJNS7_ILi192EEENS7_ILi128EEENS7_ILi64EEEEEELi64ENS_10bfloat16_tEfNS_4arch4Sm90ELb0ELb0ELb0ELb0ELb1ELb0ELb0ELb1ELb1ELb1ELb0ELb0EEENS1_21CollectiveEpilogueFwdINS6_IJSA_SC_SB_EEES9_SE_SG_Li384ELb0ELb1ELb0ELb0EEENS1_29StaticPersistentTileSchedulerILb0EEEEEEEEEvNT_6ParamsE,"",@"SHT_CUDA_INFO"
	.sectionflags	@""
	.align	4


	//----- nvinfo : EIATTR_CUDA_API_VERSION
	.align		4
        /*0000*/ 	.byte	0x04, 0x37
        /*0002*/ 	.short	(.L_73 - .L_72)
.L_72:
        /*0004*/ 	.word	0x00000082


	//----- nvinfo : EIATTR_KPARAM_INFO
	.align		4
.L_73:
        /*0008*/ 	.byte	0x04, 0x17
        /*000a*/ 	.short	(.L_75 - .L_74)
.L_74:
        /*000c*/ 	.word	0x00000000
        /*0010*/ 	.short	0x0000
        /*0012*/ 	.short	0x0070
        /*0014*/ 	.byte	0x00, 0xf0, 0x01, 0x28


	//----- nvinfo : EIATTR_SPARSE_MMA_MASK
	.align		4
.L_75:
        /*0018*/ 	.byte	0x03, 0x50
        /*001a*/ 	.short	0x0000


	//----- nvinfo : EIATTR_MAXREG_COUNT
	.align		4
        /*001c*/ 	.byte	0x03, 0x1b
        /*001e*/ 	.short	0x0080


	//----- nvinfo : EIATTR_NUM_BARRIERS
	.align		4
        /*0020*/ 	.byte	0x02, 0x4c
        /*0022*/ 	.byte	0x10
	.zero		1


	//----- nvinfo : EIATTR_EXTERNS
	.align		4
        /*0024*/ 	.byte	0x04, 0x0f
        /*0026*/ 	.short	(.L_77 - .L_76)


	//   ....[0]....
	.align		4
.L_76:
        /*0028*/ 	.word	index@(__assertfail)


	//----- nvinfo : EIATTR_ANNOTATIONS
	.align		4
.L_77:
        /*002c*/ 	.byte	0x04, 0x55
        /*002e*/ 	.short	(.L_79 - .L_78)


	//   ....[0]....
.L_78:
        /*0030*/ 	.word	0x00000001
        /*0034*/ 	.byte	0x90, 0x65, 0x00, 0x00, 0x01, 0x00, 0x00, 0x00, 0xb0, 0x65, 0x00, 0x00, 0x01, 0x00, 0x00, 0x00
        /*0044*/ 	.byte	0x60, 0x66, 0x00, 0x00, 0x01, 0x00, 0x00, 0x00, 0xf0, 0x67, 0x00, 0x00, 0x01, 0x00, 0x00, 0x00
        /*0054*/ 	.byte	0x60, 0x6d, 0x00, 0x00, 0x01, 0x00, 0x00, 0x00, 0x50, 0x79, 0x00, 0x00, 0x01, 0x00, 0x00, 0x00
        /*0064*/ 	.byte	0xb0, 0x84, 0x00, 0x00, 0x01, 0x00, 0x00, 0x00, 0x80, 0x86, 0x00, 0x00, 0x01, 0x00, 0x00, 0x00
        /*0074*/ 	.byte	0xb0, 0x86, 0x00, 0x00, 0x01, 0x00, 0x00, 0x00, 0x30, 0x9b, 0x00, 0x00, 0x01, 0x00, 0x00, 0x00
        /*0084*/ 	.byte	0x60, 0x9b, 0x00, 0x00, 0x01, 0x00, 0x00, 0x00, 0xe0, 0x9b, 0x00, 0x00, 0x01, 0x00, 0x00, 0x00
        /*0094*/ 	.byte	0x00, 0x9c, 0x00, 0x00


	//----- nvinfo : EIATTR_MERCURY_ISA_VERSION
	.align		4
.L_79:
        /*0098*/ 	.byte	0x03, 0x5f
        /*009a*/ 	.short	0x0101


	//----- nvinfo : EIATTR_INT_WARP_WIDE_INSTR_OFFSETS
	.align		4
        /*009c*/ 	.byte	0x04, 0x31
        /*009e*/ 	.short	(.L_81 - .L_80)


	//   ....[0]....
.L_80:
        /*00a0*/ 	.word	0x000000c0


	//   ....[1]....
        /*00a4*/ 	.word	0x000000d0


	//   ....[2]....
        /*00a8*/ 	.word	0x00000170


	//----- nvinfo : EIATTR_COOP_GROUP_MASK_REGIDS
	.align		4
.L_81:
        /*00ac*/ 	.byte	0x04, 0x29
        /*00ae*/ 	.short	(.L_83 - .L_82)


	//   ....[0]....
.L_82:
        /*00b0*/ 	.word	0xffffffff


	//   ....[1]....
        /*00b4*/ 	.word	0xffffffff


	//   ....[2]....
        /*00b8*/ 	.word	0xffffffff


	//   ....[3]....
        /*00bc*/ 	.word	0xffffffff


	//   ....[4]....
        /*00c0*/ 	.word	0xffffffff


	//   ....[5]....
        /*00c4*/ 	.word	0xffffffff


	//   ....[6]....
        /*00c8*/ 	.word	0xffffffff


	//   ....[7]....
        /*00cc*/ 	.word	0xffffffff


	//   ....[8]....
        /*00d0*/ 	.word	0xffffffff


	//   ....[9]....
        /*00d4*/ 	.word	0xffffffff


	//   ....[10]....
        /*00d8*/ 	.word	0xffffffff


	//   ....[11]....
        /*00dc*/ 	.word	0xffffffff


	//   ....[12]....
        /*00e0*/ 	.word	0xffffffff


	//   ....[13]....
        /*00e4*/ 	.word	0xffffffff


	//   ....[14]....
        /*00e8*/ 	.word	0xffffffff


	//   ....[15]....
        /*00ec*/ 	.word	0xffffffff


	//   ....[16]....
        /*00f0*/ 	.word	0xffffffff


	//   ....[17]....
        /*00f4*/ 	.word	0xffffffff


	//   ....[18]....
        /*00f8*/ 	.word	0xffffffff


	//   ....[19]....
        /*00fc*/ 	.word	0xffffffff


	//   ....[20]....
        /*0100*/ 	.word	0xffffffff


	//   ....[21]....
        /*0104*/ 	.word	0xffffffff


	//   ....[22]....
        /*0108*/ 	.word	0xffffffff


	//   ....[23]....
        /*010c*/ 	.word	0xffffffff


	//   ....[24]....
        /*0110*/ 	.word	0xffffffff


	//   ....[25]....
        /*0114*/ 	.word	0xffffffff


	//   ....[26]....
        /*0118*/ 	.word	0xffffffff


	//   ....[27]....
        /*011c*/ 	.word	0xffffffff


	//   ....[28]....
        /*0120*/ 	.word	0xffffffff


	//   ....[29]....
        /*0124*/ 	.word	0xffffffff


	//   ....[30]....
        /*0128*/ 	.word	0xffffffff


	//   ....[31]....
        /*012c*/ 	.word	0xffffffff


	//   ....[32]....
        /*0130*/ 	.word	0xffffffff


	//   ....[33]....
        /*0134*/ 	.word	0xffffffff


	//   ....[34]....
        /*0138*/ 	.word	0xffffffff


	//   ....[35]....
        /*013c*/ 	.word	0xffffffff


	//   ....[36]....
        /*0140*/ 	.word	0xffffffff


	//   ....[37]....
        /*0144*/ 	.word	0xffffffff


	//   ....[38]....
        /*0148*/ 	.word	0xffffffff


	//   ....[39]....
        /*014c*/ 	.word	0xffffffff


	//   ....[40]....
        /*0150*/ 	.word	0xffffffff


	//   ....[41]....
        /*0154*/ 	.word	0xffffffff


	//   ....[42]....
        /*0158*/ 	.word	0xffffffff


	//   ....[43]....
        /*015c*/ 	.word	0xffffffff


	//   ....[44]....
        /*0160*/ 	.word	0xffffffff


	//   ....[45]....
        /*0164*/ 	.word	0xffffffff


	//   ....[46]....
        /*0168*/ 	.word	0xffffffff


	//   ....[47]....
        /*016c*/ 	.word	0xffffffff


	//   ....[48]....
        /*0170*/ 	.word	0xffffffff


	//   ....[49]....
        /*0174*/ 	.word	0xffffffff


	//   ....[50]....
        /*0178*/ 	.word	0xffffffff


	//   ....[51]....
        /*017c*/ 	.word	0xffffffff


	//   ....[52]....
        /*0180*/ 	.word	0xffffffff


	//   ....[53]....
        /*0184*/ 	.word	0xffffffff


	//   ....[54]....
        /*0188*/ 	.word	0xffffffff


	//   ....[55]....
        /*018c*/ 	.word	0xffffffff


	//   ....[56]....
        /*0190*/ 	.word	0xffffffff


	//   ....[57]....
        /*0194*/ 	.word	0xffffffff


	//   ....[58]....
        /*0198*/ 	.word	0xffffffff


	//   ....[59]....
        /*019c*/ 	.word	0xffffffff


	//   ....[60]....
        /*01a0*/ 	.word	0xffffffff


	//   ....[61]....
        /*01a4*/ 	.word	0xffffffff


	//   ....[62]....
        /*01a8*/ 	.word	0xffffffff


	//   ....[63]....
        /*01ac*/ 	.word	0xffffffff


	//   ....[64]....
        /*01b0*/ 	.word	0xffffffff


	//   ....[65]....
        /*01b4*/ 	.word	0xffffffff


	//   ....[66]....
        /*01b8*/ 	.word	0xffffffff


	//   ....[67]....
        /*01bc*/ 	.word	0xffffffff


	//   ....[68]....
        /*01c0*/ 	.word	0xffffffff


	//   ....[69]....
        /*01c4*/ 	.word	0xffffffff


	//   ....[70]....
        /*01c8*/ 	.word	0xffffffff


	//   ....[71]....
        /*01cc*/ 	.word	0xffffffff


	//   ....[72]....
        /*01d0*/ 	.word	0xffffffff


	//   ....[73]....
        /*01d4*/ 	.word	0xffffffff


	//   ....[74]....
        /*01d8*/ 	.word	0xffffffff


	//   ....[75]....
        /*01dc*/ 	.word	0xffffffff


	//   ....[76]....
        /*01e0*/ 	.word	0xffffffff


	//   ....[77]....
        /*01e4*/ 	.word	0xffffffff


	//   ....[78]....
        /*01e8*/ 	.word	0xffffffff


	//   ....[79]....
        /*01ec*/ 	.word	0xffffffff


	//   ....[80]....
        /*01f0*/ 	.word	0xffffffff


	//   ....[81]....
        /*01f4*/ 	.word	0xffffffff


	//   ....[82]....
        /*01f8*/ 	.word	0xffffffff


	//   ....[83]....
        /*01fc*/ 	.word	0xffffffff


	//   ....[84]....
        /*0200*/ 	.word	0xffffffff


	//   ....[85]....
        /*0204*/ 	.word	0xffffffff


	//   ....[86]....
        /*0208*/ 	.word	0xffffffff


	//   ....[87]....
        /*020c*/ 	.word	0xffffffff


	//   ....[88]....
        /*0210*/ 	.word	0xffffffff


	//   ....[89]....
        /*0214*/ 	.word	0xffffffff


	//   ....[90]....
        /*0218*/ 	.word	0xffffffff


	//   ....[91]....
        /*021c*/ 	.word	0xffffffff


	//   ....[92]....
        /*0220*/ 	.word	0xffffffff


	//   ....[93]....
        /*0224*/ 	.word	0xffffffff


	//   ....[94]....
        /*0228*/ 	.word	0xffffffff


	//   ....[95]....
        /*022c*/ 	.word	0xffffffff


	//   ....[96]....
        /*0230*/ 	.word	0xffffffff


	//   ....[97]....
        /*0234*/ 	.word	0xffffffff


	//   ....[98]....
        /*0238*/ 	.word	0xffffffff


	//   ....[99]....
        /*023c*/ 	.word	0xffffffff


	//   ....[100]....
        /*0240*/ 	.word	0xffffffff


	//   ....[101]....
        /*0244*/ 	.word	0xffffffff


	//   ....[102]....
        /*0248*/ 	.word	0xffffffff


	//   ....[103]....
        /*024c*/ 	.word	0xffffffff


	//   ....[104]....
        /*0250*/ 	.word	0xffffffff


	//   ....[105]....
        /*0254*/ 	.word	0xffffffff


	//   ....[106]....
        /*0258*/ 	.word	0xffffffff


	//   ....[107]....
        /*025c*/ 	.word	0xffffffff


	//   ....[108]....
        /*0260*/ 	.word	0xffffffff


	//   ....[109]....
        /*0264*/ 	.word	0xffffffff


	//   ....[110]....
        /*0268*/ 	.word	0xffffffff


	//   ....[111]....
        /*026c*/ 	.word	0xffffffff


	//   ....[112]....
        /*0270*/ 	.word	0xffffffff


	//   ....[113]....
        /*0274*/ 	.word	0xffffffff


	//   ....[114]....
        /*0278*/ 	.word	0xffffffff


	//   ....[115]....
        /*027c*/ 	.word	0xffffffff


	//   ....[116]....
        /*0280*/ 	.word	0xffffffff


	//   ....[117]....
        /*0284*/ 	.word	0xffffffff


	//   ....[118]....
        /*0288*/ 	.word	0xffffffff


	//   ....[119]....
        /*028c*/ 	.word	0xffffffff


	//   ....[120]....
        /*0290*/ 	.word	0x0500000f


	//   ....[121]....
        /*0294*/ 	.word	0x0500000f


	//   ....[122]....
        /*0298*/ 	.word	0x0500000f


	//   ....[123]....
        /*029c*/ 	.word	0x0500000f


	//   ....[124]....
        /*02a0*/ 	.word	0x0500000f


	//   ....[125]....
        /*02a4*/ 	.word	0x0500000f


	//   ....[126]....
        /*02a8*/ 	.word	0x0500000f


	//   ....[127]....
        /*02ac*/ 	.word	0x0500000f


	//   ....[128]....
        /*02b0*/ 	.word	0x0500000f


	//   ....[129]....
        /*02b4*/ 	.word	0x0500000f


	//   ....[130]....
        /*02b8*/ 	.word	0x0500000f


	//   ....[131]....
        /*02bc*/ 	.word	0x0500000f


	//   ....[132]....
        /*02c0*/ 	.word	0x0500000f


	//   ....[133]....
        /*02c4*/ 	.word	0x0500000f


	//   ....[134]....
        /*02c8*/ 	.word	0x0500000f


	//   ....[135]....
        /*02cc*/ 	.word	0x0500000f


	//   ....[136]....
        /*02d0*/ 	.word	0x0500000f


	//   ....[137]....
        /*02d4*/ 	.word	0x0500000f


	//   ....[138]....
        /*02d8*/ 	.word	0x0500000f


	//   ....[139]....
        /*02dc*/ 	.word	0x0500000f


	//   ....[140]....
        /*02e0*/ 	.word	0x0500000f


	//   ....[141]....
        /*02e4*/ 	.word	0x0500000f


	//   ....[142]....
        /*02e8*/ 	.word	0x0500000f


	//   ....[143]....
        /*02ec*/ 	.word	0x0500000f


	//   ....[144]....
        /*02f0*/ 	.word	0x0500000f


	//   ....[145]....
        /*02f4*/ 	.word	0x0500000f


	//   ....[146]....
        /*02f8*/ 	.word	0x0500000f


	//   ....[147]....
        /*02fc*/ 	.word	0x0500000f


	//   ....[148]....
        /*0300*/ 	.word	0x0500000f


	//   ....[149]....
        /*0304*/ 	.word	0x0500000f


	//   ....[150]....
        /*0308*/ 	.word	0x0500000f


	//   ....[151]....
        /*030c*/ 	.word	0x0500000f


	//   ....[152]....
        /*0310*/ 	.word	0x0500000f


	//   ....[153]....
        /*0314*/ 	.word	0x0500000f


	//   ....[154]....
        /*0318*/ 	.word	0x0500000f


	//   ....[155]....
        /*031c*/ 	.word	0x0500000f


	//   ....[156]....
        /*0320*/ 	.word	0x0500000f


	//   ....[157]....
        /*0324*/ 	.word	0x0500000f


	//   ....[158]....
        /*0328*/ 	.word	0x0500000f


	//   ....[159]....
        /*032c*/ 	.word	0x0500000f


	//   ....[160]....
        /*0330*/ 	.word	0x0500000f


	//   ....[161]....
        /*0334*/ 	.word	0x0500000f


	//   ....[162]....
        /*0338*/ 	.word	0x0500000f


	//   ....[163]....
        /*033c*/ 	.word	0x0500000f


	//   ....[164]....
        /*0340*/ 	.word	0x0500000f


	//   ....[165]....
        /*0344*/ 	.word	0x0500000f


	//   ....[166]....
        /*0348*/ 	.word	0x0500000f


	//   ....[167]....
        /*034c*/ 	.word	0x0500000f


	//   ....[168]....
        /*0350*/ 	.word	0x0500000f


	//   ....[169]....
        /*0354*/ 	.word	0x0500000f


	//   ....[170]....
        /*0358*/ 	.word	0x0500000f


	//   ....[171]....
        /*035c*/ 	.word	0x0500000f


	//   ....[172]....
        /*0360*/ 	.word	0x0500000f


	//   ....[173]....
        /*0364*/ 	.word	0x0500000f


	//   ....[174]....
        /*0368*/ 	.word	0x0500000f


	//   ....[175]....
        /*036c*/ 	.word	0x0500000f


	//   ....[176]....
        /*0370*/ 	.word	0x0500000f


	//   ....[177]....
        /*0374*/ 	.word	0x0500000f


	//   ....[178]....
        /*0378*/ 	.word	0x0500000f


	//   ....[179]....
        /*037c*/ 	.word	0x0500000f


	//   ....[180]....
        /*0380*/ 	.word	0x0500000f


	//   ....[181]....
        /*0384*/ 	.word	0x0500000f


	//   ....[182]....
        /*0388*/ 	.word	0x0500000f


	//   ....[183]....
        /*038c*/ 	.word	0x0500000f


	//   ....[184]....
        /*0390*/ 	.word	0x0500000f


	//   ....[185]....
        /*0394*/ 	.word	0x0500000f


	//   ....[186]....
        /*0398*/ 	.word	0x0500000f


	//   ....[187]....
        /*039c*/ 	.word	0x0500000f


	//   ....[188]....
        /*03a0*/ 	.word	0x0500000f


	//   ....[189]....
        /*03a4*/ 	.word	0x0500000f


	//   ....[190]....
        /*03a8*/ 	.word	0x0500000f


	//   ....[191]....
        /*03ac*/ 	.word	0x0500000f


	//   ....[192]....
        /*03b0*/ 	.word	0x0500000f


	//   ....[193]....
        /*03b4*/ 	.word	0x0500000f


	//   ....[194]....
        /*03b8*/ 	.word	0x0500000f


	//   ....[195]....
        /*03bc*/ 	.word	0x0500000f


	//   ....[196]....
        /*03c0*/ 	.word	0x0500000f


	//   ....[197]....
        /*03c4*/ 	.word	0x0500000f


	//   ....[198]....
        /*03c8*/ 	.word	0x0500000f


	//   ....[199]....
        /*03cc*/ 	.word	0x0500000f


	//   ....[200]....
        /*03d0*/ 	.word	0x0500000f


	//   ....[201]....
        /*03d4*/ 	.word	0x0500000f


	//   ....[202]....
        /*03d8*/ 	.word	0x0500000f


	//   ....[203]....
        /*03dc*/ 	.word	0x0500000f


	//   ....[204]....
        /*03e0*/ 	.word	0x0500000f


	//   ....[205]....
        /*03e4*/ 	.word	0x0500000f


	//   ....[206]....
        /*03e8*/ 	.word	0x0500000f


	//   ....[207]....
        /*03ec*/ 	.word	0x0500000f


	//   ....[208]....
        /*03f0*/ 	.word	0x0500000f


	//   ....[209]....
        /*03f4*/ 	.word	0x0500000f


	//----- nvinfo : EIATTR_COOP_GROUP_INSTR_OFFSETS
	.align		4
.L_83:
        /*03f8*/ 	.byte	0x04, 0x28
        /*03fa*/ 	.short	(.L_85 - .L_84)


	//   ....[0]....
.L_84:
        /*03fc*/ 	.word	0x00000080


	//   ....[1]....
        /*0400*/ 	.word	0x00000090


	//   ....[2]....
        /*0404*/ 	.word	0x000002d0


	//   ....[3]....
        /*0408*/ 	.word	0x00000430


	//   ....[4]....
        /*040c*/ 	.word	0x00000550


	//   ....[5]....
        /*0410*/ 	.word	0x000006b0


	//   ....[6]....
        /*0414*/ 	.word	0x00000ca0


	//   ....[7]....
        /*0418*/ 	.word	0x00001c70


	//   ....[8]....
        /*041c*/ 	.word	0x00001d70


	//   ....[9]....
        /*0420*/ 	.word	0x00002360


	//   ....[10]....
        /*0424*/ 	.word	0x000023b0


	//   ....[11]....
        /*0428*/ 	.word	0x00003bf0


	//   ....[12]....
        /*042c*/ 	.word	0x00003c00


	//   ....[13]....
        /*0430*/ 	.word	0x00003c30


	//   ....[14]....
        /*0434*/ 	.word	0x00003c40


	//   ....[15]....
        /*0438*/ 	.word	0x00004ee0


	//   ....[16]....
        /*043c*/ 	.word	0x00004f10


	//   ....[17]....
        /*0440*/ 	.word	0x00004fc0


	//   ....[18]....
        /*0444*/ 	.word	0x00004fd0


	//   ....[19]....
        /*0448*/ 	.word	0x00005b30


	//   ....[20]....
        /*044c*/ 	.word	0x00005b90


	//   ....[21]....
        /*0450*/ 	.word	0x00005c10


	//   ....[22]....
        /*0454*/ 	.word	0x00005c40


	//   ....[23]....
        /*0458*/ 	.word	0x000060c0


	//   ....[24]....
        /*045c*/ 	.word	0x000060f0


	//   ....[25]....
        /*0460*/ 	.word	0x00006120


	//   ....[26]....
        /*0464*/ 	.word	0x00006160


	//   ....[27]....
        /*0468*/ 	.word	0x00006190


	//   ....[28]....
        /*046c*/ 	.word	0x000061b0


	//   ....[29]....
        /*0470*/ 	.word	0x000061c0


	//   ....[30]....
        /*0474*/ 	.word	0x000061d0


	//   ....[31]....
        /*0478*/ 	.word	0x00007210


	//   ....[32]....
        /*047c*/ 	.word	0x00007230


	//   ....[33]....
        /*0480*/ 	.word	0x00007240


	//   ....[34]....
        /*0484*/ 	.word	0x000072d0


	//   ....[35]....
        /*0488*/ 	.word	0x000072f0


	//   ....[36]....
        /*048c*/ 	.word	0x00007370


	//   ....[37]....
        /*0490*/ 	.word	0x00007390


	//   ....[38]....
        /*0494*/ 	.word	0x00007410


	//   ....[39]....
        /*0498*/ 	.word	0x00007430


	//   ....[40]....
        /*049c*/ 	.word	0x000074b0


	//   ....[41]....
        /*04a0*/ 	.word	0x000074d0


	//   ....[42]....
        /*04a4*/ 	.word	0x00007550


	//   ....[43]....
        /*04a8*/ 	.word	0x00007570


	//   ....[44]....
        /*04ac*/ 	.word	0x000075f0


	//   ....[45]....
        /*04b0*/ 	.word	0x00007610


	//   ....[46]....
        /*04b4*/ 	.word	0x00007620


	//   ....[47]....
        /*04b8*/ 	.word	0x00007e00


	//   ....[48]....
        /*04bc*/ 	.word	0x00007e20


	//   ....[49]....
        /*04c0*/ 	.word	0x00007e50


	//   ....[50]....
        /*04c4*/ 	.word	0x00007ee0


	//   ....[51]....
        /*04c8*/ 	.word	0x00007ef0


	//   ....[52]....
        /*04cc*/ 	.word	0x00007f80


	//   ....[53]....
        /*04d0*/ 	.word	0x00007f90


	//   ....[54]....
        /*04d4*/ 	.word	0x00008020


	//   ....[55]....
        /*04d8*/ 	.word	0x00008030


	//   ....[56]....
        /*04dc*/ 	.word	0x000080c0


	//   ....[57]....
        /*04e0*/ 	.word	0x000080d0


	//   ....[58]....
        /*04e4*/ 	.word	0x00008160


	//   ....[59]....
        /*04e8*/ 	.word	0x00008170


	//   ....[60]....
        /*04ec*/ 	.word	0x00008200


	//   ....[61]....
        /*04f0*/ 	.word	0x00008210


	//   ....[62]....
        /*04f4*/ 	.word	0x00008220


	//   ....[63]....
        /*04f8*/ 	.word	0x000082c0


	//   ....[64]....
        /*04fc*/ 	.word	0x000082f0


	//   ....[65]....
        /*0500*/ 	.word	0x00008300


	//   ....[66]....
        /*0504*/ 	.word	0x000083c0


	//   ....[67]....
        /*0508*/ 	.word	0x00008410


	//   ....[68]....
        /*050c*/ 	.word	0x00008440


	//   ....[69]....
        /*0510*/ 	.word	0x00008450


	//   ....[70]....
        /*0514*/ 	.word	0x00008490


	//   ....[71]....
        /*0518*/ 	.word	0x00008af0


	//   ....[72]....
        /*051c*/ 	.word	0x00008b10


	//   ....[73]....
        /*0520*/ 	.word	0x00008b80


	//   ....[74]....
        /*0524*/ 	.word	0x00008b90


	//   ....[75]....
        /*0528*/ 	.word	0x00008bd0


	//   ....[76]....
        /*052c*/ 	.word	0x00008be0


	//   ....[77]....
        /*0530*/ 	.word	0x00008c20


	//   ....[78]....
        /*0534*/ 	.word	0x00008c30


	//   ....[79]....
        /*0538*/ 	.word	0x00008c70


	//   ....[80]....
        /*053c*/ 	.word	0x00008c80


	//   ....[81]....
        /*0540*/ 	.word	0x00008cc0


	//   ....[82]....
        /*0544*/ 	.word	0x00008cd0


	//   ....[83]....
        /*0548*/ 	.word	0x00008d10


	//   ....[84]....
        /*054c*/ 	.word	0x00008d20


	//   ....[85]....
        /*0550*/ 	.word	0x00008d30


	//   ....[86]....
        /*0554*/ 	.word	0x00008d70


	//   ....[87]....
        /*0558*/ 	.word	0x00008fe0


	//   ....[88]....
        /*055c*/ 	.word	0x00009010


	//   ....[89]....
        /*0560*/ 	.word	0x00009070


	//   ....[90]....
        /*0564*/ 	.word	0x00009080


	//   ....[91]....
        /*0568*/ 	.word	0x000090d0


	//   ....[92]....
        /*056c*/ 	.word	0x000090e0


	//   ....[93]....
        /*0570*/ 	.word	0x00009130


	//   ....[94]....
        /*0574*/ 	.word	0x00009140


	//   ....[95]....
        /*0578*/ 	.word	0x00009190


	//   ....[96]....
        /*057c*/ 	.word	0x000091a0


	//   ....[97]....
        /*0580*/ 	.word	0x000091f0


	//   ....[98]....
        /*0584*/ 	.word	0x00009200


	//   ....[99]....
        /*0588*/ 	.word	0x00009250


	//   ....[100]....
        /*058c*/ 	.word	0x00009260


	//   ....[101]....
        /*0590*/ 	.word	0x00009270


	//   ....[102]....
        /*0594*/ 	.word	0x000092b0


	//   ....[103]....
        /*0598*/ 	.word	0x00009700


	//   ....[104]....
        /*059c*/ 	.word	0x00009710


	//   ....[105]....
        /*05a0*/ 	.word	0x00009720


	//   ....[106]....
        /*05a4*/ 	.word	0x00009730


	//   ....[107]....
        /*05a8*/ 	.word	0x00009750


	//   ....[108]....
        /*05ac*/ 	.word	0x000097b0


	//   ....[109]....
        /*05b0*/ 	.word	0x000097f0


	//   ....[110]....
        /*05b4*/ 	.word	0x00009810


	//   ....[111]....
        /*05b8*/ 	.word	0x00009850


	//   ....[112]....
        /*05bc*/ 	.word	0x00009870


	//   ....[113]....
        /*05c0*/ 	.word	0x000098b0


	//   ....[114]....
        /*05c4*/ 	.word	0x000098d0


	//   ....[115]....
        /*05c8*/ 	.word	0x00009910


	//   ....[116]....
        /*05cc*/ 	.word	0x00009930


	//   ....[117]....
        /*05d0*/ 	.word	0x00009970


	//   ....[118]....
        /*05d4*/ 	.word	0x00009990


	//   ....[119]....
        /*05d8*/ 	.word	0x00009d00


	//   ....[120]....
        /*05dc*/ 	.word	0x0000a1e0


	//   ....[121]....
        /*05e0*/ 	.word	0x0000a2d0


	//   ....[122]....
        /*05e4*/ 	.word	0x0000a370


	//   ....[123]....
        /*05e8*/ 	.word	0x0000a3e0


	//   ....[124]....
        /*05ec*/ 	.word	0x0000a4d0


	//   ....[125]....
        /*05f0*/ 	.word	0x0000a540


	//   ....[126]....
        /*05f4*/ 	.word	0x0000a630


	//   ....[127]....
        /*05f8*/ 	.word	0x0000a6a0


	//   ....[128]....
        /*05fc*/ 	.word	0x0000a790


	//   ....[129]....
        /*0600*/ 	.word	0x0000a800


	//   ....[130]....
        /*0604*/ 	.word	0x0000a8f0


	//   ....[131]....
        /*0608*/ 	.word	0x0000a960


	//   ....[132]....
        /*060c*/ 	.word	0x0000aa50


	//   ....[133]....
        /*0610*/ 	.word	0x0000aac0


	//   ....[134]....
        /*0614*/ 	.word	0x0000abb0


	//   ....[135]....
        /*0618*/ 	.word	0x0000ac20


	//   ....[136]....
        /*061c*/ 	.word	0x0000ad00


	//   ....[137]....
        /*0620*/ 	.word	0x0000ad90


	//   ....[138]....
        /*0624*/ 	.word	0x0000ae00


	//   ....[139]....
        /*0628*/ 	.word	0x0000ae60


	//   ....[140]....
        /*062c*/ 	.word	0x0000af60


	//   ....[141]....
        /*0630*/ 	.word	0x0000afc0


	//   ....[142]....
        /*0634*/ 	.word	0x0000b0c0


	//   ....[143]....
        /*0638*/ 	.word	0x0000b120


	//   ....[144]....
        /*063c*/ 	.word	0x0000b220


	//   ....[145]....
        /*0640*/ 	.word	0x0000b280


	//   ....[146]....
        /*0644*/ 	.word	0x0000b380


	//   ....[147]....
        /*0648*/ 	.word	0x0000b3e0


	//   ....[148]....
        /*064c*/ 	.word	0x0000b4e0


	//   ....[149]....
        /*0650*/ 	.word	0x0000b540


	//   ....[150]....
        /*0654*/ 	.word	0x0000b630


	//   ....[151]....
        /*0658*/ 	.word	0x0000b690


	//   ....[152]....
        /*065c*/ 	.word	0x0000b770


	//   ....[153]....
        /*0660*/ 	.word	0x0000b7f0


	//   ....[154]....
        /*0664*/ 	.word	0x0000b8d0


	//   ....[155]....
        /*0668*/ 	.word	0x0000b930


	//   ....[156]....
        /*066c*/ 	.word	0x0000ba20


	//   ....[157]....
        /*0670*/ 	.word	0x0000baa0


	//   ....[158]....
        /*0674*/ 	.word	0x0000bb60


	//   ....[159]....
        /*0678*/ 	.word	0x0000bbe0


	//   ....[160]....
        /*067c*/ 	.word	0x0000bc70


	//   ....[161]....
        /*0680*/ 	.word	0x0000bdb0


	//   ....[162]....
        /*0684*/ 	.word	0x0000be60


	//   ....[163]....
        /*0688*/ 	.word	0x0000bee0


	//   ....[164]....
        /*068c*/ 	.word	0x0000bfa0


	//   ....[165]....
        /*0690*/ 	.word	0x0000c000


	//   ....[166]....
        /*0694*/ 	.word	0x0000c0b0


	//   ....[167]....
        /*0698*/ 	.word	0x0000c110


	//   ....[168]....
        /*069c*/ 	.word	0x0000c1c0


	//   ....[169]....
        /*06a0*/ 	.word	0x0000c220


	//   ....[170]....
        /*06a4*/ 	.word	0x0000c2d0


	//   ....[171]....
        /*06a8*/ 	.word	0x0000c330


	//   ....[172]....
        /*06ac*/ 	.word	0x0000c3e0


	//   ....[173]....
        /*06b0*/ 	.word	0x0000c440


	//   ....[174]....
        /*06b4*/ 	.word	0x0000c4f0


	//   ....[175]....
        /*06b8*/ 	.word	0x0000c550


	//   ....[176]....
        /*06bc*/ 	.word	0x0000c600


	//   ....[177]....
        /*06c0*/ 	.word	0x0000c6f0


	//   ....[178]....
        /*06c4*/ 	.word	0x0000c7a0


	//   ....[179]....
        /*06c8*/ 	.word	0x0000c800


	//   ....[180]....
        /*06cc*/ 	.word	0x0000c8c0


	//   ....[181]....
        /*06d0*/ 	.word	0x0000c920


	//   ....[182]....
        /*06d4*/ 	.word	0x0000c9e0


	//   ....[183]....
        /*06d8*/ 	.word	0x0000ca40


	//   ....[184]....
        /*06dc*/ 	.word	0x0000cb00


	//   ....[185]....
        /*06e0*/ 	.word	0x0000cb60


	//   ....[186]....
        /*06e4*/ 	.word	0x0000cc20


	//   ....[187]....
        /*06e8*/ 	.word	0x0000cc80


	//   ....[188]....
        /*06ec*/ 	.word	0x0000cd40


	//   ....[189]....
        /*06f0*/ 	.word	0x0000cda0


	//   ....[190]....
        /*06f4*/ 	.word	0x0000ce60


	//   ....[191]....
        /*06f8*/ 	.word	0x0000cec0


	//   ....[192]....
        /*06fc*/ 	.word	0x0000cf70


	//   ....[193]....
        /*0700*/ 	.word	0x0000d060


	//   ....[194]....
        /*0704*/ 	.word	0x0000d110


	//   ....[195]....
        /*0708*/ 	.word	0x0000d180


	//   ....[196]....
        /*070c*/ 	.word	0x0000d270


	//   ....[197]....
        /*0710*/ 	.word	0x0000d2d0


	//   ....[198]....
        /*0714*/ 	.word	0x0000d380


	//   ....[199]....
        /*0718*/ 	.word	0x0000d3e0


	//   ....[200]....
        /*071c*/ 	.word	0x0000d4a0


	//   ....[201]....
        /*0720*/ 	.word	0x0000d500


	//   ....[202]....
        /*0724*/ 	.word	0x0000d5b0


	//   ....[203]....
        /*0728*/ 	.word	0x0000d610


	//   ....[204]....
        /*072c*/ 	.word	0x0000d6d0


	//   ....[205]....
        /*0730*/ 	.word	0x0000d730


	//   ....[206]....
        /*0734*/ 	.word	0x0000d7e0


	//   ....[207]....
        /*0738*/ 	.word	0x0000d840


	//   ....[208]....
        /*073c*/ 	.word	0x0000d8f0


	//   ....[209]....
        /*0740*/ 	.word	0x0000da00


	//----- nvinfo : EIATTR_REG_RECONFIG
	.align		4
.L_85:
        /*0744*/ 	.byte	0x01, 0x54
	.zero		2


	//----- nvinfo : EIATTR_SYSCALL_OFFSETS
	.align		4
        /*0748*/ 	.byte	0x04, 0x46
        /*074a*/ 	.short	(.L_87 - .L_86)


	//   ....[0]....
.L_86:
        /*074c*/ 	.word	0x00001000


	//   ....[1]....
        /*0750*/ 	.word	0x00006900


	//   ....[2]....
        /*0754*/ 	.word	0x00006a40


	//   ....[3]....
        /*0758*/ 	.word	0x00006b30


	//   ....[4]....
        /*075c*/ 	.word	0x00007940


	//----- nvinfo : EIATTR_MBARRIER_INSTR_OFFSETS
	.align		4
.L_87:
        /*0760*/ 	.byte	0x04, 0x39
        /*0762*/ 	.short	(.L_89 - .L_88)


	//   ....[0]....
.L_88:
        /*0764*/ 	.word	0x00000180
        /*0768*/ 	.word	0x000000ff
        /*076c*/ 	.word	0x00016800
        /*0770*/ 	.short	0x0100
        /*0772*/ 	.byte	0x08
	.zero		1


	//   ....[1]....
        /*0774*/ 	.word	0x00000190
        /*0778*/ 	.word	0x000000ff
        /*077c*/ 	.word	0x00016820
        /*0780*/ 	.short	0x0100
        /*0782*/ 	.byte	0x08
	.zero		1


	//   ....[2]....
        /*0784*/ 	.word	0x00000280
        /*0788*/ 	.word	0x000000ff
        /*078c*/ 	.word	0x00016830
        /*0790*/ 	.short	0x0100
        /*0792*/ 	.byte	0x08
	.zero		1


	//   ....[3]....
        /*0794*/ 	.word	0x00000290
        /*0798*/ 	.word	0x000000ff
        /*079c*/ 	.word	0x00016840
        /*07a0*/ 	.short	0x0100
        /*07a2*/ 	.byte	0x08
	.zero		1


	//   ....[4]....
        /*07a4*/ 	.word	0x000002a0
        /*07a8*/ 	.word	0x000000ff
        /*07ac*/ 	.word	0x00016838
        /*07b0*/ 	.short	0x0100
        /*07b2*/ 	.byte	0x08
	.zero		1


	//   ....[5]....
        /*07b4*/ 	.word	0x000002b0
        /*07b8*/ 	.word	0x000000ff
        /*07bc*/ 	.word	0x00016848
        /*07c0*/ 	.short	0x0100
        /*07c2*/ 	.byte	0x08
	.zero		1


	//   ....[6]....
        /*07c4*/ 	.word	0x000003e0
        /*07c8*/ 	.word	0x000000ff
        /*07cc*/ 	.word	0x00016850
        /*07d0*/ 	.short	0x0100
        /*07d2*/ 	.byte	0x08
	.zero		1


	//   ....[7]....
        /*07d4*/ 	.word	0x000003f0
        /*07d8*/ 	.word	0x000000ff
        /*07dc*/ 	.word	0x00016860
        /*07e0*/ 	.short	0x0100
        /*07e2*/ 	.byte	0x08
	.zero		1


	//   ....[8]....
        /*07e4*/ 	.word	0x00000400
        /*07e8*/ 	.word	0x000000ff
        /*07ec*/ 	.word	0x00016858
        /*07f0*/ 	.short	0x0100
        /*07f2*/ 	.byte	0x08
	.zero		1


	//   ....[9]....
        /*07f4*/ 	.word	0x00000410
        /*07f8*/ 	.word	0x000000ff
        /*07fc*/ 	.word	0x00016868
        /*0800*/ 	.short	0x0100
        /*0802*/ 	.byte	0x08
	.zero		1


	//   ....[10]....
        /*0804*/ 	.word	0x00000500
        /*0808*/ 	.word	0x000000ff
        /*080c*/ 	.word	0x00016870
        /*0810*/ 	.short	0x0100
        /*0812*/ 	.byte	0x06
	.zero		1


	//   ....[11]....
        /*0814*/ 	.word	0x00000510
        /*0818*/ 	.word	0x000000ff
        /*081c*/ 	.word	0x00016880
        /*0820*/ 	.short	0x0100
        /*0822*/ 	.byte	0x06
	.zero		1


	//   ....[12]....
        /*0824*/ 	.word	0x00000520
        /*0828*/ 	.word	0x000000ff
        /*082c*/ 	.word	0x00016878
        /*0830*/ 	.short	0x0100
        /*0832*/ 	.byte	0x06
	.zero		1


	//   ....[13]....
        /*0834*/ 	.word	0x00000530
        /*0838*/ 	.word	0x000000ff
        /*083c*/ 	.word	0x00016888
        /*0840*/ 	.short	0x0100
        /*0842*/ 	.byte	0x06
	.zero		1


	//   ....[14]....
        /*0844*/ 	.word	0x00000660
        /*0848*/ 	.word	0x000000ff
        /*084c*/ 	.word	0x00016890
        /*0850*/ 	.short	0x0100
        /*0852*/ 	.byte	0x08
	.zero		1


	//   ....[15]....
        /*0854*/ 	.word	0x00000670
        /*0858*/ 	.word	0x000000ff
        /*085c*/ 	.word	0x000168a0
        /*0860*/ 	.short	0x0100
        /*0862*/ 	.byte	0x08
	.zero		1


	//   ....[16]....
        /*0864*/ 	.word	0x00000680
        /*0868*/ 	.word	0x000000ff
        /*086c*/ 	.word	0x00016898
        /*0870*/ 	.short	0x0100
        /*0872*/ 	.byte	0x08
	.zero		1


	//   ....[17]....
        /*0874*/ 	.word	0x00000690
        /*0878*/ 	.word	0x000000ff
        /*087c*/ 	.word	0x000168a8
        /*0880*/ 	.short	0x0100
        /*0882*/ 	.byte	0x08
	.zero		1


	//   ....[18]....
        /*0884*/ 	.word	0x000007d0
        /*0888*/ 	.word	0x000000ff
        /*088c*/ 	.word	0x000168b0
        /*0890*/ 	.short	0x0100
        /*0892*/ 	.byte	0x08
	.zero		1


	//   ....[19]....
        /*0894*/ 	.word	0x000007e0
        /*0898*/ 	.word	0x000000ff
        /*089c*/ 	.word	0x000168c0
        /*08a0*/ 	.short	0x0100
        /*08a2*/ 	.byte	0x08
	.zero		1


	//   ....[20]....
        /*08a4*/ 	.word	0x000007f0
        /*08a8*/ 	.word	0x000000ff
        /*08ac*/ 	.word	0x000168b8
        /*08b0*/ 	.short	0x0100
        /*08b2*/ 	.byte	0x08
	.zero		1


	//   ....[21]....
        /*08b4*/ 	.word	0x00000800
        /*08b8*/ 	.word	0x000000ff
        /*08bc*/ 	.word	0x000168c8
        /*08c0*/ 	.short	0x0100
        /*08c2*/ 	.byte	0x08
	.zero		1


	//   ....[22]....
        /*08c4*/ 	.word	0x00001060
        /*08c8*/ 	.word	0x000000ff
        /*08cc*/ 	.word	0x00016800
        /*08d0*/ 	.short	0x010a
        /*08d2*/ 	.byte	0x2c
	.zero		1


	//   ....[23]....
        /*08d4*/ 	.word	0x000010e0
        /*08d8*/ 	.word	0x00000004
        /*08dc*/ 	.word	0x00016830
        /*08e0*/ 	.short	0x010a
        /*08e2*/ 	.byte	0x3f
	.zero		1


	//   ....[24]....
        /*08e4*/ 	.word	0x00001130
        /*08e8*/ 	.word	0x00000004
        /*08ec*/ 	.word	0x00016830
        /*08f0*/ 	.short	0x010a
        /*08f2*/ 	.byte	0x3f
	.zero		1


	//   ....[25]....
        /*08f4*/ 	.word	0x00001db0
        /*08f8*/ 	.word	0x000000ff
        /*08fc*/ 	.word	0x00000000
        /*0900*/ 	.short	0x0101
        /*0902*/ 	.byte	0x06
	.zero		1


	//   ....[26]....
        /*0904*/ 	.word	0x000031c0
        /*0908*/ 	.word	0x000000ff
        /*090c*/ 	.word	0x00016830
        /*0910*/ 	.short	0x010a
        /*0912*/ 	.byte	0x06
	.zero		1


	//   ....[27]....
        /*0914*/ 	.word	0x00003200
        /*0918*/ 	.word	0x000000ff
        /*091c*/ 	.word	0x00016830
        /*0920*/ 	.short	0x010a
        /*0922*/ 	.byte	0x06
	.zero		1


	//   ....[28]....
        /*0924*/ 	.word	0x00003410
        /*0928*/ 	.word	0x000000ff
        /*092c*/ 	.word	0x00016850
        /*0930*/ 	.short	0x010a
        /*0932*/ 	.byte	0x06
	.zero		1


	//   ....[29]....
        /*0934*/ 	.word	0x00003450
        /*0938*/ 	.word	0x000000ff
        /*093c*/ 	.word	0x00016850
        /*0940*/ 	.short	0x010a
        /*0942*/ 	.byte	0x06
	.zero		1


	//   ....[30]....
        /*0944*/ 	.word	0x00003870
        /*0948*/ 	.word	0x000000ff
        /*094c*/ 	.word	0x00000000
        /*0950*/ 	.short	0x0101
        /*0952*/ 	.byte	0x06
	.zero		1


	//   ....[31]....
        /*0954*/ 	.word	0x00004a20
        /*0958*/ 	.word	0x000000ff
        /*095c*/ 	.word	0x00000000
        /*0960*/ 	.short	0x0101
        /*0962*/ 	.byte	0x06
	.zero		1


	//   ....[32]....
        /*0964*/ 	.word	0x00004e30
        /*0968*/ 	.word	0x000000ff
        /*096c*/ 	.word	0x00016850
        /*0970*/ 	.short	0x010a
        /*0972*/ 	.byte	0x04
	.zero		1


	//   ....[33]....
        /*0974*/ 	.word	0x00004e70
        /*0978*/ 	.word	0x000000ff
        /*097c*/ 	.word	0x00016850
        /*0980*/ 	.short	0x010a
        /*0982*/ 	.byte	0x04
	.zero		1


	//   ....[34]....
        /*0984*/ 	.word	0x00005790
        /*0988*/ 	.word	0x000000ff
        /*098c*/ 	.word	0x00000000
        /*0990*/ 	.short	0x0101
        /*0992*/ 	.byte	0x04
	.zero		1


	//   ....[35]....
        /*0994*/ 	.word	0x00006010
        /*0998*/ 	.word	0x000000ff
        /*099c*/ 	.word	0x00000000
        /*09a0*/ 	.short	0x0101
        /*09a2*/ 	.byte	0x2c
	.zero		1


	//   ....[36]....
        /*09a4*/ 	.word	0x00007000
        /*09a8*/ 	.word	0x00000000
        /*09ac*/ 	.word	0x00016840
        /*09b0*/ 	.short	0x010a
        /*09b2*/ 	.byte	0x3f
	.zero		1


	//   ....[37]....
        /*09b4*/ 	.word	0x00007720
        /*09b8*/ 	.word	0x00000000
        /*09bc*/ 	.word	0x00016830
        /*09c0*/ 	.short	0x0107
        /*09c2*/ 	.byte	0x3f
	.zero		1


	//   ....[38]....
        /*09c4*/ 	.word	0x000077e0
        /*09c8*/ 	.word	0x00000000
        /*09cc*/ 	.word	0x00016830
        /*09d0*/ 	.short	0x0101
        /*09d2*/ 	.byte	0x3f
	.zero		1


	//   ....[39]....
        /*09d4*/ 	.word	0x00008540
        /*09d8*/ 	.word	0x000000ff
        /*09dc*/ 	.word	0x00016800
        /*09e0*/ 	.short	0x0107
        /*09e2*/ 	.byte	0x26
	.zero		1


	//   ....[40]....
        /*09e4*/ 	.word	0x000085a0
        /*09e8*/ 	.word	0x000000ff
        /*09ec*/ 	.word	0x00016800
        /*09f0*/ 	.short	0x0101
        /*09f2*/ 	.byte	0x26
	.zero		1


	//   ....[41]....
        /*09f4*/ 	.word	0x000085c0
        /*09f8*/ 	.word	0x000000ff
        /*09fc*/ 	.word	0x00016820
        /*0a00*/ 	.short	0x010a
        /*0a02*/ 	.byte	0x26
	.zero		1


	//   ....[42]....
        /*0a04*/ 	.word	0x00008930
        /*0a08*/ 	.word	0x00000005
        /*0a0c*/ 	.word	0x00016840
        /*0a10*/ 	.short	0x010a
        /*0a12*/ 	.byte	0x3f
	.zero		1


	//   ....[43]....
        /*0a14*/ 	.word	0x00008df0
        /*0a18*/ 	.word	0x00000005
        /*0a1c*/ 	.word	0x00016830
        /*0a20*/ 	.short	0x0107
        /*0a22*/ 	.byte	0x3f
	.zero		1


	//   ....[44]....
        /*0a24*/ 	.word	0x00008eb0
        /*0a28*/ 	.word	0x00000005
        /*0a2c*/ 	.word	0x00016830
        /*0a30*/ 	.short	0x0101
        /*0a32*/ 	.byte	0x3f
	.zero		1


	//   ....[45]....
        /*0a34*/ 	.word	0x00008f10
        /*0a38*/ 	.word	0x00000005
        /*0a3c*/ 	.word	0x00016860
        /*0a40*/ 	.short	0x010a
        /*0a42*/ 	.byte	0x3f
	.zero		1


	//   ....[46]....
        /*0a44*/ 	.word	0x00009370
        /*0a48*/ 	.word	0x00000005
        /*0a4c*/ 	.word	0x00016850
        /*0a50*/ 	.short	0x0107
        /*0a52*/ 	.byte	0x3f
	.zero		1


	//   ....[47]....
        /*0a54*/ 	.word	0x00009530
        /*0a58*/ 	.word	0x00000005
        /*0a5c*/ 	.word	0x00016850
        /*0a60*/ 	.short	0x0101
        /*0a62*/ 	.byte	0x3f
	.zero		1


	//   ....[48]....
        /*0a64*/ 	.word	0x00009620
        /*0a68*/ 	.word	0x00000004
        /*0a6c*/ 	.word	0x00016860
        /*0a70*/ 	.short	0x010a
        /*0a72*/ 	.byte	0x3f
	.zero		1


	//   ....[49]....
        /*0a74*/ 	.word	0x00009a70
        /*0a78*/ 	.word	0x00000004
        /*0a7c*/ 	.word	0x00016850
        /*0a80*/ 	.short	0x0107
        /*0a82*/ 	.byte	0x3f
	.zero		1


	//   ....[50]....
        /*0a84*/ 	.word	0x00009b50
        /*0a88*/ 	.word	0x00000004
        /*0a8c*/ 	.word	0x00016850
        /*0a90*/ 	.short	0x0101
        /*0a92*/ 	.byte	0x3f
	.zero		1


	//   ....[51]....
        /*0a94*/ 	.word	0x00009c80
        /*0a98*/ 	.word	0x00000007
        /*0a9c*/ 	.word	0x00016820
        /*0aa0*/ 	.short	0x010a
        /*0aa2*/ 	.byte	0x3f
	.zero		1


	//   ....[52]....
        /*0aa4*/ 	.word	0x00009e00
        /*0aa8*/ 	.word	0x00000005
        /*0aac*/ 	.word	0x00016840
        /*0ab0*/ 	.short	0x010a
        /*0ab2*/ 	.byte	0x3f
	.zero		1


	//   ....[53]....
        /*0ab4*/ 	.word	0x00009ea0
        /*0ab8*/ 	.word	0x00000003
        /*0abc*/ 	.word	0x00016840
        /*0ac0*/ 	.short	0x010a
        /*0ac2*/ 	.byte	0x3f
	.zero		1


	//   ....[54]....
        /*0ac4*/ 	.word	0x00009ee0
        /*0ac8*/ 	.word	0x00000005
        /*0acc*/ 	.word	0x00016860
        /*0ad0*/ 	.short	0x010a
        /*0ad2*/ 	.byte	0x3f
	.zero		1


	//   ....[55]....
        /*0ad4*/ 	.word	0x00009f20
        /*0ad8*/ 	.word	0x00000003
        /*0adc*/ 	.word	0x00016860
        /*0ae0*/ 	.short	0x010a
        /*0ae2*/ 	.byte	0x3f
	.zero		1


	//   ....[56]....
        /*0ae4*/ 	.word	0x00009f90
        /*0ae8*/ 	.word	0x00000003
        /*0aec*/ 	.word	0x00016800
        /*0af0*/ 	.short	0x010a
        /*0af2*/ 	.byte	0x3f
	.zero		1


	//   ....[57]....
        /*0af4*/ 	.word	0x00009fe0
        /*0af8*/ 	.word	0x00000004
        /*0afc*/ 	.word	0x00016830
        /*0b00*/ 	.short	0x010a
        /*0b02*/ 	.byte	0x3f
	.zero		1


	//   ....[58]....
        /*0b04*/ 	.word	0x0000a040
        /*0b08*/ 	.word	0x00000003
        /*0b0c*/ 	.word	0x00016830
        /*0b10*/ 	.short	0x010a
        /*0b12*/ 	.byte	0x3f
	.zero		1


	//   ....[59]....
        /*0b14*/ 	.word	0x0000a0a0
        /*0b18*/ 	.word	0x00000003
        /*0b1c*/ 	.word	0x00016850
        /*0b20*/ 	.short	0x010a
        /*0b22*/ 	.byte	0x3f
	.zero		1


	//   ....[60]....
        /*0b24*/ 	.word	0x0000a100
        /*0b28*/ 	.word	0x0000000b
        /*0b2c*/ 	.word	0x00016850
        /*0b30*/ 	.short	0x010a
        /*0b32*/ 	.byte	0x3f
	.zero		1


	//   ....[61]....
        /*0b34*/ 	.word	0x0000a220
        /*0b38*/ 	.word	0x00000000
        /*0b3c*/ 	.word	0x00016840
        /*0b40*/ 	.short	0x010a
        /*0b42*/ 	.byte	0x3f
	.zero		1


	//   ....[62]....
        /*0b44*/ 	.word	0x0000bcb0
        /*0b48*/ 	.word	0x00000003
        /*0b4c*/ 	.word	0x00016820
        /*0b50*/ 	.short	0x010a
        /*0b52*/ 	.byte	0x3f
	.zero		1


	//   ....[63]....
        /*0b54*/ 	.word	0x0000bd00
        /*0b58*/ 	.word	0x00000005
        /*0b5c*/ 	.word	0x00016840
        /*0b60*/ 	.short	0x010a
        /*0b62*/ 	.byte	0x3f
	.zero		1


	//   ....[64]....
        /*0b64*/ 	.word	0x0000c640
        /*0b68*/ 	.word	0x00000005
        /*0b6c*/ 	.word	0x00016860
        /*0b70*/ 	.short	0x010a
        /*0b72*/ 	.byte	0x3f
	.zero		1


	//   ....[65]....
        /*0b74*/ 	.word	0x0000cfb0
        /*0b78*/ 	.word	0x00000004
        /*0b7c*/ 	.word	0x00016860
        /*0b80*/ 	.short	0x010a
        /*0b82*/ 	.byte	0x3f
	.zero		1


	//   ....[66]....
        /*0b84*/ 	.word	0x0000d920
        /*0b88*/ 	.word	0x00000007
        /*0b8c*/ 	.word	0x00016820
        /*0b90*/ 	.short	0x010a
        /*0b92*/ 	.byte	0x3f
	.zero		1


	//   ....[67]....
        /*0b94*/ 	.word	0x0000dac0
        /*0b98*/ 	.word	0x00000005
        /*0b9c*/ 	.word	0x00016840
        /*0ba0*/ 	.short	0x010a
        /*0ba2*/ 	.byte	0x3f
	.zero		1


	//   ....[68]....
        /*0ba4*/ 	.word	0x0000db10
        /*0ba8*/ 	.word	0x00000003
        /*0bac*/ 	.word	0x00016840
        /*0bb0*/ 	.short	0x010a
        /*0bb2*/ 	.byte	0x3f
	.zero		1


	//   ....[69]....
        /*0bb4*/ 	.word	0x0000db60
        /*0bb8*/ 	.word	0x00000005
        /*0bbc*/ 	.word	0x00016860
        /*0bc0*/ 	.short	0x010a
        /*0bc2*/ 	.byte	0x3f
	.zero		1


	//----- nvinfo : EIATTR_NUM_MBARRIERS
	.align		4
.L_89:
        /*0bc4*/ 	.byte	0x03, 0x38
        /*0bc6*/ 	.short	0x0016


	//----- nvinfo : EIATTR_EXIT_INSTR_OFFSETS
	.align		4
        /*0bc8*/ 	.byte	0x04, 0x1c
        /*0bca*/ 	.short	(.L_91 - .L_90)


	//   ....[0]....
.L_90:
        /*0bcc*/ 	.word	0x00000960


	//   ....[1]....
        /*0bd0*/ 	.word	0x00006290


	//   ....[2]....
        /*0bd4*/ 	.word	0x00009f70


	//----- nvinfo : EIATTR_MAX_THREADS
	.align		4
.L_91:
        /*0bd8*/ 	.byte	0x04, 0x05
        /*0bda*/ 	.short	(.L_93 - .L_92)
.L_92:
        /*0bdc*/ 	.word	0x00000200
        /*0be0*/ 	.word	0x00000001
        /*0be4*/ 	.word	0x00000001


	//----- nvinfo : EIATTR_CRS_STACK_SIZE
	.align		4
.L_93:
        /*0be8*/ 	.byte	0x04, 0x1e
        /*0bea*/ 	.short	(.L_95 - .L_94)
.L_94:
        /*0bec*/ 	.word	0x00000000


	//----- nvinfo : EIATTR_CBANK_PARAM_SIZE
	.align		4
.L_95:
        /*0bf0*/ 	.byte	0x03, 0x19
        /*0bf2*/ 	.short	0x0a70


	//----- nvinfo : EIATTR_PARAM_CBANK
	.align		4
        /*0bf4*/ 	.byte	0x04, 0x0a
        /*0bf6*/ 	.short	(.L_97 - .L_96)
	.align		4
.L_96:
        /*0bf8*/ 	.word	index@(.nv.constant0._ZN7cutlass13device_kernelIN5flash11enable_sm90INS1_16FlashAttnFwdSm90INS1_25CollectiveMainloopFwdSm90ILi2EN4cute5tupleIJNS5_1CILi1EEES8_S8_EEENS6_IJNS7_ILi192EEENS7_ILi128EEENS7_ILi64EEEEEELi64ENS_10bfloat16_tEfNS_4arch4Sm90ELb0ELb0ELb0ELb0ELb1ELb0ELb0ELb1ELb1ELb1ELb0ELb0EEENS1_21CollectiveEpilogueFwdINS6_IJSA_SC_SB_EEES9_SE_SG_Li384ELb0ELb1ELb0ELb0EEENS1_29StaticPersistentTileSchedulerILb0EEEEEEEEEvNT_6ParamsE)
        /*0bfc*/ 	.short	0x0210
        /*0bfe*/ 	.short	0x0a70


	//----- nvinfo : EIATTR_SW_WAR
	.align		4
.L_97:
        /*0c00*/ 	.byte	0x04, 0x36
        /*0c02*/ 	.short	(.L_99 - .L_98)
.L_98:
        /*0c04*/ 	.word	0x00000008
.L_99:


//--------------------- .nv.info._ZN7cutlass13device_kernelIN5flash11enable_sm90INS1_16FlashAttnFwdSm90INS1_25CollectiveMainloopFwdSm90ILi2EN4cute5tupleIJNS5_1CILi1EEES8_S8_EEENS6_IJNS7_ILi192EEENS7_ILi128EEENS7_ILi64EEEEEELi64ENS_10bfloat16_tEfNS_4arch4Sm90ELb0ELb0ELb0ELb1ELb1ELb0ELb0ELb1ELb1ELb1ELb0ELb0EEENS1_21CollectiveEpilogueFwdINS6_IJSA_SC_SB_EEES9_SE_SG_Li384ELb1ELb1ELb0ELb0EEENS1_36VarlenDynamicPersistentTileSchedulerILi192ELi128ELi384ELi128ELb0ELb1ELb1ELb0ELb1ELb1EEEEEEEEEvNT_6ParamsE --------------------------
	.section	.nv.info._ZN7cutlass13device_kernelIN5flash11enable_sm90INS1_16FlashAttnFwdSm90INS1_25CollectiveMainloopFwdSm90ILi2EN4cute5tupleIJNS5_1CILi1EEES8_S8_EEENS6_IJNS7_ILi192EEENS7_ILi128EEENS7_ILi64EEEEEELi64ENS_10bfloat16_tEfNS_4arch4Sm90ELb0ELb0ELb0ELb1ELb1ELb0ELb0ELb1ELb1ELb1ELb0ELb0EEENS1_21CollectiveEpilogueFwdINS6_IJSA_SC_SB_EEES9_SE_SG_Li384ELb1ELb1ELb0ELb0EEENS1_36VarlenDynamicPersistentTileSchedulerILi192ELi128ELi384ELi128ELb0ELb1ELb1ELb0ELb1ELb1EEEEEEEEEvNT_6ParamsE,"",@"SHT_CUDA_INFO"
	.sectionflags	@""
	.align	4


	//----- nvinfo : EIATTR_CUDA_API_VERSION
	.align		4
        /*0000*/ 	.byte	0x04, 0x37
        /*0002*/ 	.short	(.L_101 - .L_100)
.L_100:
        /*0004*/ 	.word	0x00000082


	//----- nvinfo : EIATTR_KPARAM_INFO
	.align		4
.L_101:
        /*0008*/ 	.byte	0x04, 0x17
        /*000a*/ 	.short	(.L_103 - .L_102)
.L_102:
        /*000c*/ 	.word	0x00000000
        /*0010*/ 	.short	0x0000
        /*0012*/ 	.short	0x0070
        /*0014*/ 	.byte	0x00, 0xf0, 0x01, 0x2a


	//----- nvinfo : EIATTR_SPARSE_MMA_MASK
	.align		4
.L_103:
        /*0018*/ 	.byte	0x03, 0x50
        /*001a*/ 	.short	0x0000


	//----- nvinfo : EIATTR_MAXREG_COUNT
	.align		4
        /*001c*/ 	.byte	0x03, 0x1b
        /*001e*/ 	.short	0x0080


	//----- nvinfo : EIATTR_NUM_BARRIERS
	.align		4
        /*0020*/ 	.byte	0x02, 0x4c
        /*0022*/ 	.byte	0x10
	.zero		1


	//----- nvinfo : EIATTR_EXTERNS
	.align		4
        /*0024*/ 	.byte	0x04, 0x0f
        /*0026*/ 	.short	(.L_105 - .L_104)


	//   ....[0]....
	.align		4
.L_104:
        /*0028*/ 	.word	index@(__assertfail)


	//----- nvinfo : EIATTR_ANNOTATIONS
	.align		4
.L_105:
        /*002c*/ 	.byte	0x04, 0x55
        /*002e*/ 	.short	(.L_107 - .L_106)


	//   ....[0]....
.L_106:
        /*0030*/ 	.word	0x00000001
        /*0034*/ 	.byte	0x50, 0x74, 0x00, 0x00, 0x01, 0x00, 0x00, 0x00, 0xc0, 0x74, 0x00, 0x00, 0x01, 0x00, 0x00, 0x00
        /* <DEDUP_REMOVED lines=26> */
        /*01e4*/ 	.byte	0xe0, 0xc7, 0x00, 0x00


	//----- nvinfo : EIATTR_MERCURY_ISA_VERSION
	.align		4
.L_107:
        /*01e8*/ 	.byte	0x03, 0x5f
        /*01ea*/ 	.short	0x0101


	//----- nvinfo : EIATTR_UNUSED_LOAD_BYTE_OFFSET
	.align		4
        /*01ec*/ 	.byte	0x04, 0x44
        /*01ee*/ 	.short	(.L_109 - .L_108)


	//   ....[0]....
.L_108:
        /*01f0*/ 	.word	0x00000970
        /*01f4*/ 	.word	0x0000fff0


	//   ....[1]....
        /*01f8*/ 	.word	0x00005b10
        /*01fc*/ 	.word	0x0000fff0


	//----- nvinfo : EIATTR_INT_WARP_WIDE_INSTR_OFFSETS
	.align		4
.L_109:
        /*0200*/ 	.byte	0x04, 0x31
        /*0202*/ 	.short	(.L_111 - .L_110)


	//   ....[0]....
.L_110:
        /*0204*/ 	.word	0x000000c0


	//   ....[1]....
        /*0208*/ 	.word	0x000000d0


	//   ....[2]....
        /*020c*/ 	.word	0x00000170


	//   ....[3]....
        /*0210*/ 	.word	0x00008470


	//   ....[4]....
        /*0214*/ 	.word	0x00008500


	//   ....[5]....
        /*0218*/ 	.word	0x0000b6f0


	//   ....[6]....
        /*021c*/ 	.word	0x0000b780


	//----- nvinfo : EIATTR_COOP_GROUP_MASK_REGIDS
	.align		4
.L_111:
        /*0220*/ 	.byte	0x04, 0x29
        /*0222*/ 	.short	(.L_113 - .L_112)


	//   ....[0]....
.L_112:
        /*0224*/ 	.word	0xffffffff


	//   ....[1]....
        /*0228*/ 	.word	0xffffffff


	//   ....[2]....
        /*022c*/ 	.word	0xffffffff


	//   ....[3]....
        /*0230*/ 	.word	0xffffffff


	//   ....[4]....
        /*0234*/ 	.word	0xffffffff


	//   ....[5]....
        /*0238*/ 	.word	0xffffffff


	//   ....[6]....
        /*023c*/ 	.word	0xffffffff


	//   ....[7]....
        /*0240*/ 	.word	0xffffffff


	//   ....[8]....
        /*0244*/ 	.word	0xffffffff


	//   ....[9]....
        /*0248*/ 	.word	0xffffffff


	//   ....[10]....
        /*024c*/ 	.word	0xffffffff


	//   ....[11]....
        /*0250*/ 	.word	0xffffffff


	//   ....[12]....
        /*0254*/ 	.word	0xffffffff


	//   ....[13]....
        /*0258*/ 	.word	0xffffffff


	//   ....[14]....
        /*025c*/ 	.word	0xffffffff


	//   ....[15]....
        /*0260*/ 	.word	0xffffffff


	//   ....[16]....
        /*0264*/ 	.word	0xffffffff


	//   ....[17]....
        /*0268*/ 	.word	0xffffffff


	//   ....[18]....
        /*026c*/ 	.word	0xffffffff


	//   ....[19]....
        /*0270*/ 	.word	0xffffffff


	//   ....[20]....
        /*0274*/ 	.word	0xffffffff


	//   ....[21]....
        /*0278*/ 	.word	0xffffffff


	//   ....[22]....
        /*027c*/ 	.word	0xffffffff


	//   ....[23]....
        /*0280*/ 	.word	0xffffffff


	//   ....[24]....
        /*0284*/ 	.word	0xffffffff


	//   ....[25]....
        /*0288*/ 	.word	0xffffffff


	//   ....[26]....
        /*028c*/ 	.word	0xffffffff


	//   ....[27]....
        /*0290*/ 	.word	0xffffffff


	//   ....[28]....
        /*0294*/ 	.word	0xffffffff


	//   ....[29]....
        /*0298*/ 	.word	0xffffffff


	//   ....[30]....
        /*029c*/ 	.word	0xffffffff


	//   ....[31]....
        /*02a0*/ 	.word	0xffffffff


	//   ....[32]....
        /*02a4*/ 	.word	0xffffffff


	//   ....[33]....
        /*02a8*/ 	.word	0xffffffff


	//   ....[34]....
        /*02ac*/ 	.word	0xffffffff


	//   ....[35]....
        /*02b0*/ 	.word	0xffffffff


	//   ....[36]....
        /*02b4*/ 	.word	0xffffffff


	//   ....[37]....
        /*02b8*/ 	.word	0xffffffff


	//   ....[38]....
        /*02bc*/ 	.word	0xffffffff


	//   ....[39]....
        /*02c0*/ 	.word	0xffffffff


	//   ....[40]....
        /*02c4*/ 	.word	0xffffffff


	//   ....[41]....
        /*02c8*/ 	.word	0xffffffff


	//   ....[42]....
        /*02cc*/ 	.word	0xffffffff


	//   ....[43]....
        /*02d0*/ 	.word	0xffffffff


	//   ....[44]....
        /*02d4*/ 	.word	0xffffffff


	//   ....[45]....
        /*02d8*/ 	.word	0xffffffff


	//   ....[46]....
        /*02dc*/ 	.word	0xffffffff


	//   ....[47]....
        /*02e0*/ 	.word	0xffffffff


	//   ....[48]....
        /*02e4*/ 	.word	0xffffffff


	//   ....[49]....
        /*02e8*/ 	.word	0xffffffff


	//   ....[50]....
        /*02ec*/ 	.word	0xffffffff


	//   ....[51]....
        /*02f0*/ 	.word	0xffffffff


	//   ....[52]....
        /*02f4*/ 	.word	0xffffffff


	//   ....[53]....
        /*02f8*/ 	.word	0xffffffff


	//   ....[54]....
        /*02fc*/ 	.word	0xffffffff


	//   ....[55]....
        /*0300*/ 	.word	0xffffffff


	//   ....[56]....
        /*0304*/ 	.word	0xffffffff


	//   ....[57]....
        /*0308*/ 	.word	0xffffffff


	//   ....[58]....
        /*030c*/ 	.word	0xffffffff


	//   ....[59]....
        /*0310*/ 	.word	0xffffffff


	//   ....[60]....
        /*0314*/ 	.word	0xffffffff


	//   ....[61]....
        /*0318*/ 	.word	0xffffffff


	//   ....[62]....
        /*031c*/ 	.word	0xffffffff


	//   ....[63]....
        /*0320*/ 	.word	0xffffffff


	//   ....[64]....
        /*0324*/ 	.word	0xffffffff


	//   ....[65]....
        /*0328*/ 	.word	0xffffffff


	//   ....[66]....
        /*032c*/ 	.word	0xffffffff


	//   ....[67]....
        /*0330*/ 	.word	0xffffffff


	//   ....[68]....
        /*0334*/ 	.word	0xffffffff


	//   ....[69]....
        /*0338*/ 	.word	0xffffffff


	//   ....[70]....
        /*033c*/ 	.word	0xffffffff


	//   ....[71]....
        /*0340*/ 	.word	0xffffffff


	//   ....[72]....
        /*0344*/ 	.word	0xffffffff


	//   ....[73]....
        /*0348*/ 	.word	0xffffffff


	//   ....[74]....
        /*034c*/ 	.word	0xffffffff


	//   ....[75]....
        /*0350*/ 	.word	0xffffffff


	//   ....[76]....
        /*0354*/ 	.word	0xffffffff


	//   ....[77]....
        /*0358*/ 	.word	0xffffffff


	//   ....[78]....
        /*035c*/ 	.word	0xffffffff


	//   ....[79]....
        /*0360*/ 	.word	0xffffffff


	//   ....[80]....
        /*0364*/ 	.word	0xffffffff


	//   ....[81]....
        /*0368*/ 	.word	0xffffffff


	//   ....[82]....
        /*036c*/ 	.word	0xffffffff


	//   ....[83]....
        /*0370*/ 	.word	0xffffffff


	//   ....[84]....
        /*0374*/ 	.word	0xffffffff


	//   ....[85]....
        /*0378*/ 	.word	0xffffffff


	//   ....[86]....
        /*037c*/ 	.word	0xffffffff


	//   ....[87]....
        /*0380*/ 	.word	0xffffffff


	//   ....[88]....
        /*0384*/ 	.word	0xffffffff


	//   ....[89]....
        /*0388*/ 	.word	0xffffffff


	//   ....[90]....
        /*038c*/ 	.word	0xffffffff


	//   ....[91]....
        /*0390*/ 	.word	0xffffffff


	//   ....[92]....
        /*0394*/ 	.word	0xffffffff


	//   ....[93]....
        /*0398*/ 	.word	0xffffffff


	//   ....[94]....
        /*039c*/ 	.word	0xffffffff


	//   ....[95]....
        /*03a0*/ 	.word	0xffffffff


	//   ....[96]....
        /*03a4*/ 	.word	0xffffffff


	//   ....[97]....
        /*03a8*/ 	.word	0xffffffff


	//   ....[98]....
        /*03ac*/ 	.word	0xffffffff


	//   ....[99]....
        /*03b0*/ 	.word	0xffffffff


	//   ....[100]....
        /*03b4*/ 	.word	0xffffffff


	//   ....[101]....
        /*03b8*/ 	.word	0xffffffff


	//   ....[102]....
        /*03bc*/ 	.word	0xffffffff


	//   ....[103]....
        /*03c0*/ 	.word	0xffffffff


	//   ....[104]....
        /*03c4*/ 	.word	0xffffffff


	//   ....[105]....
        /*03c8*/ 	.word	0xffffffff


	//   ....[106]....
        /*03cc*/ 	.word	0xffffffff


	//   ....[107]....
        /*03d0*/ 	.word	0xffffffff


	//   ....[108]....
        /*03d4*/ 	.word	0xffffffff


	//   ....[109]....
        /*03d8*/ 	.word	0xffffffff


	//   ....[110]....
        /*03dc*/ 	.word	0xffffffff


	//   ....[111]....
        /*03e0*/ 	.word	0xffffffff


	//   ....[112]....
        /*03e4*/ 	.word	0xffffffff


	//   ....[113]....
        /*03e8*/ 	.word	0xffffffff


	//   ....[114]....
        /*03ec*/ 	.word	0xffffffff


	//   ....[115]....
        /*03f0*/ 	.word	0xffffffff


	//   ....[116]....
        /*03f4*/ 	.word	0xffffffff


	//   ....[117]....
        /*03f8*/ 	.word	0xffffffff


	//   ....[118]....
        /*03fc*/ 	.word	0xffffffff


	//   ....[119]....
        /*0400*/ 	.word	0xffffffff


	//   ....[120]....
        /*0404*/ 	.word	0xffffffff


	//   ....[121]....
        /*0408*/ 	.word	0xffffffff


	//   ....[122]....
        /*040c*/ 	.word	0xffffffff


	//   ....[123]....
        /*0410*/ 	.word	0xffffffff


	//   ....[124]....
        /*0414*/ 	.word	0xffffffff


	//   ....[125]....
        /*0418*/ 	.word	0xffffffff


	//   ....[126]....
        /*041c*/ 	.word	0xffffffff


	//   ....[127]....
        /*0420*/ 	.word	0xffffffff


	//   ....[128]....
        /*0424*/ 	.word	0xffffffff


	//   ....[129]....
        /*0428*/ 	.word	0xffffffff


	//   ....[130]....
        /*042c*/ 	.word	0xffffffff


	//   ....[131]....
        /*0430*/ 	.word	0xffffffff


	//   ....[132]....
        /*0434*/ 	.word	0xffffffff


	//   ....[133]....
        /*0438*/ 	.word	0xffffffff


	//   ....[134]....
        /*043c*/ 	.word	0xffffffff


	//   ....[135]....
        /*0440*/ 	.word	0xffffffff


	//   ....[136]....
        /*0444*/ 	.word	0xffffffff


	//   ....[137]....
        /*0448*/ 	.word	0xffffffff


	//   ....[138]....
        /*044c*/ 	.word	0xffffffff


	//   ....[139]....
        /*0450*/ 	.word	0xffffffff


	//   ....[140]....
        /*0454*/ 	.word	0xffffffff


	//   ....[141]....
        /*0458*/ 	.word	0xffffffff


	//   ....[142]....
        /*045c*/ 	.word	0xffffffff


	//   ....[143]....
        /*0460*/ 	.word	0xffffffff


	//   ....[144]....
        /*0464*/ 	.word	0xffffffff


	//   ....[145]....
        /*0468*/ 	.word	0xffffffff


	//   ....[146]....
        /*046c*/ 	.word	0xffffffff


	//   ....[147]....
        /*0470*/ 	.word	0xffffffff


	//   ....[148]....
        /*0474*/ 	.word	0xffffffff


	//   ....[149]....
        /*0478*/ 	.word	0xffffffff


	//   ....[150]....
        /*047c*/ 	.word	0xffffffff


	//   ....[151]....
        /*0480*/ 	.word	0xffffffff


	//   ....[152]....
        /*0484*/ 	.word	0xffffffff


	//   ....[153]....
        /*0488*/ 	.word	0xffffffff


	//   ....[154]....
        /*048c*/ 	.word	0xffffffff


	//   ....[155]....
        /*0490*/ 	.word	0xffffffff


	//   ....[156]....
        /*0494*/ 	.word	0xffffffff


	//   ....[157]....
        /*0498*/ 	.word	0xffffffff


	//   ....[158]....
        /*049c*/ 	.word	0xffffffff


	//   ....[159]....
        /*04a0*/ 	.word	0xffffffff


	//   ....[160]....
        /*04a4*/ 	.word	0xffffffff


	//   ....[161]....
        /*04a8*/ 	.word	0x0500000f


	//   ....[162]....
        /*04ac*/ 	.word	0x0500000f


	//   ....[163]....
        /*04b0*/ 	.word	0x0500000f


	//   ....[164]....
        /*04b4*/ 	.word	0x0500000f


	//   ....[165]....
        /*04b8*/ 	.word	0x0500000f


	//   ....[166]....
        /*04bc*/ 	.word	0x0500000f


	//   ....[167]....
        /*04c0*/ 	.word	0x0500000f


	//   ....[168]....
        /*04c4*/ 	.word	0x0500000f


	//   ....[169]....
        /*04c8*/ 	.word	0x0500000f


	//   ....[170]....
        /*04cc*/ 	.word	0x0500000f


	//   ....[171]....
        /*04d0*/ 	.word	0x0500000f


	//   ....[172]....
        /*04d4*/ 	.word	0x0500000f


	//   ....[173]....
        /*04d8*/ 	.word	0x0500000f


	//   ....[174]....
        /*04dc*/ 	.word	0x0500000f


	//   ....[175]....
        /*04e0*/ 	.word	0x0500000f


	//   ....[176]....
        /*04e4*/ 	.word	0x0500000f


	//   ....[177]....
        /*04e8*/ 	.word	0x0500000f


	//   ....[178]....
        /*04ec*/ 	.word	0x0500000f


	//   ....[179]....
        /*04f0*/ 	.word	0x0500000f


	//   ....[180]....
        /*04f4*/ 	.word	0x0500000f


	//   ....[181]....
        /*04f8*/ 	.word	0x0500000f


	//   ....[182]....
        /*04fc*/ 	.word	0x0500000f


	//   ....[183]....
        /*0500*/ 	.word	0x0500000f


	//   ....[184]....
        /*0504*/ 	.word	0x0500000f


	//   ....[185]....
        /*0508*/ 	.word	0x0500000f


	//   ....[186]....
        /*050c*/ 	.word	0x0500000f


	//   ....[187]....
        /*0510*/ 	.word	0x0500000f


	//   ....[188]....
        /*0514*/ 	.word	0x0500000f


	//   ....[189]....
        /*0518*/ 	.word	0x0500000f


	//   ....[190]....
        /*051c*/ 	.word	0x0500000f


	//   ....[191]....
        /*0520*/ 	.word	0x0500000f


	//   ....[192]....
        /*0524*/ 	.word	0x0500000f


	//   ....[193]....
        /*0528*/ 	.word	0x0500000f


	//   ....[194]....
        /*052c*/ 	.word	0x0500000f


	//   ....[195]....
        /*0530*/ 	.word	0x0500000f


	//   ....[196]....
        /*0534*/ 	.word	0x0500000f


	//   ....[197]....
        /*0538*/ 	.word	0x0500000f


	//   ....[198]....
        /*053c*/ 	.word	0x0500000f


	//   ....[199]....
        /*0540*/ 	.word	0x0500000f


	//   ....[200]....
        /*0544*/ 	.word	0x0500000f


	//   ....[201]....
        /*0548*/ 	.word	0x0500000f


	//   ....[202]....
        /*054c*/ 	.word	0x0500000f


	//   ....[203]....
        /*0550*/ 	.word	0x0500000f


	//   ....[204]....
        /*0554*/ 	.word	0x0500000f


	//   ....[205]....
        /*0558*/ 	.word	0x0500000f


	//   ....[206]....
        /*055c*/ 	.word	0x0500000f


	//   ....[207]....
        /*0560*/ 	.word	0x0500000f


	//   ....[208]....
        /*0564*/ 	.word	0x0500000f


	//   ....[209]....
        /*0568*/ 	.word	0x0500000f


	//   ....[210]....
        /*056c*/ 	.word	0x0500000f


	//   ....[211]....
        /*0570*/ 	.word	0x0500000f


	//   ....[212]....
        /*0574*/ 	.word	0x0500000f


	//   ....[213]....
        /*0578*/ 	.word	0x0500000f


	//   ....[214]....
        /*057c*/ 	.word	0x0500000f


	//   ....[215]....
        /*0580*/ 	.word	0x0500000f


	//   ....[216]....
        /*0584*/ 	.word	0x0500000f


	//   ....[217]....
        /*0588*/ 	.word	0x0500000f


	//   ....[218]....
        /*058c*/ 	.word	0x0500000f


	//   ....[219]....
        /*0590*/ 	.word	0x0500000f


	//   ....[220]....
        /*0594*/ 	.word	0x0500000f


	//   ....[221]....
        /*0598*/ 	.word	0x0500000f


	//   ....[222]....
        /*059c*/ 	.word	0x0500000f


	//   ....[223]....
        /*05a0*/ 	.word	0x0500000f


	//   ....[224]....
        /*05a4*/ 	.word	0x0500000f


	//   ....[225]....
        /*05a8*/ 	.word	0x0500000f


	//   ....[226]....
        /*05ac*/ 	.word	0x0500000f


	//   ....[227]....
        /*05b0*/ 	.word	0x0500000f


	//   ....[228]....
        /*05b4*/ 	.word	0x0500000f


	//   ....[229]....
        /*05b8*/ 	.word	0x0500000f


	//   ....[230]....
        /*05bc*/ 	.word	0x0500000f


	//   ....[231]....
        /*05c0*/ 	.word	0x0500000f


	//   ....[232]....
        /*05c4*/ 	.word	0x0500000f


	//   ....[233]....
        /*05c8*/ 	.word	0x0500000f


	//   ....[234]....
        /*05cc*/ 	.word	0x0500000f


	//   ....[235]....
        /*05d0*/ 	.word	0x0500000f


	//   ....[236]....
        /*05d4*/ 	.word	0x0500000f


	//   ....[237]....
        /*05d8*/ 	.word	0x0500000f


	//   ....[238]....
        /*05dc*/ 	.word	0x0500000f


	//   ....[239]....
        /*05e0*/ 	.word	0x0500000f


	//   ....[240]....
        /*05e4*/ 	.word	0x0500000f


	//   ....[241]....
        /*05e8*/ 	.word	0x0500000f


	//   ....[242]....
        /*05ec*/ 	.word	0x0500000f


	//   ....[243]....
        /*05f0*/ 	.word	0x0500000f


	//   ....[244]....
        /*05f4*/ 	.word	0x0500000f


	//   ....[245]....
        /*05f8*/ 	.word	0x0500000f


	//   ....[246]....
        /*05fc*/ 	.word	0x0500000f


	//   ....[247]....
        /*0600*/ 	.word	0x0500000f


	//   ....[248]....
        /*0604*/ 	.word	0x0500000f


	//   ....[249]....
        /*0608*/ 	.word	0x0500000f


	//   ....[250]....
        /*060c*/ 	.word	0x0500000f


	//   ....[251]....
        /*0610*/ 	.word	0x0500000f


	//   ....[252]....
        /*0614*/ 	.word	0x0500000f


	//   ....[253]....
        /*0618*/ 	.word	0x0500000f


	//   ....[254]....
        /*061c*/ 	.word	0x0500000f


	//   ....[255]....
        /*0620*/ 	.word	0x0500000f


	//   ....[0]....
        /*0624*/ 	.word	0x0500000f


	//   ....[1]....
        /*0628*/ 	.word	0x0500000f


	//   ....[2]....
        /*062c*/ 	.word	0x0500000f


	//   ....[3]....
        /*0630*/ 	.word	0x0500000f


	//   ....[4]....
        /*0634*/ 	.word	0x0500000f


	//   ....[5]....
        /*0638*/ 	.word	0x0500000f


	//   ....[6]....
        /*063c*/ 	.word	0x0500000f


	//   ....[7]....
        /*0640*/ 	.word	0x0500000f


	//   ....[8]....
        /*0644*/ 	.word	0x0500000f


	//   ....[9]....
        /*0648*/ 	.word	0x0500000f


	//   ....[10]....
        /*064c*/ 	.word	0x0500000f


	//   ....[11]....
        /*0650*/ 	.word	0x0500000f


	//----- nvinfo : EIATTR_COOP_GROUP_INSTR_OFFSETS
	.align		4
.L_113:
        /*0654*/ 	.byte	0x04, 0x28
        /*0656*/ 	.short	(.L_115 - .L_114)


	//   ....[0]....
.L_114:
        /*0658*/ 	.word	0x00000080


	//   ....[1]....
        /*065c*/ 	.word	0x00000090


	//   ....[2]....
        /*0660*/ 	.word	0x000002d0


	//   ....[3]....
        /*0664*/ 	.word	0x00000430


	//   ....[4]....
        /*0668*/ 	.word	0x00000550


	//   ....[5]....
        /*066c*/ 	.word	0x000006b0


	//   ....[6]....
        /*0670*/ 	.word	0x00001200


	//   ....[7]....
        /*0674*/ 	.word	0x00002070


	//   ....[8]....
        /*0678*/ 	.word	0x00002170


	//   ....[9]....
        /*067c*/ 	.word	0x00002770


	//   ....[10]....
        /*0680*/ 	.word	0x000027c0


	//   ....[11]....
        /*0684*/ 	.word	0x00004090


	//   ....[12]....
        /*0688*/ 	.word	0x000040a0


	//   ....[13]....
        /*068c*/ 	.word	0x000040d0


	//   ....[14]....
        /*0690*/ 	.word	0x000040e0


	//   ....[15]....
        /*0694*/ 	.word	0x00005390


	//   ....[16]....
        /*0698*/ 	.word	0x000053d0


	//   ....[17]....
        /*069c*/ 	.word	0x00005480


	//   ....[18]....
        /*06a0*/ 	.word	0x00005490


	//   ....[19]....
        /*06a4*/ 	.word	0x000062b0


	//   ....[20]....
        /*06a8*/ 	.word	0x000062f0


	//   ....[21]....
        /*06ac*/ 	.word	0x00006320


	//   ....[22]....
        /*06b0*/ 	.word	0x00006350


	//   ....[23]....
        /*06b4*/ 	.word	0x00006850


	//   ....[24]....
        /*06b8*/ 	.word	0x00006890


	//   ....[25]....
        /*06bc*/ 	.word	0x000068d0


	//   ....[26]....
        /*06c0*/ 	.word	0x00006900


	//   ....[27]....
        /*06c4*/ 	.word	0x00006920


	//   ....[28]....
        /*06c8*/ 	.word	0x00006930


	//   ....[29]....
        /*06cc*/ 	.word	0x00006950


	//   ....[30]....
        /*06d0*/ 	.word	0x00006970


	//   ....[31]....
        /*06d4*/ 	.word	0x00007220


	//   ....[32]....
        /*06d8*/ 	.word	0x00007250


	//   ....[33]....
        /*06dc*/ 	.word	0x00007290


	//   ....[34]....
        /*06e0*/ 	.word	0x000072c0


	//   ....[35]....
        /*06e4*/ 	.word	0x000072e0


	//   ....[36]....
        /*06e8*/ 	.word	0x000072f0


	//   ....[37]....
        /*06ec*/ 	.word	0x00007300


	//   ....[38]....
        /*06f0*/ 	.word	0x00007320


	//   ....[39]....
        /*06f4*/ 	.word	0x00007470


	//   ....[40]....
        /*06f8*/ 	.word	0x00007660


	//   ....[41]....
        /*06fc*/ 	.word	0x00007690


	//   ....[42]....
        /*0700*/ 	.word	0x000076c0


	//   ....[43]....
        /*0704*/ 	.word	0x000076f0


	//   ....[44]....
        /*0708*/ 	.word	0x00007720


	//   ....[45]....
        /*070c*/ 	.word	0x00007750


	//   ....[46]....
        /*0710*/ 	.word	0x000078a0


	//   ....[47]....
        /*0714*/ 	.word	0x000078d0


	//   ....[48]....
        /*0718*/ 	.word	0x00007900


	//   ....[49]....
        /*071c*/ 	.word	0x00007930


	//   ....[50]....
        /*0720*/ 	.word	0x00007960


	//   ....[51]....
        /*0724*/ 	.word	0x00007990


	//   ....[52]....
        /*0728*/ 	.word	0x00007a20


	//   ....[53]....
        /*072c*/ 	.word	0x00007a50


	//   ....[54]....
        /*0730*/ 	.word	0x00007ad0


	//   ....[55]....
        /*0734*/ 	.word	0x00009080


	//   ....[56]....
        /*0738*/ 	.word	0x000090a0


	//   ....[57]....
        /*073c*/ 	.word	0x00009130


	//   ....[58]....
        /*0740*/ 	.word	0x00009150


	//   ....[59]....
        /*0744*/ 	.word	0x000091d0


	//   ....[60]....
        /*0748*/ 	.word	0x000091f0


	//   ....[61]....
        /*074c*/ 	.word	0x00009270


	//   ....[62]....
        /*0750*/ 	.word	0x00009290


	//   ....[63]....
        /*0754*/ 	.word	0x00009310


	//   ....[64]....
        /*0758*/ 	.word	0x00009330


	//   ....[65]....
        /*075c*/ 	.word	0x000093b0


	//   ....[66]....
        /*0760*/ 	.word	0x000093d0


	//   ....[67]....
        /*0764*/ 	.word	0x00009450


	//   ....[68]....
        /*0768*/ 	.word	0x00009470


	//   ....[69]....
        /*076c*/ 	.word	0x00009480


	//   ....[70]....
        /*0770*/ 	.word	0x00009490


	//   ....[71]....
        /*0774*/ 	.word	0x00009d90


	//   ....[72]....
        /*0778*/ 	.word	0x00009dc0


	//   ....[73]....
        /*077c*/ 	.word	0x00009e60


	//   ....[74]....
        /*0780*/ 	.word	0x00009e80


	//   ....[75]....
        /*0784*/ 	.word	0x00009f00


	//   ....[76]....
        /*0788*/ 	.word	0x00009f20


	//   ....[77]....
        /*078c*/ 	.word	0x00009fa0


	//   ....[78]....
        /*0790*/ 	.word	0x00009fc0


	//   ....[79]....
        /*0794*/ 	.word	0x0000a040


	//   ....[80]....
        /*0798*/ 	.word	0x0000a060


	//   ....[81]....
        /*079c*/ 	.word	0x0000a0e0


	//   ....[82]....
        /*07a0*/ 	.word	0x0000a100


	//   ....[83]....
        /*07a4*/ 	.word	0x0000a180


	//   ....[84]....
        /*07a8*/ 	.word	0x0000a1a0


	//   ....[85]....
        /*07ac*/ 	.word	0x0000a1b0


	//   ....[86]....
        /*07b0*/ 	.word	0x0000a220


	//   ....[87]....
        /*07b4*/ 	.word	0x0000a270


	//   ....[88]....
        /*07b8*/ 	.word	0x0000a2a0


	//   ....[89]....
        /*07bc*/ 	.word	0x0000a330


	//   ....[90]....
        /*07c0*/ 	.word	0x0000a340


	//   ....[91]....
        /*07c4*/ 	.word	0x0000a3b0


	//   ....[92]....
        /*07c8*/ 	.word	0x0000a3c0


	//   ....[93]....
        /*07cc*/ 	.word	0x0000a400


	//   ....[94]....
        /*07d0*/ 	.word	0x0000a420


	//   ....[95]....
        /*07d4*/ 	.word	0x0000aba0


	//   ....[96]....
        /*07d8*/ 	.word	0x0000abd0


	//   ....[97]....
        /*07dc*/ 	.word	0x0000ac20


	//   ....[98]....
        /*07e0*/ 	.word	0x0000ac30


	//   ....[99]....
        /*07e4*/ 	.word	0x0000ac70


	//   ....[100]....
        /*07e8*/ 	.word	0x0000ac80


	//   ....[101]....
        /*07ec*/ 	.word	0x0000acc0


	//   ....[102]....
        /*07f0*/ 	.word	0x0000acd0


	//   ....[103]....
        /*07f4*/ 	.word	0x0000ad10


	//   ....[104]....
        /*07f8*/ 	.word	0x0000ad20


	//   ....[105]....
        /*07fc*/ 	.word	0x0000ad60


	//   ....[106]....
        /*0800*/ 	.word	0x0000ad70


	//   ....[107]....
        /*0804*/ 	.word	0x0000adb0


	//   ....[108]....
        /*0808*/ 	.word	0x0000adc0


	//   ....[109]....
        /*080c*/ 	.word	0x0000add0


	//   ....[110]....
        /*0810*/ 	.word	0x0000ae10


	//   ....[111]....
        /*0814*/ 	.word	0x0000b0c0


	//   ....[112]....
        /*0818*/ 	.word	0x0000b0f0


	//   ....[113]....
        /*081c*/ 	.word	0x0000b150


	//   ....[114]....
        /*0820*/ 	.word	0x0000b160


	//   ....[115]....
        /*0824*/ 	.word	0x0000b1b0


	//   ....[116]....
        /*0828*/ 	.word	0x0000b1c0


	//   ....[117]....
        /*082c*/ 	.word	0x0000b210


	//   ....[118]....
        /*0830*/ 	.word	0x0000b220


	//   ....[119]....
        /*0834*/ 	.word	0x0000b270


	//   ....[120]....
        /*0838*/ 	.word	0x0000b280


	//   ....[121]....
        /*083c*/ 	.word	0x0000b2d0


	//   ....[122]....
        /*0840*/ 	.word	0x0000b2e0


	//   ....[123]....
        /*0844*/ 	.word	0x0000b330


	//   ....[124]....
        /*0848*/ 	.word	0x0000b340


	//   ....[125]....
        /*084c*/ 	.word	0x0000b350


	//   ....[126]....
        /*0850*/ 	.word	0x0000b390


	//   ....[127]....
        /*0854*/ 	.word	0x0000b950


	//   ....[128]....
        /*0858*/ 	.word	0x0000b990


	//   ....[129]....
        /*085c*/ 	.word	0x0000b9a0


	//   ....[130]....
        /*0860*/ 	.word	0x0000b9b0


	//   ....[131]....
        /*0864*/ 	.word	0x0000b9c0


	//   ....[132]....
        /*0868*/ 	.word	0x0000b9d0


	//   ....[133]....
        /*086c*/ 	.word	0x0000b9f0


	//   ....[134]....
        /*0870*/ 	.word	0x0000ba40


	//   ....[135]....
        /*0874*/ 	.word	0x0000ba60


	//   ....[136]....
        /*0878*/ 	.word	0x0000baa0


	//   ....[137]....
        /*087c*/ 	.word	0x0000bac0


	//   ....[138]....
        /*0880*/ 	.word	0x0000bb00


	//   ....[139]....
        /*0884*/ 	.word	0x0000bb20


	//   ....[140]....
        /*0888*/ 	.word	0x0000bb70


	//   ....[141]....
        /*088c*/ 	.word	0x0000bba0


	//   ....[142]....
        /*0890*/ 	.word	0x0000bc00


	//   ....[143]....
        /*0894*/ 	.word	0x0000bf80


	//   ....[144]....
        /*0898*/ 	.word	0x0000bfb0


	//   ....[145]....
        /*089c*/ 	.word	0x0000bfe0


	//   ....[146]....
        /*08a0*/ 	.word	0x0000c010


	//   ....[147]....
        /*08a4*/ 	.word	0x0000c040


	//   ....[148]....
        /*08a8*/ 	.word	0x0000c070


	//   ....[149]....
        /*08ac*/ 	.word	0x0000c0a0


	//   ....[150]....
        /*08b0*/ 	.word	0x0000c0d0


	//   ....[151]....
        /*08b4*/ 	.word	0x0000c250


	//   ....[152]....
        /*08b8*/ 	.word	0x0000c280


	//   ....[153]....
        /*08bc*/ 	.word	0x0000c2b0


	//   ....[154]....
        /*08c0*/ 	.word	0x0000c2e0


	//   ....[155]....
        /*08c4*/ 	.word	0x0000c310


	//   ....[156]....
        /*08c8*/ 	.word	0x0000c340


	//   ....[157]....
        /*08cc*/ 	.word	0x0000c400


	//   ....[158]....
        /*08d0*/ 	.word	0x0000c420


	//   ....[159]....
        /*08d4*/ 	.word	0x0000c490


	//   ....[160]....
        /*08d8*/ 	.word	0x0000c900


	//   ....[161]....
        /*08dc*/ 	.word	0x0000cde0


	//   ....[162]....
        /*08e0*/ 	.word	0x0000ced0


	//   ....[163]....
        /*08e4*/ 	.word	0x0000cf70


	//   ....[164]....
        /*08e8*/ 	.word	0x0000cfd0


	//   ....[165]....
        /*08ec*/ 	.word	0x0000d0c0


	//   ....[166]....
        /*08f0*/ 	.word	0x0000d130


	//   ....[167]....
        /*08f4*/ 	.word	0x0000d220


	//   ....[168]....
        /*08f8*/ 	.word	0x0000d290


	//   ....[169]....
        /*08fc*/ 	.word	0x0000d380


	//   ....[170]....
        /*0900*/ 	.word	0x0000d3f0


	//   ....[171]....
        /*0904*/ 	.word	0x0000d4e0


	//   ....[172]....
        /*0908*/ 	.word	0x0000d550


	//   ....[173]....
        /*090c*/ 	.word	0x0000d640


	//   ....[174]....
        /*0910*/ 	.word	0x0000d6b0


	//   ....[175]....
        /*0914*/ 	.word	0x0000d7a0


	//   ....[176]....
        /*0918*/ 	.word	0x0000d810


	//   ....[177]....
        /*091c*/ 	.word	0x0000d8b0


	//   ....[178]....
        /*0920*/ 	.word	0x0000d9a0


	//   ....[179]....
        /*0924*/ 	.word	0x0000da10


	//   ....[180]....
        /*0928*/ 	.word	0x0000da70


	//   ....[181]....
        /*092c*/ 	.word	0x0000db60


	//   ....[182]....
        /*0930*/ 	.word	0x0000dbc0


	//   ....[183]....
        /*0934*/ 	.word	0x0000dcc0


	//   ....[184]....
        /*0938*/ 	.word	0x0000dd20


	//   ....[185]....
        /*093c*/ 	.word	0x0000de20


	//   ....[186]....
        /*0940*/ 	.word	0x0000de80


	//   ....[187]....
        /*0944*/ 	.word	0x0000df80


	//   ....[188]....
        /*0948*/ 	.word	0x0000dfe0


	//   ....[189]....
        /*094c*/ 	.word	0x0000e0e0


	//   ....[190]....
        /*0950*/ 	.word	0x0000e140


	//   ....[191]....
        /*0954*/ 	.word	0x0000e240


	//   ....[192]....
        /*0958*/ 	.word	0x0000e2a0


	//   ....[193]....
        /*095c*/ 	.word	0x0000e350


	//   ....[194]....
        /*0960*/ 	.word	0x0000e410


	//   ....[195]....
        /*0964*/ 	.word	0x0000e4d0


	//   ....[196]....
        /*0968*/ 	.word	0x0000e530


	//   ....[197]....
        /*096c*/ 	.word	0x0000e630


	//   ....[198]....
        /*0970*/ 	.word	0x0000e690


	//   ....[199]....
        /*0974*/ 	.word	0x0000e760


	//   ....[200]....
        /*0978*/ 	.word	0x0000e7c0


	//   ....[201]....
        /*097c*/ 	.word	0x0000e880


	//   ....[202]....
        /*0980*/ 	.word	0x0000e9c0


	//   ....[203]....
        /*0984*/ 	.word	0x0000ea60


	//   ....[204]....
        /*0988*/ 	.word	0x0000ead0


	//   ....[205]....
        /*098c*/ 	.word	0x0000eb80


	//   ....[206]....
        /*0990*/ 	.word	0x0000ebe0


	//   ....[207]....
        /*0994*/ 	.word	0x0000ec90


	//   ....[208]....
        /*0998*/ 	.word	0x0000ecf0


	//   ....[209]....
        /*099c*/ 	.word	0x0000eda0


	//   ....[210]....
        /*09a0*/ 	.word	0x0000ee00


	//   ....[211]....
        /*09a4*/ 	.word	0x0000eeb0


	//   ....[212]....
        /*09a8*/ 	.word	0x0000ef10


	//   ....[213]....
        /*09ac*/ 	.word	0x0000efc0


	//   ....[214]....
        /*09b0*/ 	.word	0x0000f020


	//   ....[215]....
        /*09b4*/ 	.word	0x0000f0d0


	//   ....[216]....
        /*09b8*/ 	.word	0x0000f130


	//   ....[217]....
        /*09bc*/ 	.word	0x0000f1e0


	//   ....[218]....
        /*09c0*/ 	.word	0x0000f2d0


	//   ....[219]....
        /*09c4*/ 	.word	0x0000f380


	//   ....[220]....
        /*09c8*/ 	.word	0x0000f3e0


	//   ....[221]....
        /*09cc*/ 	.word	0x0000f4a0


	//   ....[222]....
        /*09d0*/ 	.word	0x0000f500


	//   ....[223]....
        /*09d4*/ 	.word	0x0000f5c0


	//   ....[224]....
        /*09d8*/ 	.word	0x0000f620


	//   ....[225]....
        /*09dc*/ 	.word	0x0000f6e0


	//   ....[226]....
        /*09e0*/ 	.word	0x0000f740


	//   ....[227]....
        /*09e4*/ 	.word	0x0000f800


	//   ....[228]....
        /*09e8*/ 	.word	0x0000f860


	//   ....[229]....
        /*09ec*/ 	.word	0x0000f920


	//   ....[230]....
        /*09f0*/ 	.word	0x0000f980


	//   ....[231]....
        /*09f4*/ 	.word	0x0000fa40


	//   ....[232]....
        /*09f8*/ 	.word	0x0000faa0


	//   ....[233]....
        /*09fc*/ 	.word	0x0000fb50


	//   ....[234]....
        /*0a00*/ 	.word	0x0000fc40


	//   ....[235]....
        /*0a04*/ 	.word	0x0000fcf0


	//   ....[236]....
        /*0a08*/ 	.word	0x0000fd60


	//   ....[237]....
        /*0a0c*/ 	.word	0x0000fe10


	//   ....[238]....
        /*0a10*/ 	.word	0x0000fe70


	//   ....[239]....
        /*0a14*/ 	.word	0x0000ff30


	//   ....[240]....
        /*0a18*/ 	.word	0x0000ff90


	//   ....[241]....
        /*0a1c*/ 	.word	0x00010050


	//   ....[242]....
        /*0a20*/ 	.word	0x000100b0


	//   ....[243]....
        /*0a24*/ 	.word	0x00010170


	//   ....[244]....
        /*0a28*/ 	.word	0x000101d0


	//   ....[245]....
        /*0a2c*/ 	.word	0x00010290


	//   ....[246]....
        /*0a30*/ 	.word	0x000102f0


	//   ....[247]....
        /*0a34*/ 	.word	0x000103b0


	//   ....[248]....
        /*0a38*/ 	.word	0x00010410


	//   ....[249]....
        /*0a3c*/ 	.word	0x000104b0


	//   ....[250]....
        /*0a40*/ 	.word	0x00010540


	//   ....[251]....
        /*0a44*/ 	.word	0x000105e0


	//   ....[252]....
        /*0a48*/ 	.word	0x00010700


	//   ....[253]....
        /*0a4c*/ 	.word	0x00010770


	//   ....[254]....
        /*0a50*/ 	.word	0x000107e0


	//   ....[255]....
        /*0a54*/ 	.word	0x00010850


	//   ....[0]....
        /*0a58*/ 	.word	0x000108c0


	//   ....[1]....
        /*0a5c*/ 	.word	0x00010940


	//   ....[2]....
        /*0a60*/ 	.word	0x000109d0


	//   ....[3]....
        /*0a64*/ 	.word	0x00010a60


	//   ....[4]....
        /*0a68*/ 	.word	0x00010ad0


	//   ....[5]....
        /*0a6c*/ 	.word	0x00010b40


	//   ....[6]....
        /*0a70*/ 	.word	0x00010bb0


	//   ....[7]....
        /*0a74*/ 	.word	0x00010c30


	//   ....[8]....
        /*0a78*/ 	.word	0x00010ca0


	//   ....[9]....
        /*0a7c*/ 	.word	0x00010d40


	//   ....[10]....
        /*0a80*/ 	.word	0x00010dd0


	//   ....[11]....
        /*0a84*/ 	.word	0x00010ef0


	//----- nvinfo : EIATTR_REG_RECONFIG
	.align		4
.L_115:
        /*0a88*/ 	.byte	0x01, 0x54
	.zero		2


	//----- nvinfo : EIATTR_SYSCALL_OFFSETS
	.align		4
        /*0a8c*/ 	.byte	0x04, 0x46
        /*0a8e*/ 	.short	(.L_117 - .L_116)


	//   ....[0]....
.L_116:
        /*0a90*/ 	.word	0x000013f0


	//   ....[1]....
        /*0a94*/ 	.word	0x00008660


	//   ....[2]....
        /*0a98*/ 	.word	0x000087b0


	//   ....[3]....
        /*0a9c*/ 	.word	0x000088a0


	//   ....[4]....
        /*0aa0*/ 	.word	0x000098a0


	//----- nvinfo : EIATTR_MBARRIER_INSTR_OFFSETS
	.align		4
.L_117:
        /*0aa4*/ 	.byte	0x04, 0x39
        /*0aa6*/ 	.short	(.L_119 - .L_118)


	//   ....[0]....
.L_118:
        /*0aa8*/ 	.word	0x00000180
        /*0aac*/ 	.word	0x000000ff
        /*0ab0*/ 	.word	0x00016800
        /*0ab4*/ 	.short	0x0100
        /*0ab6*/ 	.byte	0x08
	.zero		1


	//   ....[1]....
        /*0ab8*/ 	.word	0x00000190
        /*0abc*/ 	.word	0x000000ff
        /*0ac0*/ 	.word	0x00016820
        /*0ac4*/ 	.short	0x0100
        /*0ac6*/ 	.byte	0x08
	.zero		1


	//   ....[2]....
        /*0ac8*/ 	.word	0x00000280
        /*0acc*/ 	.word	0x000000ff
        /*0ad0*/ 	.word	0x00016830
        /*0ad4*/ 	.short	0x0100
        /*0ad6*/ 	.byte	0x08
	.zero		1


	//   ....[3]....
        /*0ad8*/ 	.word	0x00000290
        /*0adc*/ 	.word	0x000000ff
        /*0ae0*/ 	.word	0x00016840
        /*0ae4*/ 	.short	0x0100
        /*0ae6*/ 	.byte	0x08
	.zero		1


	//   ....[4]....
        /*0ae8*/ 	.word	0x000002a0
        /*0aec*/ 	.word	0x000000ff
        /*0af0*/ 	.word	0x00016838
        /*0af4*/ 	.short	0x0100
        /*0af6*/ 	.byte	0x08
	.zero		1


	//   ....[5]....
        /*0af8*/ 	.word	0x000002b0
        /*0afc*/ 	.word	0x000000ff
        /*0b00*/ 	.word	0x00016848
        /*0b04*/ 	.short	0x0100
        /*0b06*/ 	.byte	0x08
	.zero		1


	//   ....[6]....
        /*0b08*/ 	.word	0x000003e0
        /*0b0c*/ 	.word	0x000000ff
        /*0b10*/ 	.word	0x00016850
        /*0b14*/ 	.short	0x0100
        /*0b16*/ 	.byte	0x08
	.zero		1


	//   ....[7]....
        /*0b18*/ 	.word	0x000003f0
        /*0b1c*/ 	.word	0x000000ff
        /*0b20*/ 	.word	0x00016860
        /*0b24*/ 	.short	0x0100
        /*0b26*/ 	.byte	0x08
	.zero		1


	//   ....[8]....
        /*0b28*/ 	.word	0x00000400
        /*0b2c*/ 	.word	0x000000ff
        /*0b30*/ 	.word	0x00016858
        /*0b34*/ 	.short	0x0100
        /*0b36*/ 	.byte	0x08
	.zero		1


	//   ....[9]....
        /*0b38*/ 	.word	0x00000410
        /*0b3c*/ 	.word	0x000000ff
        /*0b40*/ 	.word	0x00016868
        /*0b44*/ 	.short	0x0100
        /*0b46*/ 	.byte	0x08
	.zero		1


	//   ....[10]....
        /*0b48*/ 	.word	0x00000500
        /*0b4c*/ 	.word	0x000000ff
        /*0b50*/ 	.word	0x00016870
        /*0b54*/ 	.short	0x0100
        /*0b56*/ 	.byte	0x06
	.zero		1


	//   ....[11]....
        /*0b58*/ 	.word	0x00000510
        /*0b5c*/ 	.word	0x000000ff
        /*0b60*/ 	.word	0x00016880
        /*0b64*/ 	.short	0x0100
        /*0b66*/ 	.byte	0x06
	.zero		1


	//   ....[12]....
        /*0b68*/ 	.word	0x00000520
        /*0b6c*/ 	.word	0x000000ff
        /*0b70*/ 	.word	0x00016878
        /*0b74*/ 	.short	0x0100
        /*0b76*/ 	.byte	0x06
	.zero		1


	//   ....[13]....
        /*0b78*/ 	.word	0x00000530
        /*0b7c*/ 	.word	0x000000ff
        /*0b80*/ 	.word	0x00016888
        /*0b84*/ 	.short	0x0100
        /*0b86*/ 	.byte	0x06
	.zero		1


	//   ....[14]....
        /*0b88*/ 	.word	0x00000660
        /*0b8c*/ 	.word	0x000000ff
        /*0b90*/ 	.word	0x00016890
        /*0b94*/ 	.short	0x0100
        /*0b96*/ 	.byte	0x08
	.zero		1


	//   ....[15]....
        /*0b98*/ 	.word	0x00000670
        /*0b9c*/ 	.word	0x000000ff
        /*0ba0*/ 	.word	0x000168a0
        /*0ba4*/ 	.short	0x0100
        /*0ba6*/ 	.byte	0x08
	.zero		1


	//   ....[16]....
        /*0ba8*/ 	.word	0x00000680
        /*0bac*/ 	.word	0x000000ff
        /*0bb0*/ 	.word	0x00016898
        /*0bb4*/ 	.short	0x0100
        /*0bb6*/ 	.byte	0x08
	.zero		1


	//   ....[17]....
        /*0bb8*/ 	.word	0x00000690
        /*0bbc*/ 	.word	0x000000ff
        /*0bc0*/ 	.word	0x000168a8
        /*0bc4*/ 	.short	0x0100
        /*0bc6*/ 	.byte	0x08
	.zero		1


	//   ....[18]....
        /*0bc8*/ 	.word	0x000007d0
        /*0bcc*/ 	.word	0x000000ff
        /*0bd0*/ 	.word	0x000168b0
        /*0bd4*/ 	.short	0x0100
        /*0bd6*/ 	.byte	0x08
	.zero		1


	//   ....[19]....
        /*0bd8*/ 	.word	0x000007e0
        /*0bdc*/ 	.word	0x000000ff
        /*0be0*/ 	.word	0x000168c0
        /*0be4*/ 	.short	0x0100
        /*0be6*/ 	.byte	0x08
	.zero		1


	//   ....[20]....
        /*0be8*/ 	.word	0x000007f0
        /*0bec*/ 	.word	0x000000ff
        /*0bf0*/ 	.word	0x000168b8
        /*0bf4*/ 	.short	0x0100
        /*0bf6*/ 	.byte	0x08
	.zero		1


	//   ....[21]....
        /*0bf8*/ 	.word	0x00000800
        /*0bfc*/ 	.word	0x000000ff
        /*0c00*/ 	.word	0x000168c8
        /*0c04*/ 	.short	0x0100
        /*0c06*/ 	.byte	0x08
	.zero		1


	//   ....[22]....
        /*0c08*/ 	.word	0x00001470
        /*0c0c*/ 	.word	0x000000ff
        /*0c10*/ 	.word	0x00016800
        /*0c14*/ 	.short	0x010a
        /*0c16*/ 	.byte	0x31
	.zero		1


	//   ....[23]....
        /*0c18*/ 	.word	0x000014f0
        /*0c1c*/ 	.word	0x00000004
        /*0c20*/ 	.word	0x00016830
        /*0c24*/ 	.short	0x010a
        /*0c26*/ 	.byte	0x3f
	.zero		1


	//   ....[24]....
        /*0c28*/ 	.word	0x00001540
        /*0c2c*/ 	.word	0x00000004
        /*0c30*/ 	.word	0x00016830
        /*0c34*/ 	.short	0x010a
        /*0c36*/ 	.byte	0x3f
	.zero		1


	//   ....[25]....
        /*0c38*/ 	.word	0x000021a0
        /*0c3c*/ 	.word	0x000000ff
        /*0c40*/ 	.word	0x00000000
        /*0c44*/ 	.short	0x0101
        /*0c46*/ 	.byte	0x06
	.zero		1


	//   ....[26]....
        /*0c48*/ 	.word	0x00003600
        /*0c4c*/ 	.word	0x000000ff
        /*0c50*/ 	.word	0x00016830
        /*0c54*/ 	.short	0x010a
        /*0c56*/ 	.byte	0x06
	.zero		1


	//   ....[27]....
        /*0c58*/ 	.word	0x00003640
        /*0c5c*/ 	.word	0x000000ff
        /*0c60*/ 	.word	0x00016830
        /*0c64*/ 	.short	0x010a
        /*0c66*/ 	.byte	0x06
	.zero		1


	//   ....[28]....
        /*0c68*/ 	.word	0x00003880
        /*0c6c*/ 	.word	0x000000ff
        /*0c70*/ 	.word	0x00016850
        /*0c74*/ 	.short	0x010a
        /*0c76*/ 	.byte	0x06
	.zero		1


	//   ....[29]....
        /*0c78*/ 	.word	0x000038c0
        /*0c7c*/ 	.word	0x000000ff
        /*0c80*/ 	.word	0x00016850
        /*0c84*/ 	.short	0x010a
        /*0c86*/ 	.byte	0x06
	.zero		1


	//   ....[30]....
        /*0c88*/ 	.word	0x00003d10
        /*0c8c*/ 	.word	0x000000ff
        /*0c90*/ 	.word	0x00000000
        /*0c94*/ 	.short	0x0101
        /*0c96*/ 	.byte	0x06
	.zero		1


	//   ....[31]....
        /*0c98*/ 	.word	0x00004ec0
        /*0c9c*/ 	.word	0x000000ff
        /*0ca0*/ 	.word	0x00000000
        /*0ca4*/ 	.short	0x0101
        /*0ca6*/ 	.byte	0x06
	.zero		1


	//   ....[32]....
        /*0ca8*/ 	.word	0x00005300
        /*0cac*/ 	.word	0x000000ff
        /*0cb0*/ 	.word	0x00016850
        /*0cb4*/ 	.short	0x010a
        /*0cb6*/ 	.byte	0x05
	.zero		1


	//   ....[33]....
        /*0cb8*/ 	.word	0x00005340
        /*0cbc*/ 	.word	0x000000ff
        /*0cc0*/ 	.word	0x00016850
        /*0cc4*/ 	.short	0x010a
        /*0cc6*/ 	.byte	0x05
	.zero		1


	//   ....[34]....
        /*0cc8*/ 	.word	0x000058f0
        /*0ccc*/ 	.word	0x000000ff
        /*0cd0*/ 	.word	0x00000000
        /*0cd4*/ 	.short	0x0101
        /*0cd6*/ 	.byte	0x04
	.zero		1


	//   ....[35]....
        /*0cd8*/ 	.word	0x00006720
        /*0cdc*/ 	.word	0x00000000
        /*0ce0*/ 	.word	0x00000000
        /*0ce4*/ 	.short	0x0101
        /*0ce6*/ 	.byte	0x3f
	.zero		1


	//   ....[36]....
        /*0ce8*/ 	.word	0x00008dd0
        /*0cec*/ 	.word	0x00000003
        /*0cf0*/ 	.word	0x00016840
        /*0cf4*/ 	.short	0x010a
        /*0cf6*/ 	.byte	0x3f
	.zero		1


	//   ....[37]....
        /*0cf8*/ 	.word	0x00009590
        /*0cfc*/ 	.word	0x00000003
        /*0d00*/ 	.word	0x00016830
        /*0d04*/ 	.short	0x0107
        /*0d06*/ 	.byte	0x3f
	.zero		1


	//   ....[38]....
        /*0d08*/ 	.word	0x00009660
        /*0d0c*/ 	.word	0x00000003
        /*0d10*/ 	.word	0x00016830
        /*0d14*/ 	.short	0x0101
        /*0d16*/ 	.byte	0x3f
	.zero		1


	//   ....[39]....
        /*0d18*/ 	.word	0x0000a4c0
        /*0d1c*/ 	.word	0x00000016
        /*0d20*/ 	.word	0x00016800
        /*0d24*/ 	.short	0x0107
        /*0d26*/ 	.byte	0x3f
	.zero		1


	//   ....[40]....
        /*0d28*/ 	.word	0x0000a5c0
        /*0d2c*/ 	.word	0x00000016
        /*0d30*/ 	.word	0x00016800
        /*0d34*/ 	.short	0x0101
        /*0d36*/ 	.byte	0x3f
	.zero		1


	//   ....[41]....
        /*0d38*/ 	.word	0x0000a5e0
        /*0d3c*/ 	.word	0x00000016
        /*0d40*/ 	.word	0x00016820
        /*0d44*/ 	.short	0x010a
        /*0d46*/ 	.byte	0x3f
	.zero		1


	//   ....[42]....
        /*0d48*/ 	.word	0x0000a980
        /*0d4c*/ 	.word	0x00000005
        /*0d50*/ 	.word	0x00016840
        /*0d54*/ 	.short	0x010a
        /*0d56*/ 	.byte	0x3f
	.zero		1


	//   ....[43]....
        /*0d58*/ 	.word	0x0000ae90
        /*0d5c*/ 	.word	0x00000005
        /*0d60*/ 	.word	0x00016830
        /*0d64*/ 	.short	0x0107
        /*0d66*/ 	.byte	0x3f
	.zero		1


	//   ....[44]....
        /*0d68*/ 	.word	0x0000af50
        /*0d6c*/ 	.word	0x00000005
        /*0d70*/ 	.word	0x00016830
        /*0d74*/ 	.short	0x0101
        /*0d76*/ 	.byte	0x3f
	.zero		1


	//   ....[45]....
        /*0d78*/ 	.word	0x0000afb0
        /*0d7c*/ 	.word	0x00000005
        /*0d80*/ 	.word	0x00016860
        /*0d84*/ 	.short	0x010a
        /*0d86*/ 	.byte	0x3f
	.zero		1


	//   ....[46]....
        /*0d88*/ 	.word	0x0000b480
        /*0d8c*/ 	.word	0x00000005
        /*0d90*/ 	.word	0x00016850
        /*0d94*/ 	.short	0x0107
        /*0d96*/ 	.byte	0x3f
	.zero		1


	//   ....[47]....
        /*0d98*/ 	.word	0x0000b620
        /*0d9c*/ 	.word	0x00000005
        /*0da0*/ 	.word	0x00016850
        /*0da4*/ 	.short	0x0101
        /*0da6*/ 	.byte	0x3f
	.zero		1


	//   ....[48]....
        /*0da8*/ 	.word	0x0000b830
        /*0dac*/ 	.word	0x00000000
        /*0db0*/ 	.word	0x00016860
        /*0db4*/ 	.short	0x010a
        /*0db6*/ 	.byte	0x3f
	.zero		1


	//   ....[49]....
        /*0db8*/ 	.word	0x0000bcb0
        /*0dbc*/ 	.word	0x00000000
        /*0dc0*/ 	.word	0x00016850
        /*0dc4*/ 	.short	0x0107
        /*0dc6*/ 	.byte	0x3f
	.zero		1


	//   ....[50]....
        /*0dc8*/ 	.word	0x0000bd80
        /*0dcc*/ 	.word	0x00000000
        /*0dd0*/ 	.word	0x00016850
        /*0dd4*/ 	.short	0x0101
        /*0dd6*/ 	.byte	0x3f
	.zero		1


	//   ....[51]....
        /*0dd8*/ 	.word	0x0000c880
        /*0ddc*/ 	.word	0x00000005
        /*0de0*/ 	.word	0x00016820
        /*0de4*/ 	.short	0x010a
        /*0de6*/ 	.byte	0x3f
	.zero		1


	//   ....[52]....
        /*0de8*/ 	.word	0x0000ca00
        /*0dec*/ 	.word	0x00000003
        /*0df0*/ 	.word	0x00016840
        /*0df4*/ 	.short	0x010a
        /*0df6*/ 	.byte	0x3f
	.zero		1


	//   ....[53]....
        /*0df8*/ 	.word	0x0000caa0
        /*0dfc*/ 	.word	0x00000019
        /*0e00*/ 	.word	0x00016840
        /*0e04*/ 	.short	0x010a
        /*0e06*/ 	.byte	0x3f
	.zero		1


	//   ....[54]....
        /*0e08*/ 	.word	0x0000cae0
        /*0e0c*/ 	.word	0x00000003
        /*0e10*/ 	.word	0x00016860
        /*0e14*/ 	.short	0x010a
        /*0e16*/ 	.byte	0x3f
	.zero		1


	//   ....[55]....
        /*0e18*/ 	.word	0x0000cb20
        /*0e1c*/ 	.word	0x00000019
        /*0e20*/ 	.word	0x00016860
        /*0e24*/ 	.short	0x010a
        /*0e26*/ 	.byte	0x3f
	.zero		1


	//   ....[56]....
        /*0e28*/ 	.word	0x0000cb90
        /*0e2c*/ 	.word	0x00000003
        /*0e30*/ 	.word	0x00016800
        /*0e34*/ 	.short	0x010a
        /*0e36*/ 	.byte	0x3f
	.zero		1


	//   ....[57]....
        /*0e38*/ 	.word	0x0000cbe0
        /*0e3c*/ 	.word	0x00000004
        /*0e40*/ 	.word	0x00016830
        /*0e44*/ 	.short	0x010a
        /*0e46*/ 	.byte	0x3f
	.zero		1


	//   ....[58]....
        /*0e48*/ 	.word	0x0000cc40
        /*0e4c*/ 	.word	0x00000003
        /*0e50*/ 	.word	0x00016830
        /*0e54*/ 	.short	0x010a
        /*0e56*/ 	.byte	0x3f
	.zero		1


	//   ....[59]....
        /*0e58*/ 	.word	0x0000cca0
        /*0e5c*/ 	.word	0x00000003
        /*0e60*/ 	.word	0x00016850
        /*0e64*/ 	.short	0x010a
        /*0e66*/ 	.byte	0x3f
	.zero		1


	//   ....[60]....
        /*0e68*/ 	.word	0x0000cd00
        /*0e6c*/ 	.word	0x0000000b
        /*0e70*/ 	.word	0x00016850
        /*0e74*/ 	.short	0x010a
        /*0e76*/ 	.byte	0x3f
	.zero		1


	//   ....[61]....
        /*0e78*/ 	.word	0x0000ce20
        /*0e7c*/ 	.word	0x00000003
        /*0e80*/ 	.word	0x00016840
        /*0e84*/ 	.short	0x010a
        /*0e86*/ 	.byte	0x3f
	.zero		1


	//   ....[62]....
        /*0e88*/ 	.word	0x0000e8c0
        /*0e8c*/ 	.word	0x00000016
        /*0e90*/ 	.word	0x00016820
        /*0e94*/ 	.short	0x010a
        /*0e96*/ 	.byte	0x3f
	.zero		1


	//   ....[63]....
        /*0e98*/ 	.word	0x0000e910
        /*0e9c*/ 	.word	0x00000005
        /*0ea0*/ 	.word	0x00016840
        /*0ea4*/ 	.short	0x010a
        /*0ea6*/ 	.byte	0x3f
	.zero		1


	//   ....[64]....
        /*0ea8*/ 	.word	0x0000f220
        /*0eac*/ 	.word	0x00000005
        /*0eb0*/ 	.word	0x00016860
        /*0eb4*/ 	.short	0x010a
        /*0eb6*/ 	.byte	0x3f
	.zero		1


	//   ....[65]....
        /*0eb8*/ 	.word	0x0000fb90
        /*0ebc*/ 	.word	0x00000000
        /*0ec0*/ 	.word	0x00016860
        /*0ec4*/ 	.short	0x010a
        /*0ec6*/ 	.byte	0x3f
	.zero		1


	//   ....[66]....
        /*0ec8*/ 	.word	0x00010e10
        /*0ecc*/ 	.word	0x00000005
        /*0ed0*/ 	.word	0x00016820
        /*0ed4*/ 	.short	0x010a
        /*0ed6*/ 	.byte	0x3f
	.zero		1


	//   ....[67]....
        /*0ed8*/ 	.word	0x00010fb0
        /*0edc*/ 	.word	0x00000003
        /*0ee0*/ 	.word	0x00016840
        /*0ee4*/ 	.short	0x010a
        /*0ee6*/ 	.byte	0x3f
	.zero		1


	//   ....[68]....
        /*0ee8*/ 	.word	0x00011000
        /*0eec*/ 	.word	0x00000019
        /*0ef0*/ 	.word	0x00016840
        /*0ef4*/ 	.short	0x010a
        /*0ef6*/ 	.byte	0x3f
	.zero		1


	//   ....[69]....
        /*0ef8*/ 	.word	0x00011050
        /*0efc*/ 	.word	0x00000003
        /*0f00*/ 	.word	0x00016860
        /*0f04*/ 	.short	0x010a
        /*0f06*/ 	.byte	0x3f
	.zero		1


	//----- nvinfo : EIATTR_NUM_MBARRIERS
	.align		4
.L_119:
        /*0f08*/ 	.byte	0x03, 0x38
        /*0f0a*/ 	.short	0x0016


	//----- nvinfo : EIATTR_EXIT_INSTR_OFFSETS
	.align		4
        /*0f0c*/ 	.byte	0x04, 0x1c
        /*0f0e*/ 	.short	(.L_121 - .L_120)


	//   ....[0]....
.L_120:
        /*0f10*/ 	.word	0x000009b0


	//   ....[1]....
        /*0f14*/ 	.word	0x00007420


	//   ....[2]....
        /*0f18*/ 	.word	0x0000cb70


	//----- nvinfo : EIATTR_MAX_THREADS
	.align		4
.L_121:
        /*0f1c*/ 	.byte	0x04, 0x05
        /*0f1e*/ 	.short	(.L_123 - .L_122)
.L_122:
        /*0f20*/ 	.word	0x00000200
        /*0f24*/ 	.word	0x00000001
        /*0f28*/ 	.word	0x00000001


	//----- nvinfo : EIATTR_CRS_STACK_SIZE
	.align		4
.L_123:
        /*0f2c*/ 	.byte	0x04, 0x1e
        /*0f2e*/ 	.short	(.L_125 - .L_124)
.L_124:
        /*0f30*/ 	.word	0x00000000


	//----- nvinfo : EIATTR_CBANK_PARAM_SIZE
	.align		4
.L_125:
        /*0f34*/ 	.byte	0x03, 0x19
        /*0f36*/ 	.short	0x0af0


	//----- nvinfo : EIATTR_PARAM_CBANK
	.align		4
        /*0f38*/ 	.byte	0x04, 0x0a
        /*0f3a*/ 	.short	(.L_127 - .L_126)
	.align		4
.L_126:
        /*0f3c*/ 	.word	index@(.nv.constant0._ZN7cutlass13device_kernelIN5flash11enable_sm90INS1_16FlashAttnFwdSm90INS1_25CollectiveMainloopFwdSm90ILi2EN4cute5tupleIJNS5_1CILi1EEES8_S8_EEENS6_IJNS7_ILi192EEENS7_ILi128EEENS7_ILi64EEEEEELi64ENS_10bfloat16_tEfNS_4arch4Sm90ELb0ELb0ELb0ELb1ELb1ELb0ELb0ELb1ELb1ELb1ELb0ELb0EEENS1_21CollectiveEpilogueFwdINS6_IJSA_SC_SB_EEES9_SE_SG_Li384ELb1ELb1ELb0ELb0EEENS1_36VarlenDynamicPersistentTileSchedulerILi192ELi128ELi384ELi128ELb0ELb1ELb1ELb0ELb1ELb1EEEEEEEEEvNT_6ParamsE)
        /*0f40*/ 	.short	0x0210
        /*0f42*/ 	.short	0x0af0


	//----- nvinfo : EIATTR_SW_WAR
	.align		4
.L_127:
        /*0f44*/ 	.byte	0x04, 0x36
        /*0f46*/ 	.short	(.L_129 - .L_128)
.L_128:
        /*0f48*/ 	.word	0x00000008
.L_129:


//--------------------- .nv.info._ZN7cutlass13device_kernelIN5flash11enable_sm90INS1_16FlashAttnFwdSm90INS1_25CollectiveMainloopFwdSm90ILi2EN4cute5tupleIJNS5_1CILi1EEES8_S8_EEENS6_IJNS7_ILi192EEENS7_ILi128EEENS7_ILi64EEEEEELi64ENS_10bfloat16_tEfNS_4arch4Sm90ELb0ELb0ELb0ELb1ELb1ELb1ELb0ELb1ELb1ELb1ELb0ELb0EEENS1_21CollectiveEpilogueFwdINS6_IJSA_SC_SB_EEES9_SE_SG_Li384ELb1ELb1ELb0ELb0EEENS1_36VarlenDynamicPersistentTileSchedulerILi192ELi128ELi384ELi128ELb0ELb1ELb1ELb0ELb1ELb1EEEEEEEEEvNT_6ParamsE --------------------------
	.section	.nv.info._ZN7cutlass13device_kernelIN5flash11enable_sm90INS1_16FlashAttnFwdSm90INS1_25CollectiveMainloopFwdSm90ILi2EN4cute5tupleIJNS5_1CILi1EEES8_S8_EEENS6_IJNS7_ILi192EEENS7_ILi128EEENS7_ILi64EEEEEELi64ENS_10bfloat16_tEfNS_4arch4Sm90ELb0ELb0ELb0ELb1ELb1ELb1ELb0ELb1ELb1ELb1ELb0ELb0EEENS1_21CollectiveEpilogueFwdINS6_IJSA_SC_SB_EEES9_SE_SG_Li384ELb1ELb1ELb0ELb0EEENS1_36VarlenDynamicPersistentTileSchedulerILi192ELi128ELi384ELi128ELb0ELb1ELb1ELb0ELb1ELb1EEEEEEEEEvNT_6ParamsE,"",@"SHT_CUDA_INFO"
	.sectionflags	@""
	.align	4


	//----- nvinfo : EIATTR_CUDA_API_VERSION
	.align		4
        /*0000*/ 	.byte	0x04, 0x37
        /*0002*/ 	.short	(.L_131 - .L_130)
.L_130:
        /*0004*/ 	.word	0x00000082


	//----- nvinfo : EIATTR_KPARAM_INFO
	.align		4
.L_131:
        /*0008*/ 	.byte	0x04, 0x17
        /*000a*/ 	.short	(.L_133 - .L_132)
.L_132:
        /*000c*/ 	.word	0x00000000
        /*0010*/ 	.short	0x0000
        /*0012*/ 	.short	0x0070
        /*0014*/ 	.byte	0x00, 0xf0, 0x01, 0x2a


	//----- nvinfo : EIATTR_SPARSE_MMA_MASK
	.align		4
.L_133:
        /*0018*/ 	.byte	0x03, 0x50
        /*001a*/ 	.short	0x0000


	//----- nvinfo : EIATTR_MAXREG_COUNT
	.align		4
        /*001c*/ 	.byte	0x03, 0x1b
        /*001e*/ 	.short	0x0080


	//----- nvinfo : EIATTR_NUM_BARRIERS
	.align		4
        /*0020*/ 	.byte	0x02, 0x4c
        /*0022*/ 	.byte	0x10
	.zero		1


	//----- nvinfo : EIATTR_EXTERNS
	.align		4
        /*0024*/ 	.byte	0x04, 0x0f
        /*0026*/ 	.short	(.L_135 - .L_134)


	//   ....[0]....
	.align		4
.L_134:
        /*0028*/ 	.word	index@(__assertfail)


	//----- nvinfo : EIATTR_ANNOTATIONS
	.align		4
.L_135:
        /*002c*/ 	.byte	0x04, 0x55
        /*002e*/ 	.short	(.L_137 - .L_136)


	//   ....[0]....
.L_136:
        /* <DEDUP_REMOVED lines=64> */
        /*0424*/ 	.byte	0xa0, 0x57, 0x01, 0x00, 0x01, 0x00, 0x00, 0x00, 0xe0, 0x6f, 0x01, 0x00


	//----- nvinfo : EIATTR_MERCURY_ISA_VERSION
	.align		4
.L_137:
        /*0430*/ 	.byte	0x03, 0x5f
        /*0432*/ 	.short	0x0101


	//----- nvinfo : EIATTR_UNUSED_LOAD_BYTE_OFFSET
	.align		4
        /*0434*/ 	.byte	0x04, 0x44
        /*0436*/ 	.short	(.L_139 - .L_138)


	//   ....[0]....
.L_138:
        /*0438*/ 	.word	0x00000a80
        /*043c*/ 	.word	0x0000fff0


	//   ....[1]....
        /*0440*/ 	.word	0x0000cdf0
        /*0444*/ 	.word	0x0000fff0


	//----- nvinfo : EIATTR_INT_WARP_WIDE_INSTR_OFFSETS
	.align		4
.L_139:
        /*0448*/ 	.byte	0x04, 0x31
        /*044a*/ 	.short	(.L_141 - .L_140)


	//   ....[0]....
.L_140:
        /*044c*/ 	.word	0x00000130


	//   ....[1]....
        /*0450*/ 	.word	0x00000170


	//   ....[2]....
        /*0454*/ 	.word	0x000001e0


	//   ....[3]....
        /*0458*/ 	.word	0x00010680


	//   ....[4]....
        /*045c*/ 	.word	0x00010710


	//   ....[5]....
        /*0460*/ 	.word	0x000139e0


	//   ....[6]....
        /*0464*/ 	.word	0x00013a70


	//----- nvinfo : EIATTR_COOP_GROUP_MASK_REGIDS
	.align		4
.L_141:
        /*0468*/ 	.byte	0x04, 0x29
        /*046a*/ 	.short	(.L_143 - .L_142)


	//   ....[0]....
.L_142:
        /*046c*/ 	.word	0xffffffff


	//   ....[1]....
        /*0470*/ 	.word	0xffffffff


	//   ....[2]....
        /*0474*/ 	.word	0xffffffff


	//   ....[3]....
        /*0478*/ 	.word	0xffffffff


	//   ....[4]....
        /*047c*/ 	.word	0xffffffff


	//   ....[5]....
        /*0480*/ 	.word	0xffffffff


	//   ....[6]....
        /*0484*/ 	.word	0xffffffff


	//   ....[7]....
        /*0488*/ 	.word	0xffffffff


	//   ....[8]....
        /*048c*/ 	.word	0xffffffff


	//   ....[9]....
        /*0490*/ 	.word	0xffffffff


	//   ....[10]....
        /*0494*/ 	.word	0xffffffff


	//   ....[11]....
        /*0498*/ 	.word	0xffffffff


	//   ....[12]....
        /*049c*/ 	.word	0xffffffff


	//   ....[13]....
        /*04a0*/ 	.word	0xffffffff


	//   ....[14]....
        /*04a4*/ 	.word	0xffffffff


	//   ....[15]....
        /*04a8*/ 	.word	0xffffffff


	//   ....[16]....
        /*04ac*/ 	.word	0xffffffff


	//   ....[17]....
        /*04b0*/ 	.word	0xffffffff


	//   ....[18]....
        /*04b4*/ 	.word	0xffffffff


	//   ....[19]....
        /*04b8*/ 	.word	0xffffffff


	//   ....[20]....
        /*04bc*/ 	.word	0xffffffff


	//   ....[21]....
        /*04c0*/ 	.word	0xffffffff


	//   ....[22]....
        /*04c4*/ 	.word	0xffffffff


	//   ....[23]....
        /*04c8*/ 	.word	0xffffffff


	//   ....[24]....
        /*04cc*/ 	.word	0xffffffff


	//   ....[25]....
        /*04d0*/ 	.word	0xffffffff


	//   ....[26]....
        /*04d4*/ 	.word	0xffffffff


	//   ....[27]....
        /*04d8*/ 	.word	0xffffffff


	//   ....[28]....
        /*04dc*/ 	.word	0xffffffff


	//   ....[29]....
        /*04e0*/ 	.word	0xffffffff


	//   ....[30]....
        /*04e4*/ 	.word	0xffffffff


	//   ....[31]....
        /*04e8*/ 	.word	0xffffffff


	//   ....[32]....
        /*04ec*/ 	.word	0xffffffff


	//   ....[33]....
        /*04f0*/ 	.word	0xffffffff


	//   ....[34]....
        /*04f4*/ 	.word	0xffffffff


	//   ....[35]....
        /*04f8*/ 	.word	0xffffffff


	//   ....[36]....
        /*04fc*/ 	.word	0xffffffff


	//   ....[37]....
        /*0500*/ 	.word	0xffffffff


	//   ....[38]....
        /*0504*/ 	.word	0xffffffff


	//   ....[39]....
        /*0508*/ 	.word	0xffffffff


	//   ....[40]....
        /*050c*/ 	.word	0xffffffff


	//   ....[41]....
        /*0510*/ 	.word	0xffffffff


	//   ....[42]....
        /*0514*/ 	.word	0xffffffff


	//   ....[43]....
        /*0518*/ 	.word	0xffffffff


	//   ....[44]....
        /*051c*/ 	.word	0xffffffff


	//   ....[45]....
        /*0520*/ 	.word	0xffffffff


	//   ....[46]....
        /*0524*/ 	.word	0xffffffff


	//   ....[47]....
        /*0528*/ 	.word	0xffffffff


	//   ....[48]....
        /*052c*/ 	.word	0xffffffff


	//   ....[49]....
        /*0530*/ 	.word	0xffffffff


	//   ....[50]....
        /*0534*/ 	.word	0xffffffff


	//   ....[51]....
        /*0538*/ 	.word	0xffffffff


	//   ....[52]....
        /*053c*/ 	.word	0xffffffff


	//   ....[53]....
        /*0540*/ 	.word	0xffffffff


	//   ....[54]....
        /*0544*/ 	.word	0xffffffff


	//   ....[55]....
        /*0548*/ 	.word	0xffffffff


	//   ....[56]....
        /*054c*/ 	.word	0xffffffff


	//   ....[57]....
        /*0550*/ 	.word	0xffffffff


	//   ....[58]....
        /*0554*/ 	.word	0xffffffff


	//   ....[59]....
        /*0558*/ 	.word	0xffffffff


	//   ....[60]....
        /*055c*/ 	.word	0xffffffff


	//   ....[61]....
        /*0560*/ 	.word	0xffffffff


	//   ....[62]....
        /*0564*/ 	.word	0xffffffff


	//   ....[63]....
        /*0568*/ 	.word	0xffffffff


	//   ....[64]....
        /*056c*/ 	.word	0xffffffff


	//   ....[65]....
        /*0570*/ 	.word	0xffffffff


	//   ....[66]....
        /*0574*/ 	.word	0xffffffff


	//   ....[67]....
        /*0578*/ 	.word	0xffffffff


	//   ....[68]....
        /*057c*/ 	.word	0xffffffff


	//   ....[69]....
        /*0580*/ 	.word	0xffffffff


	//   ....[70]....
        /*0584*/ 	.word	0xffffffff


	//   ....[71]....
        /*0588*/ 	.word	0xffffffff


	//   ....[72]....
        /*058c*/ 	.word	0xffffffff


	//   ....[73]....
        /*0590*/ 	.word	0xffffffff


	//   ....[74]....
        /*0594*/ 	.word	0xffffffff


	//   ....[75]....
        /*0598*/ 	.word	0xffffffff


	//   ....[76]....
        /*059c*/ 	.word	0xffffffff


	//   ....[77]....
        /*05a0*/ 	.word	0xffffffff


	//   ....[78]....
        /*05a4*/ 	.word	0xffffffff


	//   ....[79]....
        /*05a8*/ 	.word	0xffffffff


	//   ....[80]....
        /*05ac*/ 	.word	0xffffffff


	//   ....[81]....
        /*05b0*/ 	.word	0xffffffff


	//   ....[82]....
        /*05b4*/ 	.word	0xffffffff


	//   ....[83]....
        /*05b8*/ 	.word	0xffffffff


	//   ....[84]....
        /*05bc*/ 	.word	0xffffffff


	//   ....[85]....
        /*05c0*/ 	.word	0xffffffff


	//   ....[86]....
        /*05c4*/ 	.word	0xffffffff


	//   ....[87]....
        /*05c8*/ 	.word	0xffffffff


	//   ....[88]....
        /*05cc*/ 	.word	0xffffffff


	//   ....[89]....
        /*05d0*/ 	.word	0xffffffff


	//   ....[90]....
        /*05d4*/ 	.word	0xffffffff


	//   ....[91]....
        /*05d8*/ 	.word	0xffffffff


	//   ....[92]....
        /*05dc*/ 	.word	0xffffffff


	//   ....[93]....
        /*05e0*/ 	.word	0xffffffff


	//   ....[94]....
        /*05e4*/ 	.word	0xffffffff


	//   ....[95]....
        /*05e8*/ 	.word	0xffffffff


	//   ....[96]....
        /*05ec*/ 	.word	0xffffffff


	//   ....[97]....
        /*05f0*/ 	.word	0xffffffff


	//   ....[98]....
        /*05f4*/ 	.word	0xffffffff


	//   ....[99]....
        /*05f8*/ 	.word	0xffffffff


	//   ....[100]....
        /*05fc*/ 	.word	0xffffffff


	//   ....[101]....
        /*0600*/ 	.word	0xffffffff


	//   ....[102]....
        /*0604*/ 	.word	0xffffffff


	//   ....[103]....
        /*0608*/ 	.word	0xffffffff


	//   ....[104]....
        /*060c*/ 	.word	0xffffffff


	//   ....[105]....
        /*0610*/ 	.word	0xffffffff


	//   ....[106]....
        /*0614*/ 	.word	0xffffffff


	//   ....[107]....
        /*0618*/ 	.word	0xffffffff


	//   ....[108]....
        /*061c*/ 	.word	0xffffffff


	//   ....[109]....
        /*0620*/ 	.word	0xffffffff


	//   ....[110]....
        /*0624*/ 	.word	0xffffffff


	//   ....[111]....
        /*0628*/ 	.word	0xffffffff


	//   ....[112]....
        /*062c*/ 	.word	0xffffffff


	//   ....[113]....
        /*0630*/ 	.word	0xffffffff


	//   ....[114]....
        /*0634*/ 	.word	0xffffffff


	//   ....[115]....
        /*0638*/ 	.word	0xffffffff


	//   ....[116]....
        /*063c*/ 	.word	0xffffffff


	//   ....[117]....
        /*0640*/ 	.word	0xffffffff


	//   ....[118]....
        /*0644*/ 	.word	0xffffffff


	//   ....[119]....
        /*0648*/ 	.word	0xffffffff


	//   ....[120]....
        /*064c*/ 	.word	0xffffffff


	//   ....[121]....
        /*0650*/ 	.word	0xffffffff


	//   ....[122]....
        /*0654*/ 	.word	0xffffffff


	//   ....[123]....
        /*0658*/ 	.word	0xffffffff


	//   ....[124]....
        /*065c*/ 	.word	0xffffffff


	//   ....[125]....
        /*0660*/ 	.word	0xffffffff


	//   ....[126]....
        /*0664*/ 	.word	0xffffffff


	//   ....[127]....
        /*0668*/ 	.word	0xffffffff


	//   ....[128]....
        /*066c*/ 	.word	0xffffffff


	//   ....[129]....
        /*0670*/ 	.word	0xffffffff


	//   ....[130]....
        /*0674*/ 	.word	0xffffffff


	//   ....[131]....
        /*0678*/ 	.word	0xffffffff


	//   ....[132]....
        /*067c*/ 	.word	0xffffffff


	//   ....[133]....
        /*0680*/ 	.word	0xffffffff


	//   ....[134]....
        /*0684*/ 	.word	0xffffffff


	//   ....[135]....
        /*0688*/ 	.word	0xffffffff


	//   ....[136]....
        /*068c*/ 	.word	0xffffffff


	//   ....[137]....
        /*0690*/ 	.word	0xffffffff


	//   ....[138]....
        /*0694*/ 	.word	0xffffffff


	//   ....[139]....
        /*0698*/ 	.word	0xffffffff


	//   ....[140]....
        /*069c*/ 	.word	0xffffffff


	//   ....[141]....
        /*06a0*/ 	.word	0xffffffff


	//   ....[142]....
        /*06a4*/ 	.word	0xffffffff


	//   ....[143]....
        /*06a8*/ 	.word	0xffffffff


	//   ....[144]....
        /*06ac*/ 	.word	0xffffffff


	//   ....[145]....
        /*06b0*/ 	.word	0xffffffff


	//   ....[146]....
        /*06b4*/ 	.word	0xffffffff


	//   ....[147]....
        /*06b8*/ 	.word	0xffffffff


	//   ....[148]....
        /*06bc*/ 	.word	0xffffffff


	//   ....[149]....
        /*06c0*/ 	.word	0xffffffff


	//   ....[150]....
        /*06c4*/ 	.word	0xffffffff


	//   ....[151]....
        /*06c8*/ 	.word	0xffffffff


	//   ....[152]....
        /*06cc*/ 	.word	0xffffffff


	//   ....[153]....
        /*06d0*/ 	.word	0xffffffff


	//   ....[154]....
        /*06d4*/ 	.word	0xffffffff


	//   ....[155]....
        /*06d8*/ 	.word	0xffffffff


	//   ....[156]....
        /*06dc*/ 	.word	0xffffffff


	//   ....[157]....
        /*06e0*/ 	.word	0xffffffff


	//   ....[158]....
        /*06e4*/ 	.word	0xffffffff


	//   ....[159]....
        /*06e8*/ 	.word	0xffffffff


	//   ....[160]....
        /*06ec*/ 	.word	0xffffffff


	//   ....[161]....
        /*06f0*/ 	.word	0xffffffff


	//   ....[162]....
        /*06f4*/ 	.word	0xffffffff


	//   ....[163]....
        /*06f8*/ 	.word	0xffffffff


	//   ....[164]....
        /*06fc*/ 	.word	0xffffffff


	//   ....[165]....
        /*0700*/ 	.word	0xffffffff


	//   ....[166]....
        /*0704*/ 	.word	0xffffffff


	//   ....[167]....
        /*0708*/ 	.word	0xffffffff


	//   ....[168]....
        /*070c*/ 	.word	0xffffffff


	//   ....[169]....
        /*0710*/ 	.word	0xffffffff


	//   ....[170]....
        /*0714*/ 	.word	0xffffffff


	//   ....[171]....
        /*0718*/ 	.word	0xffffffff


	//   ....[172]....
        /*071c*/ 	.word	0xffffffff


	//   ....[173]....
        /*0720*/ 	.word	0xffffffff


	//   ....[174]....
        /*0724*/ 	.word	0xffffffff


	//   ....[175]....
        /*0728*/ 	.word	0xffffffff


	//   ....[176]....
        /*072c*/ 	.word	0xffffffff


	//   ....[177]....
        /*0730*/ 	.word	0xffffffff


	//   ....[178]....
        /*0734*/ 	.word	0xffffffff


	//   ....[179]....
        /*0738*/ 	.word	0xffffffff


	//   ....[180]....
        /*073c*/ 	.word	0xffffffff


	//   ....[181]....
        /*0740*/ 	.word	0xffffffff


	//   ....[182]....
        /*0744*/ 	.word	0xffffffff


	//   ....[183]....
        /*0748*/ 	.word	0xffffffff


	//   ....[184]....
        /*074c*/ 	.word	0xffffffff


	//   ....[185]....
        /*0750*/ 	.word	0xffffffff


	//   ....[186]....
        /*0754*/ 	.word	0xffffffff


	//   ....[187]....
        /*0758*/ 	.word	0x0500000f


	//   ....[188]....
        /*075c*/ 	.word	0x0500000f


	//   ....[189]....
        /*0760*/ 	.word	0x0500000f


	//   ....[190]....
        /*0764*/ 	.word	0x0500000f


	//   ....[191]....
        /*0768*/ 	.word	0x0500000f


	//   ....[192]....
        /*076c*/ 	.word	0x0500000f


	//   ....[193]....
        /*0770*/ 	.word	0x0500000f


	//   ....[194]....
        /*0774*/ 	.word	0x0500000f


	//   ....[195]....
        /*0778*/ 	.word	0x0500000f


	//   ....[196]....
        /*077c*/ 	.word	0x0500000f


	//   ....[197]....
        /*0780*/ 	.word	0x0500000f


	//   ....[198]....
        /*0784*/ 	.word	0x0500000f


	//   ....[199]....
        /*0788*/ 	.word	0x0500000f


	//   ....[200]....
        /*078c*/ 	.word	0x0500000f


	//   ....[201]....
        /*0790*/ 	.word	0x0500000f


	//   ....[202]....
        /*0794*/ 	.word	0x0500000f


	//   ....[203]....
        /*0798*/ 	.word	0x0500000f


	//   ....[204]....
        /*079c*/ 	.word	0x0500000f


	//   ....[205]....
        /*07a0*/ 	.word	0x0500000f


	//   ....[206]....
        /*07a4*/ 	.word	0x0500000f


	//   ....[207]....
        /*07a8*/ 	.word	0x0500000f


	//   ....[208]....
        /*07ac*/ 	.word	0x0500000f


	//   ....[209]....
        /*07b0*/ 	.word	0x0500000f


	//   ....[210]....
        /*07b4*/ 	.word	0x0500000f


	//   ....[211]....
        /*07b8*/ 	.word	0x0500000f


	//   ....[212]....
        /*07bc*/ 	.word	0x0500000f


	//   ....[213]....
        /*07c0*/ 	.word	0x0500000f


	//   ....[214]....
        /*07c4*/ 	.word	0x0500000f


	//   ....[215]....
        /*07c8*/ 	.word	0x0500000f


	//   ....[216]....
        /*07cc*/ 	.word	0x0500000f


	//   ....[217]....
        /*07d0*/ 	.word	0x0500000f


	//   ....[218]....
        /*07d4*/ 	.word	0x0500000f


	//   ....[219]....
        /*07d8*/ 	.word	0x0500000f


	//   ....[220]....
        /*07dc*/ 	.word	0x0500000f


	//   ....[221]....
        /*07e0*/ 	.word	0x0500000f


	//   ....[222]....
        /*07e4*/ 	.word	0x0500000f


	//   ....[223]....
        /*07e8*/ 	.word	0x0500000f


	//   ....[224]....
        /*07ec*/ 	.word	0x0500000f


	//   ....[225]....
        /*07f0*/ 	.word	0x0500000f


	//   ....[226]....
        /*07f4*/ 	.word	0x0500000f


	//   ....[227]....
        /*07f8*/ 	.word	0x0500000f


	//   ....[228]....
        /*07fc*/ 	.word	0x0500000f


	//   ....[229]....
        /*0800*/ 	.word	0x0500000f


	//   ....[230]....
        /*0804*/ 	.word	0x0500000f


	//   ....[231]....
        /*0808*/ 	.word	0x0500000f


	//   ....[232]....
        /*080c*/ 	.word	0x0500000f


	//   ....[233]....
        /*0810*/ 	.word	0x0500000f


	//   ....[234]....
        /*0814*/ 	.word	0x0500000f


	//   ....[235]....
        /*0818*/ 	.word	0x0500000f


	//   ....[236]....
        /*081c*/ 	.word	0x0500000f


	//   ....[237]....
        /*0820*/ 	.word	0x0500000f


	//   ....[238]....
        /*0824*/ 	.word	0x0500000f


	//   ....[239]....
        /*0828*/ 	.word	0x0500000f


	//   ....[240]....
        /*082c*/ 	.word	0x0500000f


	//   ....[241]....
        /*0830*/ 	.word	0x0500000f


	//   ....[242]....
        /*0834*/ 	.word	0x0500000f


	//   ....[243]....
        /*0838*/ 	.word	0x0500000f


	//   ....[244]....
        /*083c*/ 	.word	0x0500000f


	//   ....[245]....
        /*0840*/ 	.word	0x0500000f


	//   ....[246]....
        /*0844*/ 	.word	0x0500000f


	//   ....[247]....
        /*0848*/ 	.word	0x0500000f


	//   ....[248]....
        /*084c*/ 	.word	0x0500000f


	//   ....[249]....
        /*0850*/ 	.word	0x0500000f


	//   ....[250]....
        /*0854*/ 	.word	0x0500000f


	//   ....[251]....
        /*0858*/ 	.word	0x0500000f


	//   ....[252]....
        /*085c*/ 	.word	0x0500000f


	//   ....[253]....
        /*0860*/ 	.word	0x0500000f


	//   ....[254]....
        /*0864*/ 	.word	0x0500000f


	//   ....[255]....
        /*0868*/ 	.word	0x0500000f


	//   ....[0]....
        /*086c*/ 	.word	0x0500000f


	//   ....[1]....
        /*0870*/ 	.word	0x0500000f


	//   ....[2]....
        /*0874*/ 	.word	0x0500000f


	//   ....[3]....
        /*0878*/ 	.word	0x0500000f


	//   ....[4]....
        /*087c*/ 	.word	0x0500000f


	//   ....[5]....
        /*0880*/ 	.word	0x0500000f


	//   ....[6]....
        /*0884*/ 	.word	0x0500000f


	//   ....[7]....
        /*0888*/ 	.word	0x0500000f


	//   ....[8]....
        /*088c*/ 	.word	0x0500000f


	//   ....[9]....
        /*0890*/ 	.word	0x0500000f


	//   ....[10]....
        /*0894*/ 	.word	0x0500000f


	//   ....[11]....
        /*0898*/ 	.word	0x0500000f


	//   ....[12]....
        /*089c*/ 	.word	0x0500000f


	//   ....[13]....
        /*08a0*/ 	.word	0x0500000f


	//   ....[14]....
        /*08a4*/ 	.word	0x0500000f


	//   ....[15]....
        /*08a8*/ 	.word	0x0500000f


	//   ....[16]....
        /*08ac*/ 	.word	0x0500000f


	//   ....[17]....
        /*08b0*/ 	.word	0x0500000f


	//   ....[18]....
        /*08b4*/ 	.word	0x0500000f


	//   ....[19]....
        /*08b8*/ 	.word	0x0500000f


	//   ....[20]....
        /*08bc*/ 	.word	0x0500000f


	//   ....[21]....
        /*08c0*/ 	.word	0x0500000f


	//   ....[22]....
        /*08c4*/ 	.word	0x0500000f


	//   ....[23]....
        /*08c8*/ 	.word	0x0500000f


	//   ....[24]....
        /*08cc*/ 	.word	0x0500000f


	//   ....[25]....
        /*08d0*/ 	.word	0x0500000f


	//   ....[26]....
        /*08d4*/ 	.word	0x0500000f


	//   ....[27]....
        /*08d8*/ 	.word	0x0500000f


	//   ....[28]....
        /*08dc*/ 	.word	0x0500000f


	//   ....[29]....
        /*08e0*/ 	.word	0x0500000f


	//   ....[30]....
        /*08e4*/ 	.word	0x0500000f


	//   ....[31]....
        /*08e8*/ 	.word	0x0500000f


	//   ....[32]....
        /*08ec*/ 	.word	0x0500000f


	//   ....[33]....
        /*08f0*/ 	.word	0x0500000f


	//   ....[34]....
        /*08f4*/ 	.word	0x0500000f


	//   ....[35]....
        /*08f8*/ 	.word	0x0500000f


	//   ....[36]....
        /*08fc*/ 	.word	0x0500000f


	//   ....[37]....
        /*0900*/ 	.word	0x0500000f


	//   ....[38]....
        /*0904*/ 	.word	0x0500000f


	//   ....[39]....
        /*0908*/ 	.word	0x0500000f


	//   ....[40]....
        /*090c*/ 	.word	0x0500000f


	//   ....[41]....
        /*0910*/ 	.word	0x0500000f


	//   ....[42]....
        /*0914*/ 	.word	0x0500000f


	//   ....[43]....
        /*0918*/ 	.word	0x0500000f


	//   ....[44]....
        /*091c*/ 	.word	0x0500000f


	//   ....[45]....
        /*0920*/ 	.word	0x0500000f


	//   ....[46]....
        /*0924*/ 	.word	0x0500000f


	//   ....[47]....
        /*0928*/ 	.word	0x0500000f


	//   ....[48]....
        /*092c*/ 	.word	0x0500000f


	//   ....[49]....
        /*0930*/ 	.word	0x0500000f


	//   ....[50]....
        /*0934*/ 	.word	0x0500000f


	//   ....[51]....
        /*0938*/ 	.word	0x0500000f


	//   ....[52]....
        /*093c*/ 	.word	0x0500000f


	//   ....[53]....
        /*0940*/ 	.word	0x0500000f


	//   ....[54]....
        /*0944*/ 	.word	0x0500000f


	//   ....[55]....
        /*0948*/ 	.word	0x0500000f


	//   ....[56]....
        /*094c*/ 	.word	0x0500000f


	//   ....[57]....
        /*0950*/ 	.word	0x0500000f


	//   ....[58]....
        /*0954*/ 	.word	0x0500000f


	//   ....[59]....
        /*0958*/ 	.word	0x0500000f


	//   ....[60]....
        /*095c*/ 	.word	0x0500000f


	//   ....[61]....
        /*0960*/ 	.word	0x0500000f


	//   ....[62]....
        /*0964*/ 	.word	0x0500000f


	//   ....[63]....
        /*0968*/ 	.word	0x0500000f


	//   ....[64]....
        /*096c*/ 	.word	0x0500000f


	//   ....[65]....
        /*0970*/ 	.word	0x0500000f


	//   ....[66]....
        /*0974*/ 	.word	0x0500000f


	//   ....[67]....
        /*0978*/ 	.word	0x0500000f


	//----- nvinfo : EIATTR_COOP_GROUP_INSTR_OFFSETS
	.align		4
.L_143:
        /*097c*/ 	.byte	0x04, 0x28
        /*097e*/ 	.short	(.L_145 - .L_144)


	//   ....[0]....
.L_144:
        /*0980*/ 	.word	0x00000070


	//   ....[1]....
        /*0984*/ 	.word	0x00000140


	//   ....[2]....
        /*0988*/ 	.word	0x00000190


	//   ....[3]....
        /*098c*/ 	.word	0x000003c0


	//   ....[4]....
        /*0990*/ 	.word	0x00000520


	//   ....[5]....
        /*0994*/ 	.word	0x00000640


	//   ....[6]....
        /*0998*/ 	.word	0x000007a0


	//   ....[7]....
        /*099c*/ 	.word	0x00002b50


	//   ....[8]....
        /*09a0*/ 	.word	0x00002b60


	//   ....[9]....
        /*09a4*/ 	.word	0x000032a0


	//   ....[10]....
        /*09a8*/ 	.word	0x000032b0


	//   ....[11]....
        /*09ac*/ 	.word	0x00003fd0


	//   ....[12]....
        /*09b0*/ 	.word	0x00003fe0


	//   ....[13]....
        /*09b4*/ 	.word	0x000047f0


	//   ....[14]....
        /*09b8*/ 	.word	0x00004800


	//   ....[15]....
        /*09bc*/ 	.word	0x00005280


	//   ....[16]....
        /*09c0*/ 	.word	0x00005290


	//   ....[17]....
        /*09c4*/ 	.word	0x000053a0


	//   ....[18]....
        /*09c8*/ 	.word	0x000053b0


	//   ....[19]....
        /*09cc*/ 	.word	0x00005740


	//   ....[20]....
        /*09d0*/ 	.word	0x00005760


	//   ....[21]....
        /*09d4*/ 	.word	0x00005840


	//   ....[22]....
        /*09d8*/ 	.word	0x00005860


	//   ....[23]....
        /*09dc*/ 	.word	0x00005cd0


	//   ....[24]....
        /*09e0*/ 	.word	0x000062b0


	//   ....[25]....
        /*09e4*/ 	.word	0x000062c0


	//   ....[26]....
        /*09e8*/ 	.word	0x000062d0


	//   ....[27]....
        /*09ec*/ 	.word	0x000062e0


	//   ....[28]....
        /*09f0*/ 	.word	0x00007330


	//   ....[29]....
        /*09f4*/ 	.word	0x00007340


	//   ....[30]....
        /*09f8*/ 	.word	0x00007350


	//   ....[31]....
        /*09fc*/ 	.word	0x00007360


	//   ....[32]....
        /*0a00*/ 	.word	0x000091b0


	//   ....[33]....
        /*0a04*/ 	.word	0x000092a0


	//   ....[34]....
        /*0a08*/ 	.word	0x000097f0


	//   ....[35]....
        /*0a0c*/ 	.word	0x00009860


	//   ....[36]....
        /*0a10*/ 	.word	0x0000b0c0


	//   ....[37]....
        /*0a14*/ 	.word	0x0000b0f0


	//   ....[38]....
        /*0a18*/ 	.word	0x0000b5b0


	//   ....[39]....
        /*0a1c*/ 	.word	0x0000b610


	//   ....[40]....
        /*0a20*/ 	.word	0x0000c5f0


	//   ....[41]....
        /*0a24*/ 	.word	0x0000c8c0


	//   ....[42]....
        /*0a28*/ 	.word	0x0000c8f0


	//   ....[43]....
        /*0a2c*/ 	.word	0x0000c9c0


	//   ....[44]....
        /*0a30*/ 	.word	0x0000d600


	//   ....[45]....
        /*0a34*/ 	.word	0x0000d630


	//   ....[46]....
        /*0a38*/ 	.word	0x0000d640


	//   ....[47]....
        /*0a3c*/ 	.word	0x0000d650


	//   ....[48]....
        /*0a40*/ 	.word	0x0000db60


	//   ....[49]....
        /*0a44*/ 	.word	0x0000db80


	//   ....[50]....
        /*0a48*/ 	.word	0x0000dba0


	//   ....[51]....
        /*0a4c*/ 	.word	0x0000dbb0


	//   ....[52]....
        /*0a50*/ 	.word	0x0000dbd0


	//   ....[53]....
        /*0a54*/ 	.word	0x0000dbf0


	//   ....[54]....
        /*0a58*/ 	.word	0x0000dca0


	//   ....[55]....
        /*0a5c*/ 	.word	0x0000dcb0


	//   ....[56]....
        /*0a60*/ 	.word	0x0000e5b0


	//   ....[57]....
        /*0a64*/ 	.word	0x0000e5e0


	//   ....[58]....
        /*0a68*/ 	.word	0x0000e600


	//   ....[59]....
        /*0a6c*/ 	.word	0x0000e630


	//   ....[60]....
        /*0a70*/ 	.word	0x0000e660


	//   ....[61]....
        /*0a74*/ 	.word	0x0000e670


	//   ....[62]....
        /*0a78*/ 	.word	0x0000e6a0


	//   ....[63]....
        /*0a7c*/ 	.word	0x0000e6e0


	//   ....[64]....
        /*0a80*/ 	.word	0x0000e830


	//   ....[65]....
        /*0a84*/ 	.word	0x0000ea20


	//   ....[66]....
        /*0a88*/ 	.word	0x0000ea50


	//   ....[67]....
        /*0a8c*/ 	.word	0x0000ea80


	//   ....[68]....
        /*0a90*/ 	.word	0x0000eab0


	//   ....[69]....
        /*0a94*/ 	.word	0x0000eae0


	//   ....[70]....
        /*0a98*/ 	.word	0x0000eb10


	//   ....[71]....
        /*0a9c*/ 	.word	0x0000ec80


	//   ....[72]....
        /*0aa0*/ 	.word	0x0000ecb0


	//   ....[73]....
        /*0aa4*/ 	.word	0x0000ece0


	//   ....[74]....
        /*0aa8*/ 	.word	0x0000ed10


	//   ....[75]....
        /*0aac*/ 	.word	0x0000ed40


	//   ....[76]....
        /*0ab0*/ 	.word	0x0000ed70


	//   ....[77]....
        /*0ab4*/ 	.word	0x0000ee00


	//   ....[78]....
        /*0ab8*/ 	.word	0x0000ee30


	//   ....[79]....
        /*0abc*/ 	.word	0x0000eeb0


	//   ....[80]....
        /*0ac0*/ 	.word	0x0000f9c0


	//   ....[81]....
        /*0ac4*/ 	.word	0x00011290


	//   ....[82]....
        /*0ac8*/ 	.word	0x000112b0


	//   ....[83]....
        /*0acc*/ 	.word	0x00011340


	//   ....[84]....
        /*0ad0*/ 	.word	0x00011360


	//   ....[85]....
        /*0ad4*/ 	.word	0x000113e0


	//   ....[86]....
        /*0ad8*/ 	.word	0x00011400


	//   ....[87]....
        /*0adc*/ 	.word	0x00011480


	//   ....[88]....
        /*0ae0*/ 	.word	0x000114a0


	//   ....[89]....
        /*0ae4*/ 	.word	0x00011520


	//   ....[90]....
        /*0ae8*/ 	.word	0x00011540


	//   ....[91]....
        /*0aec*/ 	.word	0x000115c0


	//   ....[92]....
        /*0af0*/ 	.word	0x000115e0


	//   ....[93]....
        /*0af4*/ 	.word	0x00011660


	//   ....[94]....
        /*0af8*/ 	.word	0x00011680


	//   ....[95]....
        /*0afc*/ 	.word	0x00011690


	//   ....[96]....
        /*0b00*/ 	.word	0x000116a0


	//   ....[97]....
        /*0b04*/ 	.word	0x00012010


	//   ....[98]....
        /*0b08*/ 	.word	0x00012020


	//   ....[99]....
        /*0b0c*/ 	.word	0x00012040


	//   ....[100]....
        /*0b10*/ 	.word	0x000120d0


	//   ....[101]....
        /*0b14*/ 	.word	0x000120f0


	//   ....[102]....
        /*0b18*/ 	.word	0x00012170


	//   ....[103]....
        /*0b1c*/ 	.word	0x00012190


	//   ....[104]....
        /*0b20*/ 	.word	0x00012210


	//   ....[105]....
        /*0b24*/ 	.word	0x00012230


	//   ....[106]....
        /*0b28*/ 	.word	0x000122b0


	//   ....[107]....
        /*0b2c*/ 	.word	0x000122d0


	//   ....[108]....
        /*0b30*/ 	.word	0x00012350


	//   ....[109]....
        /*0b34*/ 	.word	0x00012370


	//   ....[110]....
        /*0b38*/ 	.word	0x000123f0


	//   ....[111]....
        /*0b3c*/ 	.word	0x00012410


	//   ....[112]....
        /*0b40*/ 	.word	0x00012420


	//   ....[113]....
        /*0b44*/ 	.word	0x00012490


	//   ....[114]....
        /*0b48*/ 	.word	0x000124e0


	//   ....[115]....
        /*0b4c*/ 	.word	0x00012570


	//   ....[116]....
        /*0b50*/ 	.word	0x000125a0


	//   ....[117]....
        /*0b54*/ 	.word	0x000125b0


	//   ....[118]....
        /*0b58*/ 	.word	0x00012620


	//   ....[119]....
        /*0b5c*/ 	.word	0x00012630


	//   ....[120]....
        /*0b60*/ 	.word	0x00012640


	//   ....[121]....
        /*0b64*/ 	.word	0x00012e60


	//   ....[122]....
        /*0b68*/ 	.word	0x00012e80


	//   ....[123]....
        /*0b6c*/ 	.word	0x00012ef0


	//   ....[124]....
        /*0b70*/ 	.word	0x00012f00


	//   ....[125]....
        /*0b74*/ 	.word	0x00012f40


	//   ....[126]....
        /*0b78*/ 	.word	0x00012f50


	//   ....[127]....
        /*0b7c*/ 	.word	0x00012f90


	//   ....[128]....
        /*0b80*/ 	.word	0x00012fa0


	//   ....[129]....
        /*0b84*/ 	.word	0x00012fe0


	//   ....[130]....
        /*0b88*/ 	.word	0x00012ff0


	//   ....[131]....
        /*0b8c*/ 	.word	0x00013030


	//   ....[132]....
        /*0b90*/ 	.word	0x00013040


	//   ....[133]....
        /*0b94*/ 	.word	0x00013080


	//   ....[134]....
        /*0b98*/ 	.word	0x00013090


	//   ....[135]....
        /*0b9c*/ 	.word	0x000130a0


	//   ....[136]....
        /*0ba0*/ 	.word	0x000130e0


	//   ....[137]....
        /*0ba4*/ 	.word	0x000133a0


	//   ....[138]....
        /*0ba8*/ 	.word	0x000133d0


	//   ....[139]....
        /*0bac*/ 	.word	0x00013430


	//   ....[140]....
        /*0bb0*/ 	.word	0x00013440


	//   ....[141]....
        /*0bb4*/ 	.word	0x00013490


	//   ....[142]....
        /*0bb8*/ 	.word	0x000134a0


	//   ....[143]....
        /*0bbc*/ 	.word	0x000134f0


	//   ....[144]....
        /*0bc0*/ 	.word	0x00013500


	//   ....[145]....
        /*0bc4*/ 	.word	0x00013550


	//   ....[146]....
        /*0bc8*/ 	.word	0x00013560


	//   ....[147]....
        /*0bcc*/ 	.word	0x000135b0


	//   ....[148]....
        /*0bd0*/ 	.word	0x000135c0


	//   ....[149]....
        /*0bd4*/ 	.word	0x00013610


	//   ....[150]....
        /*0bd8*/ 	.word	0x00013620


	//   ....[151]....
        /*0bdc*/ 	.word	0x00013630


	//   ....[152]....
        /*0be0*/ 	.word	0x00013670


	//   ....[153]....
        /*0be4*/ 	.word	0x00013c60


	//   ....[154]....
        /*0be8*/ 	.word	0x00013ca0


	//   ....[155]....
        /*0bec*/ 	.word	0x00013cc0


	//   ....[156]....
        /*0bf0*/ 	.word	0x00013d00


	//   ....[157]....
        /*0bf4*/ 	.word	0x00013d20


	//   ....[158]....
        /*0bf8*/ 	.word	0x00013d60


	//   ....[159]....
        /*0bfc*/ 	.word	0x00013d80


	//   ....[160]....
        /*0c00*/ 	.word	0x00013dc0


	//   ....[161]....
        /*0c04*/ 	.word	0x00013de0


	//   ....[162]....
        /*0c08*/ 	.word	0x00013e20


	//   ....[163]....
        /*0c0c*/ 	.word	0x00013e40


	//   ....[164]....
        /*0c10*/ 	.word	0x00013e80


	//   ....[165]....
        /*0c14*/ 	.word	0x00013ea0


	//   ....[166]....
        /*0c18*/ 	.word	0x00013ee0


	//   ....[167]....
        /*0c1c*/ 	.word	0x00013f00


	//   ....[168]....
        /*0c20*/ 	.word	0x00013f10


	//   ....[169]....
        /*0c24*/ 	.word	0x00014280


	//   ....[170]....
        /*0c28*/ 	.word	0x000142b0


	//   ....[171]....
        /*0c2c*/ 	.word	0x000142f0


	//   ....[172]....
        /*0c30*/ 	.word	0x00014320


	//   ....[173]....
        /*0c34*/ 	.word	0x00014350


	//   ....[174]....
        /*0c38*/ 	.word	0x00014380


	//   ....[175]....
        /*0c3c*/ 	.word	0x000143b0


	//   ....[176]....
        /*0c40*/ 	.word	0x000143e0


	//   ....[177]....
        /*0c44*/ 	.word	0x00014560


	//   ....[178]....
        /*0c48*/ 	.word	0x00014590


	//   ....[179]....
        /*0c4c*/ 	.word	0x000145c0


	//   ....[180]....
        /*0c50*/ 	.word	0x000145f0


	//   ....[181]....
        /*0c54*/ 	.word	0x00014620


	//   ....[182]....
        /*0c58*/ 	.word	0x00014650


	//   ....[183]....
        /*0c5c*/ 	.word	0x00014710


	//   ....[184]....
        /*0c60*/ 	.word	0x00014730


	//   ....[185]....
        /*0c64*/ 	.word	0x000147a0


	//   ....[186]....
        /*0c68*/ 	.word	0x00014c10


	//   ....[187]....
        /*0c6c*/ 	.word	0x00014f30


	//   ....[188]....
        /*0c70*/ 	.word	0x00014fc0


	//   ....[189]....
        /*0c74*/ 	.word	0x00015050


	//   ....[190]....
        /*0c78*/ 	.word	0x000150e0


	//   ....[191]....
        /*0c7c*/ 	.word	0x000151c0


	//   ....[192]....
        /*0c80*/ 	.word	0x00015250


	//   ....[193]....
        /*0c84*/ 	.word	0x000152f0


	//   ....[194]....
        /*0c88*/ 	.word	0x00015380


	//   ....[195]....
        /*0c8c*/ 	.word	0x00015470


	//   ....[196]....
        /*0c90*/ 	.word	0x00015500


	//   ....[197]....
        /*0c94*/ 	.word	0x000155a0


	//   ....[198]....
        /*0c98*/ 	.word	0x00015630


	//   ....[199]....
        /*0c9c*/ 	.word	0x00015770


	//   ....[200]....
        /*0ca0*/ 	.word	0x00015820


	//   ....[201]....
        /*0ca4*/ 	.word	0x000158b0


	//   ....[202]....
        /*0ca8*/ 	.word	0x00015900


	//   ....[203]....
        /*0cac*/ 	.word	0x00015950


	//   ....[204]....
        /*0cb0*/ 	.word	0x00015a30


	//   ....[205]....
        /*0cb4*/ 	.word	0x00015ac0


	//   ....[206]....
        /*0cb8*/ 	.word	0x00015b10


	//   ....[207]....
        /*0cbc*/ 	.word	0x00015b60


	//   ....[208]....
        /*0cc0*/ 	.word	0x00015d90


	//   ....[209]....
        /*0cc4*/ 	.word	0x00015e30


	//   ....[210]....
        /*0cc8*/ 	.word	0x00015e90


	//   ....[211]....
        /*0ccc*/ 	.word	0x00015f00


	//   ....[212]....
        /*0cd0*/ 	.word	0x00015f60


	//   ....[213]....
        /*0cd4*/ 	.word	0x00015fd0


	//   ....[214]....
        /*0cd8*/ 	.word	0x00016090


	//   ....[215]....
        /*0cdc*/ 	.word	0x000160f0


	//   ....[216]....
        /*0ce0*/ 	.word	0x000161b0


	//   ....[217]....
        /*0ce4*/ 	.word	0x00016490


	//   ....[218]....
        /*0ce8*/ 	.word	0x00016580


	//   ....[219]....
        /*0cec*/ 	.word	0x00016620


	//   ....[220]....
        /*0cf0*/ 	.word	0x00016680


	//   ....[221]....
        /*0cf4*/ 	.word	0x00016770


	//   ....[222]....
        /*0cf8*/ 	.word	0x000167e0


	//   ....[223]....
        /*0cfc*/ 	.word	0x000168d0


	//   ....[224]....
        /*0d00*/ 	.word	0x00016940


	//   ....[225]....
        /*0d04*/ 	.word	0x00016a30


	//   ....[226]....
        /*0d08*/ 	.word	0x00016aa0


	//   ....[227]....
        /*0d0c*/ 	.word	0x00016b90


	//   ....[228]....
        /*0d10*/ 	.word	0x00016c00


	//   ....[229]....
        /*0d14*/ 	.word	0x00016cf0


	//   ....[230]....
        /*0d18*/ 	.word	0x00016d60


	//   ....[231]....
        /*0d1c*/ 	.word	0x00016e50


	//   ....[232]....
        /*0d20*/ 	.word	0x00016ec0


	//   ....[233]....
        /*0d24*/ 	.word	0x00016fa0


	//   ....[234]....
        /*0d28*/ 	.word	0x00017080


	//   ....[235]....
        /*0d2c*/ 	.word	0x000170d0


	//   ....[236]....
        /*0d30*/ 	.word	0x00017130


	//   ....[237]....
        /*0d34*/ 	.word	0x00017220


	//   ....[238]....
        /*0d38*/ 	.word	0x00017280


	//   ....[239]....
        /*0d3c*/ 	.word	0x00017380


	//   ....[240]....
        /*0d40*/ 	.word	0x000173e0


	//   ....[241]....
        /*0d44*/ 	.word	0x000174e0


	//   ....[242]....
        /*0d48*/ 	.word	0x00017540


	//   ....[243]....
        /*0d4c*/ 	.word	0x00017640


	//   ....[244]....
        /*0d50*/ 	.word	0x000176a0


	//   ....[245]....
        /*0d54*/ 	.word	0x000177a0


	//   ....[246]....
        /*0d58*/ 	.word	0x00017800


	//   ....[247]....
        /*0d5c*/ 	.word	0x00017900


	//   ....[248]....
        /*0d60*/ 	.word	0x00017960


	//   ....[249]....
        /*0d64*/ 	.word	0x00017a10


	//   ....[250]....
        /*0d68*/ 	.word	0x00017ac0


	//   ....[251]....
        /*0d6c*/ 	.word	0x00017bb0


	//   ....[252]....
        /*0d70*/ 	.word	0x00017c10


	//   ....[253]....
        /*0d74*/ 	.word	0x00017cf0


	//   ....[254]....
        /*0d78*/ 	.word	0x00017d50


	//   ....[255]....
        /*0d7c*/ 	.word	0x00017e20


	//   ....[0]....
        /*0d80*/ 	.word	0x00017e80


	//   ....[1]....
        /*0d84*/ 	.word	0x00017f40


	//   ....[2]....
        /*0d88*/ 	.word	0x00018080


	//   ....[3]....
        /*0d8c*/ 	.word	0x00018130


	//   ....[4]....
        /*0d90*/ 	.word	0x000181a0


	//   ....[5]....
        /*0d94*/ 	.word	0x00018270


	//   ....[6]....
        /*0d98*/ 	.word	0x000182d0


	//   ....[7]....
        /*0d9c*/ 	.word	0x00018380


	//   ....[8]....
        /*0da0*/ 	.word	0x000183e0


	//   ....[9]....
        /*0da4*/ 	.word	0x00018490


	//   ....[10]....
        /*0da8*/ 	.word	0x000184f0


	//   ....[11]....
        /*0dac*/ 	.word	0x000185a0


	//   ....[12]....
        /*0db0*/ 	.word	0x00018600


	//   ....[13]....
        /*0db4*/ 	.word	0x000186b0


	//   ....[14]....
        /*0db8*/ 	.word	0x00018710


	//   ....[15]....
        /*0dbc*/ 	.word	0x000187c0


	//   ....[16]....
        /*0dc0*/ 	.word	0x00018820


	//   ....[17]....
        /*0dc4*/ 	.word	0x000188d0


	//   ....[18]....
        /*0dc8*/ 	.word	0x000189c0


	//   ....[19]....
        /*0dcc*/ 	.word	0x00018a70


	//   ....[20]....
        /*0dd0*/ 	.word	0x00018ad0


	//   ....[21]....
        /*0dd4*/ 	.word	0x00018b90


	//   ....[22]....
        /*0dd8*/ 	.word	0x00018bf0


	//   ....[23]....
        /*0ddc*/ 	.word	0x00018cb0


	//   ....[24]....
        /*0de0*/ 	.word	0x00018d10


	//   ....[25]....
        /*0de4*/ 	.word	0x00018dd0


	//   ....[26]....
        /*0de8*/ 	.word	0x00018e30


	//   ....[27]....
        /*0dec*/ 	.word	0x00018ef0


	//   ....[28]....
        /*0df0*/ 	.word	0x00018f50


	//   ....[29]....
        /*0df4*/ 	.word	0x00019010


	//   ....[30]....
        /*0df8*/ 	.word	0x00019070


	//   ....[31]....
        /*0dfc*/ 	.word	0x00019130


	//   ....[32]....
        /*0e00*/ 	.word	0x00019190


	//   ....[33]....
        /*0e04*/ 	.word	0x00019240


	//   ....[34]....
        /*0e08*/ 	.word	0x00019330


	//   ....[35]....
        /*0e0c*/ 	.word	0x000193e0


	//   ....[36]....
        /*0e10*/ 	.word	0x00019450


	//   ....[37]....
        /*0e14*/ 	.word	0x00019500


	//   ....[38]....
        /*0e18*/ 	.word	0x00019560


	//   ....[39]....
        /*0e1c*/ 	.word	0x00019610


	//   ....[40]....
        /*0e20*/ 	.word	0x00019670


	//   ....[41]....
        /*0e24*/ 	.word	0x00019720


	//   ....[42]....
        /*0e28*/ 	.word	0x00019780


	//   ....[43]....
        /*0e2c*/ 	.word	0x00019830


	//   ....[44]....
        /*0e30*/ 	.word	0x00019890


	//   ....[45]....
        /*0e34*/ 	.word	0x00019940


	//   ....[46]....
        /*0e38*/ 	.word	0x000199a0


	//   ....[47]....
        /*0e3c*/ 	.word	0x00019a50


	//   ....[48]....
        /*0e40*/ 	.word	0x00019ab0


	//   ....[49]....
        /*0e44*/ 	.word	0x00019b50


	//   ....[50]....
        /*0e48*/ 	.word	0x00019be0


	//   ....[51]....
        /*0e4c*/ 	.word	0x00019c80


	//   ....[52]....
        /*0e50*/ 	.word	0x00019da0


	//   ....[53]....
        /*0e54*/ 	.word	0x00019e10


	//   ....[54]....
        /*0e58*/ 	.word	0x00019e80


	//   ....[55]....
        /*0e5c*/ 	.word	0x00019ef0


	//   ....[56]....
        /*0e60*/ 	.word	0x00019f60


	//   ....[57]....
        /*0e64*/ 	.word	0x00019fe0


	//   ....[58]....
        /*0e68*/ 	.word	0x0001a070


	//   ....[59]....
        /*0e6c*/ 	.word	0x0001a100


	//   ....[60]....
        /*0e70*/ 	.word	0x0001a170


	//   ....[61]....
        /*0e74*/ 	.word	0x0001a1e0


	//   ....[62]....
        /*0e78*/ 	.word	0x0001a250


	//   ....[63]....
        /*0e7c*/ 	.word	0x0001a2d0


	//   ....[64]....
        /*0e80*/ 	.word	0x0001a340


	//   ....[65]....
        /*0e84*/ 	.word	0x0001a3e0


	//   ....[66]....
        /*0e88*/ 	.word	0x0001a470


	//   ....[67]....
        /*0e8c*/ 	.word	0x0001a590


	//----- nvinfo : EIATTR_REG_RECONFIG
	.align		4
.L_145:
        /*0e90*/ 	.byte	0x01, 0x54
	.zero		2


	//----- nvinfo : EIATTR_SYSCALL_OFFSETS
	.align		4
        /*0e94*/ 	.byte	0x04, 0x46
        /*0e96*/ 	.short	(.L_147 - .L_146)


	//   ....[0]....
.L_146:
        /*0e98*/ 	.word	0x00001850


	//   ....[1]....
        /*0e9c*/ 	.word	0x000019a0


	//   ....[2]....
        /*0ea0*/ 	.word	0x00005ea0


	//   ....[3]....
        /*0ea4*/ 	.word	0x00006220


	//   ....[4]....
        /*0ea8*/ 	.word	0x00010870


	//   ....[5]....
        /*0eac*/ 	.word	0x000109c0


	//   ....[6]....
        /*0eb0*/ 	.word	0x00010ab0


	//   ....[7]....
        /*0eb4*/ 	.word	0x00011ae0


	//----- nvinfo : EIATTR_MBARRIER_INSTR_OFFSETS
	.align		4
.L_147:
        /*0eb8*/ 	.byte	0x04, 0x39
        /*0eba*/ 	.short	(.L_149 - .L_148)


	//   ....[0]....
.L_148:
        /*0ebc*/ 	.word	0x00000270
        /*0ec0*/ 	.word	0x000000ff
        /*0ec4*/ 	.word	0x00016800
        /*0ec8*/ 	.short	0x0100
        /*0eca*/ 	.byte	0x08
	.zero		1


	//   ....[1]....
        /*0ecc*/ 	.word	0x00000280
        /*0ed0*/ 	.word	0x000000ff
        /*0ed4*/ 	.word	0x00016820
        /*0ed8*/ 	.short	0x0100
        /*0eda*/ 	.byte	0x08
	.zero		1


	//   ....[2]....
        /*0edc*/ 	.word	0x00000370
        /*0ee0*/ 	.word	0x000000ff
        /*0ee4*/ 	.word	0x00016830
        /*0ee8*/ 	.short	0x0100
        /*0eea*/ 	.byte	0x08
	.zero		1


	//   ....[3]....
        /*0eec*/ 	.word	0x00000380
        /*0ef0*/ 	.word	0x000000ff
        /*0ef4*/ 	.word	0x00016840
        /*0ef8*/ 	.short	0x0100
        /*0efa*/ 	.byte	0x08
	.zero		1


	//   ....[4]....
        /*0efc*/ 	.word	0x00000390
        /*0f00*/ 	.word	0x000000ff
        /*0f04*/ 	.word	0x00016838
        /*0f08*/ 	.short	0x0100
        /*0f0a*/ 	.byte	0x08
	.zero		1


	//   ....[5]....
        /*0f0c*/ 	.word	0x000003a0
        /*0f10*/ 	.word	0x000000ff
        /*0f14*/ 	.word	0x00016848
        /*0f18*/ 	.short	0x0100
        /*0f1a*/ 	.byte	0x08
	.zero		1


	//   ....[6]....
        /*0f1c*/ 	.word	0x000004d0
        /*0f20*/ 	.word	0x000000ff
        /*0f24*/ 	.word	0x00016850
        /*0f28*/ 	.short	0x0100
        /*0f2a*/ 	.byte	0x08
	.zero		1


	//   ....[7]....
        /*0f2c*/ 	.word	0x000004e0
        /*0f30*/ 	.word	0x000000ff
        /*0f34*/ 	.word	0x00016860
        /*0f38*/ 	.short	0x0100
        /*0f3a*/ 	.byte	0x08
	.zero		1


	//   ....[8]....
        /*0f3c*/ 	.word	0x000004f0
        /*0f40*/ 	.word	0x000000ff
        /*0f44*/ 	.word	0x00016858
        /*0f48*/ 	.short	0x0100
        /*0f4a*/ 	.byte	0x08
	.zero		1


	//   ....[9]....
        /*0f4c*/ 	.word	0x00000500
        /*0f50*/ 	.word	0x000000ff
        /*0f54*/ 	.word	0x00016868
        /*0f58*/ 	.short	0x0100
        /*0f5a*/ 	.byte	0x08
	.zero		1


	//   ....[10]....
        /*0f5c*/ 	.word	0x000005f0
        /*0f60*/ 	.word	0x000000ff
        /*0f64*/ 	.word	0x00016870
        /*0f68*/ 	.short	0x0100
        /*0f6a*/ 	.byte	0x06
	.zero		1


	//   ....[11]....
        /*0f6c*/ 	.word	0x00000600
        /*0f70*/ 	.word	0x000000ff
        /*0f74*/ 	.word	0x00016880
        /*0f78*/ 	.short	0x0100
        /*0f7a*/ 	.byte	0x06
	.zero		1


	//   ....[12]....
        /*0f7c*/ 	.word	0x00000610
        /*0f80*/ 	.word	0x000000ff
        /*0f84*/ 	.word	0x00016878
        /*0f88*/ 	.short	0x0100
        /*0f8a*/ 	.byte	0x06
	.zero		1


	//   ....[13]....
        /*0f8c*/ 	.word	0x00000620
        /*0f90*/ 	.word	0x000000ff
        /*0f94*/ 	.word	0x00016888
        /*0f98*/ 	.short	0x0100
        /*0f9a*/ 	.byte	0x06
	.zero		1


	//   ....[14]....
        /*0f9c*/ 	.word	0x00000750
        /*0fa0*/ 	.word	0x000000ff
        /*0fa4*/ 	.word	0x00016890
        /*0fa8*/ 	.short	0x0100
        /*0faa*/ 	.byte	0x08
	.zero		1


	//   ....[15]....
        /*0fac*/ 	.word	0x00000760
        /*0fb0*/ 	.word	0x000000ff
        /*0fb4*/ 	.word	0x000168a0
        /*0fb8*/ 	.short	0x0100
        /*0fba*/ 	.byte	0x08
	.zero		1


	//   ....[16]....
        /*0fbc*/ 	.word	0x00000770
        /*0fc0*/ 	.word	0x000000ff
        /*0fc4*/ 	.word	0x00016898
        /*0fc8*/ 	.short	0x0100
        /*0fca*/ 	.byte	0x08
	.zero		1


	//   ....[17]....
        /*0fcc*/ 	.word	0x00000780
        /*0fd0*/ 	.word	0x000000ff
        /*0fd4*/ 	.word	0x000168a8
        /*0fd8*/ 	.short	0x0100
        /*0fda*/ 	.byte	0x08
	.zero		1


	//   ....[18]....
        /*0fdc*/ 	.word	0x000008b0
        /*0fe0*/ 	.word	0x000000ff
        /*0fe4*/ 	.word	0x000168b0
        /*0fe8*/ 	.short	0x0100
        /*0fea*/ 	.byte	0x08
	.zero		1


	//   ....[19]....
        /*0fec*/ 	.word	0x000008c0
        /*0ff0*/ 	.word	0x000000ff
        /*0ff4*/ 	.word	0x000168c0
        /*0ff8*/ 	.short	0x0100
        /*0ffa*/ 	.byte	0x08
	.zero		1


	//   ....[20]....
        /*0ffc*/ 	.word	0x000008d0
        /*1000*/ 	.word	0x000000ff
        /*1004*/ 	.word	0x000168b8
        /*1008*/ 	.short	0x0100
        /*100a*/ 	.byte	0x08
	.zero		1


	//   ....[21]....
        /*100c*/ 	.word	0x000008e0
        /*1010*/ 	.word	0x000000ff
        /*1014*/ 	.word	0x000168c8
        /*1018*/ 	.short	0x0100
        /*101a*/ 	.byte	0x08
	.zero		1


	//   ....[22]....
        /*101c*/ 	.word	0x00002b00
        /*1020*/ 	.word	0x00000047
        /*1024*/ 	.word	0x00016890
        /*1028*/ 	.short	0x010a
        /*102a*/ 	.byte	0x3f
	.zero		1


	//   ....[23]....
        /*102c*/ 	.word	0x00003f70
        /*1030*/ 	.word	0x00000047
        /*1034*/ 	.word	0x00016890
        /*1038*/ 	.short	0x010a
        /*103a*/ 	.byte	0x3f
	.zero		1


	//   ....[24]....
        /*103c*/ 	.word	0x000050c0
        /*1040*/ 	.word	0x00000047
        /*1044*/ 	.word	0x00016890
        /*1048*/ 	.short	0x010a
        /*104a*/ 	.byte	0x3f
	.zero		1


	//   ....[25]....
        /*104c*/ 	.word	0x00005570
        /*1050*/ 	.word	0x00000008
        /*1054*/ 	.word	0x00000000
        /*1058*/ 	.short	0x0101
        /*105a*/ 	.byte	0x3f
	.zero		1


	//   ....[26]....
        /*105c*/ 	.word	0x000055b0
        /*1060*/ 	.word	0x00000047
        /*1064*/ 	.word	0x000168b0
        /*1068*/ 	.short	0x010a
        /*106a*/ 	.byte	0x3f
	.zero		1


	//   ....[27]....
        /*106c*/ 	.word	0x000059e0
        /*1070*/ 	.word	0x00000047
        /*1074*/ 	.word	0x00000000
        /*1078*/ 	.short	0x0101
        /*107a*/ 	.byte	0x3f
	.zero		1


	//   ....[28]....
        /*107c*/ 	.word	0x00005f40
        /*1080*/ 	.word	0x00000012
        /*1084*/ 	.word	0x00016800
        /*1088*/ 	.short	0x010a
        /*108a*/ 	.byte	0x3f
	.zero		1


	//   ....[29]....
        /*108c*/ 	.word	0x00005f90
        /*1090*/ 	.word	0x00000012
        /*1094*/ 	.word	0x00016800
        /*1098*/ 	.short	0x010a
        /*109a*/ 	.byte	0x3f
	.zero		1


	//   ....[30]....
        /*109c*/ 	.word	0x00006640
        /*10a0*/ 	.word	0x00000012
        /*10a4*/ 	.word	0x00016800
        /*10a8*/ 	.short	0x010a
        /*10aa*/ 	.byte	0x3f
	.zero		1


	//   ....[31]....
        /*10ac*/ 	.word	0x00007640
        /*10b0*/ 	.word	0x00000012
        /*10b4*/ 	.word	0x00016800
        /*10b8*/ 	.short	0x010a
        /*10ba*/ 	.byte	0x3f
	.zero		1


	//   ....[32]....
        /*10bc*/ 	.word	0x00008400
        /*10c0*/ 	.word	0x00000003
        /*10c4*/ 	.word	0x00016830
        /*10c8*/ 	.short	0x010a
        /*10ca*/ 	.byte	0x3f
	.zero		1


	//   ....[33]....
        /*10cc*/ 	.word	0x000084a0
        /*10d0*/ 	.word	0x00000003
        /*10d4*/ 	.word	0x00016830
        /*10d8*/ 	.short	0x010a
        /*10da*/ 	.byte	0x3f
	.zero		1


	//   ....[34]....
        /*10dc*/ 	.word	0x000095d0
        /*10e0*/ 	.word	0x00000003
        /*10e4*/ 	.word	0x00000000
        /*10e8*/ 	.short	0x0101
        /*10ea*/ 	.byte	0x3f
	.zero		1


	//   ....[35]....
        /*10ec*/ 	.word	0x0000a5f0
        /*10f0*/ 	.word	0x00000009
        /*10f4*/ 	.word	0x00016830
        /*10f8*/ 	.short	0x010a
        /*10fa*/ 	.byte	0x3f
	.zero		1


	//   ....[36]....
        /*10fc*/ 	.word	0x0000a640
        /*1100*/ 	.word	0x00000009
        /*1104*/ 	.word	0x00016830
        /*1108*/ 	.short	0x010a
        /*110a*/ 	.byte	0x3f
	.zero		1


	//   ....[37]....
        /*110c*/ 	.word	0x0000a9b0
        /*1110*/ 	.word	0x00000004
        /*1114*/ 	.word	0x00016850
        /*1118*/ 	.short	0x010a
        /*111a*/ 	.byte	0x3f
	.zero		1


	//   ....[38]....
        /*111c*/ 	.word	0x0000a9f0
        /*1120*/ 	.word	0x00000004
        /*1124*/ 	.word	0x00016850
        /*1128*/ 	.short	0x010a
        /*112a*/ 	.byte	0x3f
	.zero		1


	//   ....[39]....
        /*112c*/ 	.word	0x0000aeb0
        /*1130*/ 	.word	0x00000000
        /*1134*/ 	.word	0x00000000
        /*1138*/ 	.short	0x0101
        /*113a*/ 	.byte	0x3f
	.zero		1


	//   ....[40]....
        /*113c*/ 	.word	0x0000c0a0
        /*1140*/ 	.word	0x0000000a
        /*1144*/ 	.word	0x00000000
        /*1148*/ 	.short	0x0101
        /*114a*/ 	.byte	0x3f
	.zero		1


	//   ....[41]....
        /*114c*/ 	.word	0x0000c4f0
        /*1150*/ 	.word	0x0000000c
        /*1154*/ 	.word	0x00016850
        /*1158*/ 	.short	0x010a
        /*115a*/ 	.byte	0x3f
	.zero		1


	//   ....[42]....
        /*115c*/ 	.word	0x0000c560
        /*1160*/ 	.word	0x0000000c
        /*1164*/ 	.word	0x00016850
        /*1168*/ 	.short	0x010a
        /*116a*/ 	.byte	0x3f
	.zero		1


	//   ....[43]....
        /*116c*/ 	.word	0x0000cc20
        /*1170*/ 	.word	0x00000000
        /*1174*/ 	.word	0x00000000
        /*1178*/ 	.short	0x0101
        /*117a*/ 	.byte	0x3f
	.zero		1


	//   ....[44]....
        /*117c*/ 	.word	0x0000dc70
        /*1180*/ 	.word	0x00000000
        /*1184*/ 	.word	0x00000000
        /*1188*/ 	.short	0x0101
        /*118a*/ 	.byte	0x3f
	.zero		1


	//   ....[45]....
        /*118c*/ 	.word	0x0000faa0
        /*1190*/ 	.word	0x00000016
        /*1194*/ 	.word	0x00016820
        /*1198*/ 	.short	0x010a
        /*119a*/ 	.byte	0x3f
	.zero		1


	//   ....[46]....
        /*119c*/ 	.word	0x0000fb50
        /*11a0*/ 	.word	0x00000005
        /*11a4*/ 	.word	0x000168a0
        /*11a8*/ 	.short	0x010a
        /*11aa*/ 	.byte	0x3f
	.zero		1


	//   ....[47]....
        /*11ac*/ 	.word	0x0000fd90
        /*11b0*/ 	.word	0x00000005
        /*11b4*/ 	.word	0x000168c0
        /*11b8*/ 	.short	0x010a
        /*11ba*/ 	.byte	0x3f
	.zero		1


	//   ....[48]....
        /*11bc*/ 	.word	0x000100f0
        /*11c0*/ 	.word	0x00000005
        /*11c4*/ 	.word	0x000168a0
        /*11c8*/ 	.short	0x010a
        /*11ca*/ 	.byte	0x3f
	.zero		1


	//   ....[49]....
        /*11cc*/ 	.word	0x00010310
        /*11d0*/ 	.word	0x00000005
        /*11d4*/ 	.word	0x000168c0
        /*11d8*/ 	.short	0x010a
        /*11da*/ 	.byte	0x3f
	.zero		1


	//   ....[50]....
        /*11dc*/ 	.word	0x00010fc0
        /*11e0*/ 	.word	0x00000003
        /*11e4*/ 	.word	0x00016840
        /*11e8*/ 	.short	0x010a
        /*11ea*/ 	.byte	0x3f
	.zero		1


	//   ....[51]....
        /*11ec*/ 	.word	0x000117a0
        /*11f0*/ 	.word	0x00000003
        /*11f4*/ 	.word	0x00016830
        /*11f8*/ 	.short	0x0107
        /*11fa*/ 	.byte	0x3f
	.zero		1


	//   ....[52]....
        /*11fc*/ 	.word	0x00011870
        /*1200*/ 	.word	0x00000003
        /*1204*/ 	.word	0x00016830
        /*1208*/ 	.short	0x0101
        /*120a*/ 	.byte	0x3f
	.zero		1


	//   ....[53]....
        /*120c*/ 	.word	0x00012720
        /*1210*/ 	.word	0x00000016
        /*1214*/ 	.word	0x00016800
        /*1218*/ 	.short	0x0107
        /*121a*/ 	.byte	0x3f
	.zero		1


	//   ....[54]....
        /*121c*/ 	.word	0x00012810
        /*1220*/ 	.word	0x00000016
        /*1224*/ 	.word	0x00016800
        /*1228*/ 	.short	0x0101
        /*122a*/ 	.byte	0x3f
	.zero		1


	//   ....[55]....
        /*122c*/ 	.word	0x00012830
        /*1230*/ 	.word	0x00000016
        /*1234*/ 	.word	0x00016820
        /*1238*/ 	.short	0x010a
        /*123a*/ 	.byte	0x3f
	.zero		1


	//   ....[56]....
        /*123c*/ 	.word	0x00012c00
        /*1240*/ 	.word	0x00000005
        /*1244*/ 	.word	0x00016840
        /*1248*/ 	.short	0x010a
        /*124a*/ 	.byte	0x3f
	.zero		1


	//   ....[57]....
        /*124c*/ 	.word	0x00013160
        /*1250*/ 	.word	0x00000005
        /*1254*/ 	.word	0x00016830
        /*1258*/ 	.short	0x0107
        /*125a*/ 	.byte	0x3f
	.zero		1


	//   ....[58]....
        /*125c*/ 	.word	0x00013220
        /*1260*/ 	.word	0x00000005
        /*1264*/ 	.word	0x00016830
        /*1268*/ 	.short	0x0101
        /*126a*/ 	.byte	0x3f
	.zero		1


	//   ....[59]....
        /*126c*/ 	.word	0x00013280
        /*1270*/ 	.word	0x00000005
        /*1274*/ 	.word	0x00016860
        /*1278*/ 	.short	0x010a
        /*127a*/ 	.byte	0x3f
	.zero		1


	//   ....[60]....
        /*127c*/ 	.word	0x00013760
        /*1280*/ 	.word	0x00000005
        /*1284*/ 	.word	0x00016850
        /*1288*/ 	.short	0x0107
        /*128a*/ 	.byte	0x3f
	.zero		1


	//   ....[61]....
        /*128c*/ 	.word	0x00013920
        /*1290*/ 	.word	0x00000005
        /*1294*/ 	.word	0x00016850
        /*1298*/ 	.short	0x0101
        /*129a*/ 	.byte	0x3f
	.zero		1


	//   ....[62]....
        /*129c*/ 	.word	0x00013b20
        /*12a0*/ 	.word	0x00000000
        /*12a4*/ 	.word	0x00016860
        /*12a8*/ 	.short	0x010a
        /*12aa*/ 	.byte	0x3f
	.zero		1


	//   ....[63]....
        /*12ac*/ 	.word	0x00013fc0
        /*12b0*/ 	.word	0x00000000
        /*12b4*/ 	.word	0x00016850
        /*12b8*/ 	.short	0x0107
        /*12ba*/ 	.byte	0x3f
	.zero		1


	//   ....[64]....
        /*12bc*/ 	.word	0x00014080
        /*12c0*/ 	.word	0x00000000
        /*12c4*/ 	.word	0x00016850
        /*12c8*/ 	.short	0x0101
        /*12ca*/ 	.byte	0x3f
	.zero		1


	//   ....[65]....
        /*12cc*/ 	.word	0x00014b90
        /*12d0*/ 	.word	0x00000004
        /*12d4*/ 	.word	0x00016820
        /*12d8*/ 	.short	0x010a
        /*12da*/ 	.byte	0x3f
	.zero		1


	//   ....[66]....
        /*12dc*/ 	.word	0x00014d00
        /*12e0*/ 	.word	0x00000005
        /*12e4*/ 	.word	0x00016840
        /*12e8*/ 	.short	0x010a
        /*12ea*/ 	.byte	0x3f
	.zero		1


	//   ....[67]....
        /*12ec*/ 	.word	0x00014da0
        /*12f0*/ 	.word	0x00000019
        /*12f4*/ 	.word	0x00016840
        /*12f8*/ 	.short	0x010a
        /*12fa*/ 	.byte	0x3f
	.zero		1


	//   ....[68]....
        /*12fc*/ 	.word	0x00014de0
        /*1300*/ 	.word	0x00000005
        /*1304*/ 	.word	0x00016860
        /*1308*/ 	.short	0x010a
        /*130a*/ 	.byte	0x3f
	.zero		1


	//   ....[69]....
        /*130c*/ 	.word	0x00014e20
        /*1310*/ 	.word	0x00000019
        /*1314*/ 	.word	0x00016860
        /*1318*/ 	.short	0x010a
        /*131a*/ 	.byte	0x3f
	.zero		1


	//   ....[70]....
        /*131c*/ 	.word	0x00014e80
        /*1320*/ 	.word	0x00000047
        /*1324*/ 	.word	0x00016890
        /*1328*/ 	.short	0x010a
        /*132a*/ 	.byte	0x3f
	.zero		1


	//   ....[71]....
        /*132c*/ 	.word	0x00015110
        /*1330*/ 	.word	0x00000047
        /*1334*/ 	.word	0x00016890
        /*1338*/ 	.short	0x010a
        /*133a*/ 	.byte	0x3f
	.zero		1


	//   ....[72]....
        /*133c*/ 	.word	0x000153c0
        /*1340*/ 	.word	0x00000047
        /*1344*/ 	.word	0x00016890
        /*1348*/ 	.short	0x010a
        /*134a*/ 	.byte	0x3f
	.zero		1


	//   ....[73]....
        /*134c*/ 	.word	0x00015670
        /*1350*/ 	.word	0x00000047
        /*1354*/ 	.word	0x000168b0
        /*1358*/ 	.short	0x010a
        /*135a*/ 	.byte	0x3f
	.zero		1


	//   ....[74]....
        /*135c*/ 	.word	0x00015980
        /*1360*/ 	.word	0x00000012
        /*1364*/ 	.word	0x00016800
        /*1368*/ 	.short	0x010a
        /*136a*/ 	.byte	0x3f
	.zero		1


	//   ....[75]....
        /*136c*/ 	.word	0x00015b90
        /*1370*/ 	.word	0x00000012
        /*1374*/ 	.word	0x00016800
        /*1378*/ 	.short	0x010a
        /*137a*/ 	.byte	0x3f
	.zero		1


	//   ....[76]....
        /*137c*/ 	.word	0x00015be0
        /*1380*/ 	.word	0x00000003
        /*1384*/ 	.word	0x00016830
        /*1388*/ 	.short	0x010a
        /*138a*/ 	.byte	0x3f
	.zero		1


	//   ....[77]....
        /*138c*/ 	.word	0x00015c30
        /*1390*/ 	.word	0x00000009
        /*1394*/ 	.word	0x00016830
        /*1398*/ 	.short	0x010a
        /*139a*/ 	.byte	0x3f
	.zero		1


	//   ....[78]....
        /*139c*/ 	.word	0x00015c80
        /*13a0*/ 	.word	0x00000004
        /*13a4*/ 	.word	0x00016850
        /*13a8*/ 	.short	0x010a
        /*13aa*/ 	.byte	0x3f
	.zero		1


	//   ....[79]....
        /*13ac*/ 	.word	0x00015cd0
        /*13b0*/ 	.word	0x0000000c
        /*13b4*/ 	.word	0x00016850
        /*13b8*/ 	.short	0x010a
        /*13ba*/ 	.byte	0x3f
	.zero		1


	//   ....[80]....
        /*13bc*/ 	.word	0x00016270
        /*13c0*/ 	.word	0x00000016
        /*13c4*/ 	.word	0x00016820
        /*13c8*/ 	.short	0x010a
        /*13ca*/ 	.byte	0x3f
	.zero		1


	//   ....[81]....
        /*13cc*/ 	.word	0x000162c0
        /*13d0*/ 	.word	0x00000005
        /*13d4*/ 	.word	0x000168a0
        /*13d8*/ 	.short	0x010a
        /*13da*/ 	.byte	0x3f
	.zero		1


	//   ....[82]....
        /*13dc*/ 	.word	0x00016310
        /*13e0*/ 	.word	0x00000005
        /*13e4*/ 	.word	0x000168c0
        /*13e8*/ 	.short	0x010a
        /*13ea*/ 	.byte	0x3f
	.zero		1


	//   ....[83]....
        /*13ec*/ 	.word	0x00016360
        /*13f0*/ 	.word	0x00000005
        /*13f4*/ 	.word	0x000168a0
        /*13f8*/ 	.short	0x010a
        /*13fa*/ 	.byte	0x3f
	.zero		1


	//   ....[84]....
        /*13fc*/ 	.word	0x000163b0
        /*1400*/ 	.word	0x00000005
        /*1404*/ 	.word	0x000168c0
        /*1408*/ 	.short	0x010a
        /*140a*/ 	.byte	0x3f
	.zero		1


	//   ....[85]....
        /*140c*/ 	.word	0x000164d0
        /*1410*/ 	.word	0x00000003
        /*1414*/ 	.word	0x00016840
        /*1418*/ 	.short	0x010a
        /*141a*/ 	.byte	0x3f
	.zero		1


	//   ....[86]....
        /*141c*/ 	.word	0x00017f80
        /*1420*/ 	.word	0x00000016
        /*1424*/ 	.word	0x00016820
        /*1428*/ 	.short	0x010a
        /*142a*/ 	.byte	0x3f
	.zero		1


	//   ....[87]....
        /*142c*/ 	.word	0x00017fd0
        /*1430*/ 	.word	0x00000005
        /*1434*/ 	.word	0x00016840
        /*1438*/ 	.short	0x010a
        /*143a*/ 	.byte	0x3f
	.zero		1


	//   ....[88]....
        /*143c*/ 	.word	0x00018910
        /*1440*/ 	.word	0x00000005
        /*1444*/ 	.word	0x00016860
        /*1448*/ 	.short	0x010a
        /*144a*/ 	.byte	0x3f
	.zero		1


	//   ....[89]....
        /*144c*/ 	.word	0x00019280
        /*1450*/ 	.word	0x00000000
        /*1454*/ 	.word	0x00016860
        /*1458*/ 	.short	0x010a
        /*145a*/ 	.byte	0x3f
	.zero		1


	//   ....[90]....
        /*145c*/ 	.word	0x0001a4b0
        /*1460*/ 	.word	0x00000004
        /*1464*/ 	.word	0x00016820
        /*1468*/ 	.short	0x010a
        /*146a*/ 	.byte	0x3f
	.zero		1


	//   ....[91]....
        /*146c*/ 	.word	0x0001a650
        /*1470*/ 	.word	0x00000005
        /*1474*/ 	.word	0x00016840
        /*1478*/ 	.short	0x010a
        /*147a*/ 	.byte	0x3f
	.zero		1


	//   ....[92]....
        /*147c*/ 	.word	0x0001a6a0
        /*1480*/ 	.word	0x00000019
        /*1484*/ 	.word	0x00016840
        /*1488*/ 	.short	0x010a
        /*148a*/ 	.byte	0x3f
	.zero		1


	//   ....[93]....
        /*148c*/ 	.word	0x0001a6f0
        /*1490*/ 	.word	0x00000005
        /*1494*/ 	.word	0x00016860
        /*1498*/ 	.short	0x010a
        /*149a*/ 	.byte	0x3f
	.zero		1


	//----- nvinfo : EIATTR_NUM_MBARRIERS
	.align		4
.L_149:
        /*149c*/ 	.byte	0x03, 0x38
        /*149e*/ 	.short	0x0016


	//----- nvinfo : EIATTR_EXIT_INSTR_OFFSETS
	.align		4
        /*14a0*/ 	.byte	0x04, 0x1c
        /*14a2*/ 	.short	(.L_151 - .L_150)


	//   ....[0]....
.L_150:
        /*14a4*/ 	.word	0x00014e70


	//----- nvinfo : EIATTR_MAX_THREADS
	.align		4
.L_151:
        /*14a8*/ 	.byte	0x04, 0x05
        /*14aa*/ 	.short	(.L_153 - .L_152)
.L_152:
        /*14ac*/ 	.word	0x00000200
        /*14b0*/ 	.word	0x00000001
        /*14b4*/ 	.word	0x00000001


	//----- nvinfo : EIATTR_CRS_STACK_SIZE
	.align		4
.L_153:
        /*14b8*/ 	.byte	0x04, 0x1e
        /*14ba*/ 	.short	(.L_155 - .L_154)
.L_154:
        /*14bc*/ 	.word	0x00000000


	//----- nvinfo : EIATTR_CBANK_PARAM_SIZE
	.align		4
.L_155:
        /*14c0*/ 	.byte	0x03, 0x19
        /*14c2*/ 	.short	0x0af0


	//----- nvinfo : EIATTR_PARAM_CBANK
	.align		4
        /*14c4*/ 	.byte	0x04, 0x0a
        /*14c6*/ 	.short	(.L_157 - .L_156)
	.align		4
.L_156:
        /*14c8*/ 	.word	index@(.nv.constant0._ZN7cutlass13device_kernelIN5flash11enable_sm90INS1_16FlashAttnFwdSm90INS1_25CollectiveMainloopFwdSm90ILi2EN4cute5tupleIJNS5_1CILi1EEES8_S8_EEENS6_IJNS7_ILi192EEENS7_ILi128EEENS7_ILi64EEEEEELi64ENS_10bfloat16_tEfNS_4arch4Sm90ELb0ELb0ELb0ELb1ELb1ELb1ELb0ELb1ELb1ELb1ELb0ELb0EEENS1_21CollectiveEpilogueFwdINS6_IJSA_SC_SB_EEES9_SE_SG_Li384ELb1ELb1ELb0ELb0EEENS1_36VarlenDynamicPersistentTileSchedulerILi192ELi128ELi384ELi128ELb0ELb1ELb1ELb0ELb1ELb1EEEEEEEEEvNT_6ParamsE)
        /*14cc*/ 	.short	0x0210
        /*14ce*/ 	.short	0x0af0


	//----- nvinfo : EIATTR_SW_WAR
	.align		4
.L_157:
        /*14d0*/ 	.byte	0x04, 0x36
        /*14d2*/ 	.short	(.L_159 - .L_158)
.L_158:
        /*14d4*/ 	.word	0x00000008
.L_159:


//--------------------- .nv.info._ZN7cutlass13device_kernelIN5flash11enable_sm90INS1_16FlashAttnFwdSm90INS1_25CollectiveMainloopFwdSm90ILi2EN4cute5tupleIJNS5_1CILi1EEES8_S8_EEENS6_IJNS7_ILi192EEENS7_ILi128EEENS7_ILi64EEEEEELi64ENS_10bfloat16_tEfNS_4arch4Sm90ELb0ELb1ELb0ELb0ELb1ELb0ELb0ELb1ELb1ELb1ELb0ELb0EEENS1_21CollectiveEpilogueFwdINS6_IJSA_SC_SB_EEES9_SE_SG_Li384ELb0ELb1ELb0ELb0EEENS1_30DynamicPersistentTileSchedulerILi384ELi128ELb0ELb1ELb1EEEEEEEEEvNT_6ParamsE --------------------------
	.section	.nv.info._ZN7cutlass13device_kernelIN5flash11enable_sm90INS1_16FlashAttnFwdSm90INS1_25CollectiveMainloopFwdSm90ILi2EN4cute5tupleIJNS5_1CILi1EEES8_S8_EEENS6_IJNS7_ILi192EEENS7_ILi128EEENS7_ILi64EEEEEELi64ENS_10bfloat16_tEfNS_4arch4Sm90ELb0ELb1ELb0ELb0ELb1ELb0ELb0ELb1ELb1ELb1ELb0ELb0EEENS1_21CollectiveEpilogueFwdINS6_IJSA_SC_SB_EEES9_SE_SG_Li384ELb0ELb1ELb0ELb0EEENS1_30DynamicPersistentTileSchedulerILi384ELi128ELb0ELb1ELb1EEEEEEEEEvNT_6ParamsE,"",@"SHT_CUDA_INFO"
	.sectionflags	@""
	.align	4


	//----- nvinfo : EIATTR_CUDA_API_VERSION
	.align		4
        /*0000*/ 	.byte	0x04, 0x37
        /*0002*/ 	.short	(.L_161 - .L_160)
.L_160:
        /*0004*/ 	.word	0x00000082


	//----- nvinfo : EIATTR_KPARAM_INFO
	.align		4
.L_161:
        /*0008*/ 	.byte	0x04, 0x17
        /*000a*/ 	.short	(.L_163 - .L_162)
.L_162:
        /*000c*/ 	.word	0x00000000
        /*0010*/ 	.short	0x0000
        /*0012*/ 	.short	0x0070
        /*0014*/ 	.byte	0x00, 0xf0, 0x01, 0x2a


	//----- nvinfo : EIATTR_SPARSE_MMA_MASK
	.align		4
.L_163:
        /*0018*/ 	.byte	0x03, 0x50
        /*001a*/ 	.short	0x0000


	//----- nvinfo : EIATTR_MAXREG_COUNT
	.align		4
        /*001c*/ 	.byte	0x03, 0x1b
        /*001e*/ 	.short	0x0080


	//----- nvinfo : EIATTR_NUM_BARRIERS
	.align		4
        /*0020*/ 	.byte	0x02, 0x4c
        /*0022*/ 	.byte	0x10
	.zero		1


	//----- nvinfo : EIATTR_EXTERNS
	.align		4
        /*0024*/ 	.byte	0x04, 0x0f
        /*0026*/ 	.short	(.L_165 - .L_164)


	//   ....[0]....
	.align		4
.L_164:
        /*0028*/ 	.word	index@(__assertfail)


	//----- nvinfo : EIATTR_ANNOTATIONS
	.align		4
.L_165:
        /*002c*/ 	.byte	0x04, 0x55
        /*002e*/ 	.short	(.L_167 - .L_166)


	//   ....[0]....
.L_166:
        /* <DEDUP_REMOVED lines=11> */


	//----- nvinfo : EIATTR_MERCURY_ISA_VERSION
	.align		4
.L_167:
        /*00c8*/ 	.byte	0x03, 0x5f
        /*00ca*/ 	.short	0x0101


	//----- nvinfo : EIATTR_INT_WARP_WIDE_INSTR_OFFSETS
	.align		4
        /*00cc*/ 	.byte	0x04, 0x31
        /*00ce*/ 	.short	(.L_169 - .L_168)


	//   ....[0]....
.L_168:
        /*00d0*/ 	.word	0x000000c0


	//   ....[1]....
        /*00d4*/ 	.word	0x000000d0


	//   ....[2]....
        /*00d8*/ 	.word	0x00000170


	//   ....[3]....
        /*00dc*/ 	.word	0x0000efa0


	//   ....[4]....
        /*00e0*/ 	.word	0x0000f030


	//   ....[5]....
        /*00e4*/ 	.word	0x000120c0


	//   ....[6]....
        /*00e8*/ 	.word	0x00012150


	//----- nvinfo : EIATTR_COOP_GROUP_MASK_REGIDS
	.align		4
.L_169:
        /*00ec*/ 	.byte	0x04, 0x29
        /*00ee*/ 	.short	(.L_171 - .L_170)


	//   ....[0]....
.L_170:
        /*00f0*/ 	.word	0xffffffff


	//   ....[1]....
        /*00f4*/ 	.word	0xffffffff


	//   ....[2]....
        /*00f8*/ 	.word	0xffffffff


	//   ....[3]....
        /*00fc*/ 	.word	0xffffffff


	//   ....[4]....
        /*0100*/ 	.word	0xffffffff


	//   ....[5]....
        /*0104*/ 	.word	0xffffffff


	//   ....[6]....
        /*0108*/ 	.word	0xffffffff


	//   ....[7]....
        /*010c*/ 	.word	0xffffffff


	//   ....[8]....
        /*0110*/ 	.word	0xffffffff


	//   ....[9]....
        /*0114*/ 	.word	0xffffffff


	//   ....[10]....
        /*0118*/ 	.word	0xffffffff


	//   ....[11]....
        /*011c*/ 	.word	0xffffffff


	//   ....[12]....
        /*0120*/ 	.word	0xffffffff


	//   ....[13]....
        /*0124*/ 	.word	0xffffffff


	//   ....[14]....
        /*0128*/ 	.word	0xffffffff


	//   ....[15]....
        /*012c*/ 	.word	0xffffffff


	//   ....[16]....
        /*0130*/ 	.word	0xffffffff


	//   ....[17]....
        /*0134*/ 	.word	0xffffffff


	//   ....[18]....
        /*0138*/ 	.word	0xffffffff


	//   ....[19]....
        /*013c*/ 	.word	0xffffffff


	//   ....[20]....
        /*0140*/ 	.word	0xffffffff


	//   ....[21]....
        /*0144*/ 	.word	0xffffffff


	//   ....[22]....
        /*0148*/ 	.word	0xffffffff


	//   ....[23]....
        /*014c*/ 	.word	0xffffffff


	//   ....[24]....
        /*0150*/ 	.word	0xffffffff


	//   ....[25]....
        /*0154*/ 	.word	0xffffffff


	//   ....[26]....
        /*0158*/ 	.word	0xffffffff


	//   ....[27]....
        /*015c*/ 	.word	0xffffffff


	//   ....[28]....
        /*0160*/ 	.word	0xffffffff


	//   ....[29]....
        /*0164*/ 	.word	0xffffffff


	//   ....[30]....
        /*0168*/ 	.word	0xffffffff


	//   ....[31]....
        /*016c*/ 	.word	0xffffffff


	//   ....[32]....
        /*0170*/ 	.word	0xffffffff


	//   ....[33]....
        /*0174*/ 	.word	0xffffffff


	//   ....[34]....
        /*0178*/ 	.word	0xffffffff


	//   ....[35]....
        /*017c*/ 	.word	0xffffffff


	//   ....[36]....
        /*0180*/ 	.word	0xffffffff


	//   ....[37]....
        /*0184*/ 	.word	0xffffffff


	//   ....[38]....
        /*0188*/ 	.word	0xffffffff


	//   ....[39]....
        /*018c*/ 	.word	0xffffffff


	//   ....[40]....
        /*0190*/ 	.word	0xffffffff


	//   ....[41]....
        /*0194*/ 	.word	0xffffffff


	//   ....[42]....
        /*0198*/ 	.word	0xffffffff


	//   ....[43]....
        /*019c*/ 	.word	0xffffffff


	//   ....[44]....
        /*01a0*/ 	.word	0xffffffff


	//   ....[45]....
        /*01a4*/ 	.word	0xffffffff


	//   ....[46]....
        /*01a8*/ 	.word	0xffffffff


	//   ....[47]....
        /*01ac*/ 	.word	0xffffffff


	//   ....[48]....
        /*01b0*/ 	.word	0xffffffff


	//   ....[49]....
        /*01b4*/ 	.word	0xffffffff


	//   ....[50]....
        /*01b8*/ 	.word	0xffffffff


	//   ....[51]....
        /*01bc*/ 	.word	0xffffffff


	//   ....[52]....
        /*01c0*/ 	.word	0xffffffff


	//   ....[53]....
        /*01c4*/ 	.word	0xffffffff


	//   ....[54]....
        /*01c8*/ 	.word	0xffffffff


	//   ....[55]....
        /*01cc*/ 	.word	0xffffffff


	//   ....[56]....
        /*01d0*/ 	.word	0xffffffff


	//   ....[57]....
        /*01d4*/ 	.word	0xffffffff


	//   ....[58]....
        /*01d8*/ 	.word	0xffffffff


	//   ....[59]....
        /*01dc*/ 	.word	0xffffffff


	//   ....[60]....
        /*01e0*/ 	.word	0xffffffff


	//   ....[61]....
        /*01e4*/ 	.word	0xffffffff


	//   ....[62]....
        /*01e8*/ 	.word	0xffffffff


	//   ....[63]....
        /*01ec*/ 	.word	0xffffffff


	//   ....[64]....
        /*01f0*/ 	.word	0xffffffff


	//   ....[65]....
        /*01f4*/ 	.word	0xffffffff


	//   ....[66]....
        /*01f8*/ 	.word	0xffffffff


	//   ....[67]....
        /*01fc*/ 	.word	0xffffffff


	//   ....[68]....
        /*0200*/ 	.word	0xffffffff


	//   ....[69]....
        /*0204*/ 	.word	0xffffffff


	//   ....[70]....
        /*0208*/ 	.word	0xffffffff


	//   ....[71]....
        /*020c*/ 	.word	0xffffffff


	//   ....[72]....
        /*0210*/ 	.word	0xffffffff


	//   ....[73]....
        /*0214*/ 	.word	0xffffffff


	//   ....[74]....
        /*0218*/ 	.word	0xffffffff


	//   ....[75]....
        /*021c*/ 	.word	0xffffffff


	//   ....[76]....
        /*0220*/ 	.word	0xffffffff


	//   ....[77]....
        /*0224*/ 	.word	0xffffffff


	//   ....[78]....
        /*0228*/ 	.word	0xffffffff


	//   ....[79]....
        /*022c*/ 	.word	0xffffffff


	//   ....[80]....
        /*0230*/ 	.word	0xffffffff


	//   ....[81]....
        /*0234*/ 	.word	0xffffffff


	//   ....[82]....
        /*0238*/ 	.word	0xffffffff


	//   ....[83]....
        /*023c*/ 	.word	0xffffffff


	//   ....[84]....
        /*0240*/ 	.word	0xffffffff


	//   ....[85]....
        /*0244*/ 	.word	0xffffffff


	//   ....[86]....
        /*0248*/ 	.word	0xffffffff


	//   ....[87]....
        /*024c*/ 	.word	0xffffffff


	//   ....[88]....
        /*0250*/ 	.word	0xffffffff


	//   ....[89]....
        /*0254*/ 	.word	0xffffffff


	//   ....[90]....
        /*0258*/ 	.word	0xffffffff


	//   ....[91]....
        /*025c*/ 	.word	0xffffffff


	//   ....[92]....
        /*0260*/ 	.word	0xffffffff


	//   ....[93]....
        /*0264*/ 	.word	0xffffffff


	//   ....[94]....
        /*0268*/ 	.word	0xffffffff


	//   ....[95]....
        /*026c*/ 	.word	0xffffffff


	//   ....[96]....
        /*0270*/ 	.word	0xffffffff


	//   ....[97]....
        /*0274*/ 	.word	0xffffffff


	//   ....[98]....
        /*0278*/ 	.word	0xffffffff


	//   ....[99]....
        /*027c*/ 	.word	0xffffffff


	//   ....[100]....
        /*0280*/ 	.word	0xffffffff


	//   ....[101]....
        /*0284*/ 	.word	0xffffffff


	//   ....[102]....
        /*0288*/ 	.word	0xffffffff


	//   ....[103]....
        /*028c*/ 	.word	0xffffffff


	//   ....[104]....
        /*0290*/ 	.word	0xffffffff


	//   ....[105]....
        /*0294*/ 	.word	0xffffffff


	//   ....[106]....
        /*0298*/ 	.word	0xffffffff


	//   ....[107]....
        /*029c*/ 	.word	0xffffffff


	//   ....[108]....
        /*02a0*/ 	.word	0xffffffff


	//   ....[109]....
        /*02a4*/ 	.word	0xffffffff


	//   ....[110]....
        /*02a8*/ 	.word	0xffffffff


	//   ....[111]....
        /*02ac*/ 	.word	0xffffffff


	//   ....[112]....
        /*02b0*/ 	.word	0xffffffff


	//   ....[113]....
        /*02b4*/ 	.word	0xffffffff


	//   ....[114]....
        /*02b8*/ 	.word	0xffffffff


	//   ....[115]....
        /*02bc*/ 	.word	0xffffffff


	//   ....[116]....
        /*02c0*/ 	.word	0xffffffff


	//   ....[117]....
        /*02c4*/ 	.word	0xffffffff


	//   ....[118]....
        /*02c8*/ 	.word	0xffffffff


	//   ....[119]....
        /*02cc*/ 	.word	0xffffffff


	//   ....[120]....
        /*02d0*/ 	.word	0xffffffff


	//   ....[121]....
        /*02d4*/ 	.word	0xffffffff


	//   ....[122]....
        /*02d8*/ 	.word	0xffffffff


	//   ....[123]....
        /*02dc*/ 	.word	0xffffffff


	//   ....[124]....
        /*02e0*/ 	.word	0xffffffff


	//   ....[125]....
        /*02e4*/ 	.word	0xffffffff


	//   ....[126]....
        /*02e8*/ 	.word	0xffffffff


	//   ....[127]....
        /*02ec*/ 	.word	0xffffffff


	//   ....[128]....
        /*02f0*/ 	.word	0xffffffff


	//   ....[129]....
        /*02f4*/ 	.word	0xffffffff


	//   ....[130]....
        /*02f8*/ 	.word	0xffffffff


	//   ....[131]....
        /*02fc*/ 	.word	0xffffffff


	//   ....[132]....
        /*0300*/ 	.word	0xffffffff


	//   ....[133]....
        /*0304*/ 	.word	0xffffffff


	//   ....[134]....
        /*0308*/ 	.word	0xffffffff


	//   ....[135]....
        /*030c*/ 	.word	0xffffffff


	//   ....[136]....
        /*0310*/ 	.word	0xffffffff


	//   ....[137]....
        /*0314*/ 	.word	0xffffffff


	//   ....[138]....
        /*0318*/ 	.word	0xffffffff


	//   ....[139]....
        /*031c*/ 	.word	0xffffffff


	//   ....[140]....
        /*0320*/ 	.word	0xffffffff


	//   ....[141]....
        /*0324*/ 	.word	0xffffffff


	//   ....[142]....
        /*0328*/ 	.word	0xffffffff


	//   ....[143]....
        /*032c*/ 	.word	0xffffffff


	//   ....[144]....
        /*0330*/ 	.word	0x0500000f


	//   ....[145]....
        /*0334*/ 	.word	0x0500000f


	//   ....[146]....
        /*0338*/ 	.word	0x0500000f


	//   ....[147]....
        /*033c*/ 	.word	0x0500000f


	//   ....[148]....
        /*0340*/ 	.word	0x0500000f


	//   ....[149]....
        /*0344*/ 	.word	0x0500000f


	//   ....[150]....
        /*0348*/ 	.word	0x0500000f


	//   ....[151]....
        /*034c*/ 	.word	0x0500000f


	//   ....[152]....
        /*0350*/ 	.word	0x0500000f


	//   ....[153]....
        /*0354*/ 	.word	0x0500000f


	//   ....[154]....
        /*0358*/ 	.word	0x0500000f


	//   ....[155]....
        /*035c*/ 	.word	0x0500000f


	//   ....[156]....
        /*0360*/ 	.word	0x0500000f


	//   ....[157]....
        /*0364*/ 	.word	0x0500000f


	//   ....[158]....
        /*0368*/ 	.word	0x0500000f


	//   ....[159]....
        /*036c*/ 	.word	0x0500000f


	//   ....[160]....
        /*0370*/ 	.word	0x0500000f


	//   ....[161]....
        /*0374*/ 	.word	0x0500000f


	//   ....[162]....
        /*0378*/ 	.word	0x0500000f


	//   ....[163]....
        /*037c*/ 	.word	0x0500000f


	//   ....[164]....
        /*0380*/ 	.word	0x0500000f


	//   ....[165]....
        /*0384*/ 	.word	0x0500000f


	//   ....[166]....
        /*0388*/ 	.word	0x0500000f


	//   ....[167]....
        /*038c*/ 	.word	0x0500000f


	//   ....[168]....
        /*0390*/ 	.word	0x0500000f


	//   ....[169]....
        /*0394*/ 	.word	0x0500000f


	//   ....[170]....
        /*0398*/ 	.word	0x0500000f


	//   ....[171]....
        /*039c*/ 	.word	0x0500000f


	//   ....[172]....
        /*03a0*/ 	.word	0x0500000f


	//   ....[173]....
        /*03a4*/ 	.word	0x0500000f


	//   ....[174]....
        /*03a8*/ 	.word	0x0500000f


	//   ....[175]....
        /*03ac*/ 	.word	0x0500000f


	//   ....[176]....
        /*03b0*/ 	.word	0x0500000f


	//   ....[177]....
        /*03b4*/ 	.word	0x0500000f


	//   ....[178]....
        /*03b8*/ 	.word	0x0500000f


	//   ....[179]....
        /*03bc*/ 	.word	0x0500000f


	//   ....[180]....
        /*03c0*/ 	.word	0x0500000f


	//   ....[181]....
        /*03c4*/ 	.word	0x0500000f


	//   ....[182]....
        /*03c8*/ 	.word	0x0500000f


	//   ....[183]....
        /*03cc*/ 	.word	0x0500000f


	//   ....[184]....
        /*03d0*/ 	.word	0x0500000f


	//   ....[185]....
        /*03d4*/ 	.word	0x0500000f


	//   ....[186]....
        /*03d8*/ 	.word	0x0500000f


	//   ....[187]....
        /*03dc*/ 	.word	0x0500000f


	//   ....[188]....
        /*03e0*/ 	.word	0x0500000f


	//   ....[189]....
        /*03e4*/ 	.word	0x0500000f


	//   ....[190]....
        /*03e8*/ 	.word	0x0500000f


	//   ....[191]....
        /*03ec*/ 	.word	0x0500000f


	//   ....[192]....
        /*03f0*/ 	.word	0x0500000f


	//   ....[193]....
        /*03f4*/ 	.word	0x0500000f


	//   ....[194]....
        /*03f8*/ 	.word	0x0500000f


	//   ....[195]....
        /*03fc*/ 	.word	0x0500000f


	//   ....[196]....
        /*0400*/ 	.word	0x0500000f


	//   ....[197]....
        /*0404*/ 	.word	0x0500000f


	//   ....[198]....
        /*0408*/ 	.word	0x0500000f


	//   ....[199]....
        /*040c*/ 	.word	0x0500000f


	//   ....[200]....
        /*0410*/ 	.word	0x0500000f


	//   ....[201]....
        /*0414*/ 	.word	0x0500000f


	//   ....[202]....
        /*0418*/ 	.word	0x0500000f


	//   ....[203]....
        /*041c*/ 	.word	0x0500000f


	//   ....[204]....
        /*0420*/ 	.word	0x0500000f


	//   ....[205]....
        /*0424*/ 	.word	0x0500000f


	//   ....[206]....
        /*0428*/ 	.word	0x0500000f


	//   ....[207]....
        /*042c*/ 	.word	0x0500000f


	//   ....[208]....
        /*0430*/ 	.word	0x0500000f


	//   ....[209]....
        /*0434*/ 	.word	0x0500000f


	//   ....[210]....
        /*0438*/ 	.word	0x0500000f


	//   ....[211]....
        /*043c*/ 	.word	0x0500000f


	//   ....[212]....
        /*0440*/ 	.word	0x0500000f


	//   ....[213]....
        /*0444*/ 	.word	0x0500000f


	//   ....[214]....
        /*0448*/ 	.word	0x0500000f


	//   ....[215]....
        /*044c*/ 	.word	0x0500000f


	//   ....[216]....
        /*0450*/ 	.word	0x0500000f


	//   ....[217]....
        /*0454*/ 	.word	0x0500000f


	//   ....[218]....
        /*0458*/ 	.word	0x0500000f


	//   ....[219]....
        /*045c*/ 	.word	0x0500000f


	//   ....[220]....
        /*0460*/ 	.word	0x0500000f


	//   ....[221]....
        /*0464*/ 	.word	0x0500000f


	//   ....[222]....
        /*0468*/ 	.word	0x0500000f


	//   ....[223]....
        /*046c*/ 	.word	0x0500000f


	//   ....[224]....
        /*0470*/ 	.word	0x0500000f


	//   ....[225]....
        /*0474*/ 	.word	0x0500000f


	//   ....[226]....
        /*0478*/ 	.word	0x0500000f


	//   ....[227]....
        /*047c*/ 	.word	0x0500000f


	//   ....[228]....
        /*0480*/ 	.word	0x0500000f


	//   ....[229]....
        /*0484*/ 	.word	0x0500000f


	//   ....[230]....
        /*0488*/ 	.word	0x0500000f


	//   ....[231]....
        /*048c*/ 	.word	0x0500000f


	//   ....[232]....
        /*0490*/ 	.word	0x0500000f


	//   ....[233]....
        /*0494*/ 	.word	0x0500000f


	//   ....[234]....
        /*0498*/ 	.word	0x0500000f


	//----- nvinfo : EIATTR_COOP_GROUP_INSTR_OFFSETS
	.align		4
.L_171:
        /*049c*/ 	.byte	0x04, 0x28
        /*049e*/ 	.short	(.L_173 - .L_172)


	//   ....[0]....
.L_172:
        /*04a0*/ 	.word	0x00000080


	//   ....[1]....
        /*04a4*/ 	.word	0x00000090


	//   ....[2]....
        /*04a8*/ 	.word	0x000002d0


	//   ....[3]....
        /*04ac*/ 	.word	0x00000430


	//   ....[4]....
        /*04b0*/ 	.word	0x00000550


	//   ....[5]....
        /*04b4*/ 	.word	0x000006b0


	//   ....[6]....
        /*04b8*/ 	.word	0x00001650


	//   ....[7]....
        /*04bc*/ 	.word	0x00001d30


	//   ....[8]....
        /*04c0*/ 	.word	0x00001f80


	//   ....[9]....
        /*04c4*/ 	.word	0x000032c0


	//   ....[10]....
        /*04c8*/ 	.word	0x00003410


	//   ....[11]....
        /*04cc*/ 	.word	0x00003c60


	//   ....[12]....
        /*04d0*/ 	.word	0x00003cc0


	//   ....[13]....
        /*04d4*/ 	.word	0x000052e0


	//   ....[14]....
        /*04d8*/ 	.word	0x00005500


	//   ....[15]....
        /*04dc*/ 	.word	0x000060e0


	//   ....[16]....
        /*04e0*/ 	.word	0x000061e0


	//   ....[17]....
        /*04e4*/ 	.word	0x00006a30


	//   ....[18]....
        /*04e8*/ 	.word	0x00006aa0


	//   ....[19]....
        /*04ec*/ 	.word	0x000086a0


	//   ....[20]....
        /*04f0*/ 	.word	0x000086b0


	//   ....[21]....
        /*04f4*/ 	.word	0x000086e0


	//   ....[22]....
        /*04f8*/ 	.word	0x000086f0


	//   ....[23]....
        /*04fc*/ 	.word	0x0000a090


	//   ....[24]....
        /*0500*/ 	.word	0x0000a2b0


	//   ....[25]....
        /*0504*/ 	.word	0x0000ae90


	//   ....[26]....
        /*0508*/ 	.word	0x0000af90


	//   ....[27]....
        /*050c*/ 	.word	0x0000b7e0


	//   ....[28]....
        /*0510*/ 	.word	0x0000b840


	//   ....[29]....
        /*0514*/ 	.word	0x0000c7b0


	//   ....[30]....
        /*0518*/ 	.word	0x0000c7f0


	//   ....[31]....
        /*051c*/ 	.word	0x0000c890


	//   ....[32]....
        /*0520*/ 	.word	0x0000c8a0


	//   ....[33]....
        /*0524*/ 	.word	0x0000d460


	//   ....[34]....
        /*0528*/ 	.word	0x0000d4c0


	//   ....[35]....
        /*052c*/ 	.word	0x0000d4f0


	//   ....[36]....
        /*0530*/ 	.word	0x0000d570


	//   ....[37]....
        /*0534*/ 	.word	0x0000d9a0


	//   ....[38]....
        /*0538*/ 	.word	0x0000d9e0


	//   ....[39]....
        /*053c*/ 	.word	0x0000da00


	//   ....[40]....
        /*0540*/ 	.word	0x0000da30


	//   ....[41]....
        /*0544*/ 	.word	0x0000da50


	//   ....[42]....
        /*0548*/ 	.word	0x0000da60


	//   ....[43]....
        /*054c*/ 	.word	0x0000da80


	//   ....[44]....
        /*0550*/ 	.word	0x0000daa0


	//   ....[45]....
        /*0554*/ 	.word	0x0000e110


	//   ....[46]....
        /*0558*/ 	.word	0x0000e150


	//   ....[47]....
        /*055c*/ 	.word	0x0000e190


	//   ....[48]....
        /*0560*/ 	.word	0x0000e1c0


	//   ....[49]....
        /*0564*/ 	.word	0x0000e1e0


	//   ....[50]....
        /*0568*/ 	.word	0x0000e1f0


	//   ....[51]....
        /*056c*/ 	.word	0x0000e200


	//   ....[52]....
        /*0570*/ 	.word	0x0000e220


	//   ....[53]....
        /*0574*/ 	.word	0x0000e3c0


	//   ....[54]....
        /*0578*/ 	.word	0x0000fba0


	//   ....[55]....
        /*057c*/ 	.word	0x0000fbc0


	//   ....[56]....
        /*0580*/ 	.word	0x0000fbd0


	//   ....[57]....
        /*0584*/ 	.word	0x0000fc50


	//   ....[58]....
        /*0588*/ 	.word	0x0000fc70


	//   ....[59]....
        /*058c*/ 	.word	0x0000fcf0


	//   ....[60]....
        /*0590*/ 	.word	0x0000fd10


	//   ....[61]....
        /*0594*/ 	.word	0x0000fd90


	//   ....[62]....
        /*0598*/ 	.word	0x0000fdb0


	//   ....[63]....
        /*059c*/ 	.word	0x0000fe30


	//   ....[64]....
        /*05a0*/ 	.word	0x0000fe50


	//   ....[65]....
        /*05a4*/ 	.word	0x0000fed0


	//   ....[66]....
        /*05a8*/ 	.word	0x0000fef0


	//   ....[67]....
        /*05ac*/ 	.word	0x0000ff70


	//   ....[68]....
        /*05b0*/ 	.word	0x0000ff90


	//   ....[69]....
        /*05b4*/ 	.word	0x0000ffa0


	//   ....[70]....
        /*05b8*/ 	.word	0x000107e0


	//   ....[71]....
        /*05bc*/ 	.word	0x00010800


	//   ....[72]....
        /*05c0*/ 	.word	0x00010830


	//   ....[73]....
        /*05c4*/ 	.word	0x000108b0


	//   ....[74]....
        /*05c8*/ 	.word	0x000108d0


	//   ....[75]....
        /*05cc*/ 	.word	0x00010950


	//   ....[76]....
        /*05d0*/ 	.word	0x00010970


	//   ....[77]....
        /*05d4*/ 	.word	0x000109f0


	//   ....[78]....
        /*05d8*/ 	.word	0x00010a10


	//   ....[79]....
        /*05dc*/ 	.word	0x00010a90


	//   ....[80]....
        /*05e0*/ 	.word	0x00010ab0


	//   ....[81]....
        /*05e4*/ 	.word	0x00010b30


	//   ....[82]....
        /*05e8*/ 	.word	0x00010b50


	//   ....[83]....
        /*05ec*/ 	.word	0x00010bd0


	//   ....[84]....
        /*05f0*/ 	.word	0x00010bf0


	//   ....[85]....
        /*05f4*/ 	.word	0x00010c00


	//   ....[86]....
        /*05f8*/ 	.word	0x00010c10


	//   ....[87]....
        /*05fc*/ 	.word	0x00010cb0


	//   ....[88]....
        /*0600*/ 	.word	0x00010d00


	//   ....[89]....
        /*0604*/ 	.word	0x00010d20


	//   ....[90]....
        /*0608*/ 	.word	0x00010d40


	//   ....[91]....
        /*060c*/ 	.word	0x00010d90


	//   ....[92]....
        /*0610*/ 	.word	0x00010db0


	//   ....[93]....
        /*0614*/ 	.word	0x00010dc0


	//   ....[94]....
        /*0618*/ 	.word	0x00011560


	//   ....[95]....
        /*061c*/ 	.word	0x00011580


	//   ....[96]....
        /*0620*/ 	.word	0x000115f0


	//   ....[97]....
        /*0624*/ 	.word	0x00011600


	//   ....[98]....
        /*0628*/ 	.word	0x00011640


	//   ....[99]....
        /*062c*/ 	.word	0x00011650


	//   ....[100]....
        /*0630*/ 	.word	0x00011690


	//   ....[101]....
        /*0634*/ 	.word	0x000116a0


	//   ....[102]....
        /*0638*/ 	.word	0x000116e0


	//   ....[103]....
        /*063c*/ 	.word	0x000116f0


	//   ....[104]....
        /*0640*/ 	.word	0x00011730


	//   ....[105]....
        /*0644*/ 	.word	0x00011740


	//   ....[106]....
        /*0648*/ 	.word	0x00011780


	//   ....[107]....
        /*064c*/ 	.word	0x00011790


	//   ....[108]....
        /*0650*/ 	.word	0x000117a0


	//   ....[109]....
        /*0654*/ 	.word	0x000117e0


	//   ....[110]....
        /*0658*/ 	.word	0x00011aa0


	//   ....[111]....
        /*065c*/ 	.word	0x00011ac0


	//   ....[112]....
        /*0660*/ 	.word	0x00011b20


	//   ....[113]....
        /*0664*/ 	.word	0x00011b30


	//   ....[114]....
        /*0668*/ 	.word	0x00011b80


	//   ....[115]....
        /*066c*/ 	.word	0x00011b90


	//   ....[116]....
        /*0670*/ 	.word	0x00011be0


	//   ....[117]....
        /*0674*/ 	.word	0x00011bf0


	//   ....[118]....
        /*0678*/ 	.word	0x00011c40


	//   ....[119]....
        /*067c*/ 	.word	0x00011c50


	//   ....[120]....
        /*0680*/ 	.word	0x00011ca0


	//   ....[121]....
        /*0684*/ 	.word	0x00011cb0


	//   ....[122]....
        /*0688*/ 	.word	0x00011d00


	//   ....[123]....
        /*068c*/ 	.word	0x00011d10


	//   ....[124]....
        /*0690*/ 	.word	0x00011d20


	//   ....[125]....
        /*0694*/ 	.word	0x00011d70


	//   ....[126]....
        /*0698*/ 	.word	0x00012340


	//   ....[127]....
        /*069c*/ 	.word	0x00012350


	//   ....[128]....
        /*06a0*/ 	.word	0x00012360


	//   ....[129]....
        /*06a4*/ 	.word	0x00012370


	//   ....[130]....
        /*06a8*/ 	.word	0x00012380


	//   ....[131]....
        /*06ac*/ 	.word	0x000123d0


	//   ....[132]....
        /*06b0*/ 	.word	0x00012420


	//   ....[133]....
        /*06b4*/ 	.word	0x00012450


	//   ....[134]....
        /*06b8*/ 	.word	0x00012480


	//   ....[135]....
        /*06bc*/ 	.word	0x000124b0


	//   ....[136]....
        /*06c0*/ 	.word	0x000124e0


	//   ....[137]....
        /*06c4*/ 	.word	0x00012510


	//   ....[138]....
        /*06c8*/ 	.word	0x00012540


	//   ....[139]....
        /*06cc*/ 	.word	0x00012570


	//   ....[140]....
        /*06d0*/ 	.word	0x000125a0


	//   ....[141]....
        /*06d4*/ 	.word	0x000125d0


	//   ....[142]....
        /*06d8*/ 	.word	0x000128d0


	//   ....[143]....
        /*06dc*/ 	.word	0x00012ac0


	//   ....[144]....
        /*06e0*/ 	.word	0x00013110


	//   ....[145]....
        /*06e4*/ 	.word	0x000131f0


	//   ....[146]....
        /*06e8*/ 	.word	0x00013290


	//   ....[147]....
        /*06ec*/ 	.word	0x000132f0


	//   ....[148]....
        /*06f0*/ 	.word	0x000133e0


	//   ....[149]....
        /*06f4*/ 	.word	0x00013450


	//   ....[150]....
        /*06f8*/ 	.word	0x00013540


	//   ....[151]....
        /*06fc*/ 	.word	0x000135b0


	//   ....[152]....
        /*0700*/ 	.word	0x000136a0


	//   ....[153]....
        /*0704*/ 	.word	0x00013710


	//   ....[154]....
        /*0708*/ 	.word	0x00013800


	//   ....[155]....
        /*070c*/ 	.word	0x00013870


	//   ....[156]....
        /*0710*/ 	.word	0x00013960


	//   ....[157]....
        /*0714*/ 	.word	0x000139d0


	//   ....[158]....
        /*0718*/ 	.word	0x00013ac0


	//   ....[159]....
        /*071c*/ 	.word	0x00013b30


	//   ....[160]....
        /*0720*/ 	.word	0x00013c10


	//   ....[161]....
        /*0724*/ 	.word	0x00013ca0


	//   ....[162]....
        /*0728*/ 	.word	0x00013d10


	//   ....[163]....
        /*072c*/ 	.word	0x00013d70


	//   ....[164]....
        /*0730*/ 	.word	0x00013e60


	//   ....[165]....
        /*0734*/ 	.word	0x00013ec0


	//   ....[166]....
        /*0738*/ 	.word	0x00013fc0


	//   ....[167]....
        /*073c*/ 	.word	0x00014020


	//   ....[168]....
        /*0740*/ 	.word	0x00014120


	//   ....[169]....
        /*0744*/ 	.word	0x00014180


	//   ....[170]....
        /*0748*/ 	.word	0x00014280


	//   ....[171]....
        /*074c*/ 	.word	0x000142e0


	//   ....[172]....
        /*0750*/ 	.word	0x000143e0


	//   ....[173]....
        /*0754*/ 	.word	0x00014440


	//   ....[174]....
        /*0758*/ 	.word	0x00014540


	//   ....[175]....
        /*075c*/ 	.word	0x000145a0


	//   ....[176]....
        /*0760*/ 	.word	0x00014640


	//   ....[177]....
        /*0764*/ 	.word	0x00014700


	//   ....[178]....
        /*0768*/ 	.word	0x000147d0


	//   ....[179]....
        /*076c*/ 	.word	0x00014830


	//   ....[180]....
        /*0770*/ 	.word	0x000148f0


	//   ....[181]....
        /*0774*/ 	.word	0x00014950


	//   ....[182]....
        /*0778*/ 	.word	0x00014a00


	//   ....[183]....
        /*077c*/ 	.word	0x00014a80


	//   ....[184]....
        /*0780*/ 	.word	0x00014b30


	//   ....[185]....
        /*0784*/ 	.word	0x00014c60


	//   ....[186]....
        /*0788*/ 	.word	0x00014d10


	//   ....[187]....
        /*078c*/ 	.word	0x00014d90


	//   ....[188]....
        /*0790*/ 	.word	0x00014e50


	//   ....[189]....
        /*0794*/ 	.word	0x00014eb0


	//   ....[190]....
        /*0798*/ 	.word	0x00014f60


	//   ....[191]....
        /*079c*/ 	.word	0x00014fc0


	//   ....[192]....
        /*07a0*/ 	.word	0x00015070


	//   ....[193]....
        /*07a4*/ 	.word	0x000150d0


	//   ....[194]....
        /*07a8*/ 	.word	0x00015180


	//   ....[195]....
        /*07ac*/ 	.word	0x000151e0


	//   ....[196]....
        /*07b0*/ 	.word	0x00015290


	//   ....[197]....
        /*07b4*/ 	.word	0x000152f0


	//   ....[198]....
        /*07b8*/ 	.word	0x000153a0


	//   ....[199]....
        /*07bc*/ 	.word	0x00015400


	//   ....[200]....
        /*07c0*/ 	.word	0x000154b0


	//   ....[201]....
        /*07c4*/ 	.word	0x000155a0


	//   ....[202]....
        /*07c8*/ 	.word	0x00015640


	//   ....[203]....
        /*07cc*/ 	.word	0x000156a0


	//   ....[204]....
        /*07d0*/ 	.word	0x00015760


	//   ....[205]....
        /*07d4*/ 	.word	0x000157c0


	//   ....[206]....
        /*07d8*/ 	.word	0x00015880


	//   ....[207]....
        /*07dc*/ 	.word	0x000158e0


	//   ....[208]....
        /*07e0*/ 	.word	0x000159a0


	//   ....[209]....
        /*07e4*/ 	.word	0x00015a00


	//   ....[210]....
        /*07e8*/ 	.word	0x00015ac0


	//   ....[211]....
        /*07ec*/ 	.word	0x00015b20


	//   ....[212]....
        /*07f0*/ 	.word	0x00015be0


	//   ....[213]....
        /*07f4*/ 	.word	0x00015c40


	//   ....[214]....
        /*07f8*/ 	.word	0x00015d00


	//   ....[215]....
        /*07fc*/ 	.word	0x00015d60


	//   ....[216]....
        /*0800*/ 	.word	0x00015e20


	//   ....[217]....
        /*0804*/ 	.word	0x00015f10


	//   ....[218]....
        /*0808*/ 	.word	0x00015fc0


	//   ....[219]....
        /*080c*/ 	.word	0x00016050


	//   ....[220]....
        /*0810*/ 	.word	0x00016100


	//   ....[221]....
        /*0814*/ 	.word	0x00016160


	//   ....[222]....
        /*0818*/ 	.word	0x00016210


	//   ....[223]....
        /*081c*/ 	.word	0x00016270


	//   ....[224]....
        /*0820*/ 	.word	0x00016330


	//   ....[225]....
        /*0824*/ 	.word	0x00016390


	//   ....[226]....
        /*0828*/ 	.word	0x00016440


	//   ....[227]....
        /*082c*/ 	.word	0x000164a0


	//   ....[228]....
        /*0830*/ 	.word	0x00016560


	//   ....[229]....
        /*0834*/ 	.word	0x000165c0


	//   ....[230]....
        /*0838*/ 	.word	0x00016670


	//   ....[231]....
        /*083c*/ 	.word	0x000166d0


	//   ....[232]....
        /*0840*/ 	.word	0x00016790


	//   ....[233]....
        /*0844*/ 	.word	0x00016820


	//   ....[234]....
        /*0848*/ 	.word	0x00016940


	//----- nvinfo : EIATTR_REG_RECONFIG
	.align		4
.L_173:
        /*084c*/ 	.byte	0x01, 0x54
	.zero		2


	//----- nvinfo : EIATTR_SYSCALL_OFFSETS
	.align		4
        /*0850*/ 	.byte	0x04, 0x46
        /*0852*/ 	.short	(.L_175 - .L_174)


	//   ....[0]....
.L_174:
        /*0854*/ 	.word	0x00001830


	//   ....[1]....
        /*0858*/ 	.word	0x0000f1a0


	//   ....[2]....
        /*085c*/ 	.word	0x0000f2f0


	//   ....[3]....
        /*0860*/ 	.word	0x0000f3e0


	//   ....[4]....
        /*0864*/ 	.word	0x000102c0


	//----- nvinfo : EIATTR_MBARRIER_INSTR_OFFSETS
	.align		4
.L_175:
        /*0868*/ 	.byte	0x04, 0x39
        /*086a*/ 	.short	(.L_177 - .L_176)


	//   ....[0]....
.L_176:
        /*086c*/ 	.word	0x00000180
        /*0870*/ 	.word	0x000000ff
        /*0874*/ 	.word	0x00016800
        /*0878*/ 	.short	0x0100
        /*087a*/ 	.byte	0x08
	.zero		1


	//   ....[1]....
        /*087c*/ 	.word	0x00000190
        /*0880*/ 	.word	0x000000ff
        /*0884*/ 	.word	0x00016820
        /*0888*/ 	.short	0x0100
        /*088a*/ 	.byte	0x08
	.zero		1


	//   ....[2]....
        /*088c*/ 	.word	0x00000280
        /*0890*/ 	.word	0x000000ff
        /*0894*/ 	.word	0x00016830
        /*0898*/ 	.short	0x0100
        /*089a*/ 	.byte	0x08
	.zero		1


	//   ....[3]....
        /*089c*/ 	.word	0x00000290
        /*08a0*/ 	.word	0x000000ff
        /*08a4*/ 	.word	0x00016840
        /*08a8*/ 	.short	0x0100
        /*08aa*/ 	.byte	0x08
	.zero		1


	//   ....[4]....
        /*08ac*/ 	.word	0x000002a0
        /*08b0*/ 	.word	0x000000ff
        /*08b4*/ 	.word	0x00016838
        /*08b8*/ 	.short	0x0100
        /*08ba*/ 	.byte	0x08
	.zero		1


	//   ....[5]....
        /*08bc*/ 	.word	0x000002b0
        /*08c0*/ 	.word	0x000000ff
        /*08c4*/ 	.word	0x00016848
        /*08c8*/ 	.short	0x0100
        /*08ca*/ 	.byte	0x08
	.zero		1


	//   ....[6]....
        /*08cc*/ 	.word	0x000003e0
        /*08d0*/ 	.word	0x000000ff
        /*08d4*/ 	.word	0x00016850
        /*08d8*/ 	.short	0x0100
        /*08da*/ 	.byte	0x08
	.zero		1


	//   ....[7]....
        /*08dc*/ 	.word	0x000003f0
        /*08e0*/ 	.word	0x000000ff
        /*08e4*/ 	.word	0x00016860
        /*08e8*/ 	.short	0x0100
        /*08ea*/ 	.byte	0x08
	.zero		1


	//   ....[8]....
        /*08ec*/ 	.word	0x00000400
        /*08f0*/ 	.word	0x000000ff
        /*08f4*/ 	.word	0x00016858
        /*08f8*/ 	.short	0x0100
        /*08fa*/ 	.byte	0x08
	.zero		1


	//   ....[9]....
        /*08fc*/ 	.word	0x00000410
        /*0900*/ 	.word	0x000000ff
        /*0904*/ 	.word	0x00016868
        /*0908*/ 	.short	0x0100
        /*090a*/ 	.byte	0x08
	.zero		1


	//   ....[10]....
        /*090c*/ 	.word	0x00000500
        /*0910*/ 	.word	0x000000ff
        /*0914*/ 	.word	0x00016870
        /*0918*/ 	.short	0x0100
        /*091a*/ 	.byte	0x06
	.zero		1


	//   ....[11]....
        /*091c*/ 	.word	0x00000510
        /*0920*/ 	.word	0x000000ff
        /*0924*/ 	.word	0x00016880
        /*0928*/ 	.short	0x0100
        /*092a*/ 	.byte	0x06
	.zero		1


	//   ....[12]....
        /*092c*/ 	.word	0x00000520
        /*0930*/ 	.word	0x000000ff
        /*0934*/ 	.word	0x00016878
        /*0938*/ 	.short	0x0100
        /*093a*/ 	.byte	0x06
	.zero		1


	//   ....[13]....
        /*093c*/ 	.word	0x00000530
        /*0940*/ 	.word	0x000000ff
        /*0944*/ 	.word	0x00016888
        /*0948*/ 	.short	0x0100
        /*094a*/ 	.byte	0x06
	.zero		1


	//   ....[14]....
        /*094c*/ 	.word	0x00000660
        /*0950*/ 	.word	0x000000ff
        /*0954*/ 	.word	0x00016890
        /*0958*/ 	.short	0x0100
        /*095a*/ 	.byte	0x08
	.zero		1


	//   ....[15]....
        /*095c*/ 	.word	0x00000670
        /*0960*/ 	.word	0x000000ff
        /*0964*/ 	.word	0x000168a0
        /*0968*/ 	.short	0x0100
        /*096a*/ 	.byte	0x08
	.zero		1


	//   ....[16]....
        /*096c*/ 	.word	0x00000680
        /*0970*/ 	.word	0x000000ff
        /*0974*/ 	.word	0x00016898
        /*0978*/ 	.short	0x0100
        /*097a*/ 	.byte	0x08
	.zero		1


	//   ....[17]....
        /*097c*/ 	.word	0x00000690
        /*0980*/ 	.word	0x000000ff
        /*0984*/ 	.word	0x000168a8
        /*0988*/ 	.short	0x0100
        /*098a*/ 	.byte	0x08
	.zero		1


	//   ....[18]....
        /*098c*/ 	.word	0x000007d0
        /*0990*/ 	.word	0x000000ff
        /*0994*/ 	.word	0x000168b0
        /*0998*/ 	.short	0x0100
        /*099a*/ 	.byte	0x08
	.zero		1


	//   ....[19]....
        /*099c*/ 	.word	0x000007e0
        /*09a0*/ 	.word	0x000000ff
        /*09a4*/ 	.word	0x000168c0
        /*09a8*/ 	.short	0x0100
        /*09aa*/ 	.byte	0x08
	.zero		1


	//   ....[20]....
        /*09ac*/ 	.word	0x000007f0
        /*09b0*/ 	.word	0x000000ff
        /*09b4*/ 	.word	0x000168b8
        /*09b8*/ 	.short	0x0100
        /*09ba*/ 	.byte	0x08
	.zero		1


	//   ....[21]....
        /*09bc*/ 	.word	0x00000800
        /*09c0*/ 	.word	0x000000ff
        /*09c4*/ 	.word	0x000168c8
        /*09c8*/ 	.short	0x0100
        /*09ca*/ 	.byte	0x08
	.zero		1


	//   ....[22]....
        /*09cc*/ 	.word	0x000018b0
        /*09d0*/ 	.word	0x000000ff
        /*09d4*/ 	.word	0x00016800
        /*09d8*/ 	.short	0x010a
        /*09da*/ 	.byte	0x2d
	.zero		1


	//   ....[23]....
        /*09dc*/ 	.word	0x00001930
        /*09e0*/ 	.word	0x00000003
        /*09e4*/ 	.word	0x00016830
        /*09e8*/ 	.short	0x010a
        /*09ea*/ 	.byte	0x3f
	.zero		1


	//   ....[24]....
        /*09ec*/ 	.word	0x00001970
        /*09f0*/ 	.word	0x00000003
        /*09f4*/ 	.word	0x00016830
        /*09f8*/ 	.short	0x010a
        /*09fa*/ 	.byte	0x3f
	.zero		1


	//   ....[25]....
        /*09fc*/ 	.word	0x00001d50
        /*0a00*/ 	.word	0x000000ff
        /*0a04*/ 	.word	0x00000000
        /*0a08*/ 	.short	0x0101
        /*0a0a*/ 	.byte	0x06
	.zero		1


	//   ....[26]....
        /*0a0c*/ 	.word	0x00004be0
        /*0a10*/ 	.word	0x000000ff
        /*0a14*/ 	.word	0x00016830
        /*0a18*/ 	.short	0x010a
        /*0a1a*/ 	.byte	0x06
	.zero		1


	//   ....[27]....
        /*0a1c*/ 	.word	0x00004c20
        /*0a20*/ 	.word	0x000000ff
        /*0a24*/ 	.word	0x00016830
        /*0a28*/ 	.short	0x010a
        /*0a2a*/ 	.byte	0x06
	.zero		1


	//   ....[28]....
        /*0a2c*/ 	.word	0x00004e30
        /*0a30*/ 	.word	0x000000ff
        /*0a34*/ 	.word	0x00016850
        /*0a38*/ 	.short	0x010a
        /*0a3a*/ 	.byte	0x06
	.zero		1


	//   ....[29]....
        /*0a3c*/ 	.word	0x00004e70
        /*0a40*/ 	.word	0x000000ff
        /*0a44*/ 	.word	0x00016850
        /*0a48*/ 	.short	0x010a
        /*0a4a*/ 	.byte	0x06
	.zero		1


	//   ....[30]....
        /*0a4c*/ 	.word	0x000052a0
        /*0a50*/ 	.word	0x000000ff
        /*0a54*/ 	.word	0x00000000
        /*0a58*/ 	.short	0x0101
        /*0a5a*/ 	.byte	0x06
	.zero		1


	//   ....[31]....
        /*0a5c*/ 	.word	0x00007570
        /*0a60*/ 	.word	0x000000ff
        /*0a64*/ 	.word	0x00000000
        /*0a68*/ 	.short	0x0101
        /*0a6a*/ 	.byte	0x06
	.zero		1


	//   ....[32]....
        /*0a6c*/ 	.word	0x00007c70
        /*0a70*/ 	.word	0x000000ff
        /*0a74*/ 	.word	0x00016830
        /*0a78*/ 	.short	0x010a
        /*0a7a*/ 	.byte	0x06
	.zero		1


	//   ....[33]....
        /*0a7c*/ 	.word	0x00007cb0
        /*0a80*/ 	.word	0x000000ff
        /*0a84*/ 	.word	0x00016830
        /*0a88*/ 	.short	0x010a
        /*0a8a*/ 	.byte	0x06
	.zero		1


	//   ....[34]....
        /*0a8c*/ 	.word	0x00007ec0
        /*0a90*/ 	.word	0x000000ff
        /*0a94*/ 	.word	0x00016850
        /*0a98*/ 	.short	0x010a
        /*0a9a*/ 	.byte	0x06
	.zero		1


	//   ....[35]....
        /*0a9c*/ 	.word	0x00007f00
        /*0aa0*/ 	.word	0x000000ff
        /*0aa4*/ 	.word	0x00016850
        /*0aa8*/ 	.short	0x010a
        /*0aaa*/ 	.byte	0x06
	.zero		1


	//   ....[36]....
        /*0aac*/ 	.word	0x00008320
        /*0ab0*/ 	.word	0x000000ff
        /*0ab4*/ 	.word	0x00000000
        /*0ab8*/ 	.short	0x0101
        /*0aba*/ 	.byte	0x06
	.zero		1


	//   ....[37]....
        /*0abc*/ 	.word	0x000094d0
        /*0ac0*/ 	.word	0x000000ff
        /*0ac4*/ 	.word	0x00000000
        /*0ac8*/ 	.short	0x0101
        /*0aca*/ 	.byte	0x06
	.zero		1


	//   ....[38]....
        /*0acc*/ 	.word	0x000099d0
        /*0ad0*/ 	.word	0x000000ff
        /*0ad4*/ 	.word	0x00016830
        /*0ad8*/ 	.short	0x010a
        /*0ada*/ 	.byte	0x06
	.zero		1


	//   ....[39]....
        /*0adc*/ 	.word	0x00009a10
        /*0ae0*/ 	.word	0x000000ff
        /*0ae4*/ 	.word	0x00016830
        /*0ae8*/ 	.short	0x010a
        /*0aea*/ 	.byte	0x06
	.zero		1


	//   ....[40]....
        /*0aec*/ 	.word	0x00009bf0
        /*0af0*/ 	.word	0x000000ff
        /*0af4*/ 	.word	0x00016850
        /*0af8*/ 	.short	0x010a
        /*0afa*/ 	.byte	0x06
	.zero		1


	//   ....[41]....
        /*0afc*/ 	.word	0x00009c30
        /*0b00*/ 	.word	0x000000ff
        /*0b04*/ 	.word	0x00016850
        /*0b08*/ 	.short	0x010a
        /*0b0a*/ 	.byte	0x06
	.zero		1


	//   ....[42]....
        /*0b0c*/ 	.word	0x0000a050
        /*0b10*/ 	.word	0x000000ff
        /*0b14*/ 	.word	0x00000000
        /*0b18*/ 	.short	0x0101
        /*0b1a*/ 	.byte	0x06
	.zero		1


	//   ....[43]....
        /*0b1c*/ 	.word	0x0000c320
        /*0b20*/ 	.word	0x000000ff
        /*0b24*/ 	.word	0x00000000
        /*0b28*/ 	.short	0x0101
        /*0b2a*/ 	.byte	0x06
	.zero		1


	//   ....[44]....
        /*0b2c*/ 	.word	0x0000c720
        /*0b30*/ 	.word	0x000000ff
        /*0b34*/ 	.word	0x00016850
        /*0b38*/ 	.short	0x010a
        /*0b3a*/ 	.byte	0x05
	.zero		1


	//   ....[45]....
        /*0b3c*/ 	.word	0x0000c760
        /*0b40*/ 	.word	0x000000ff
        /*0b44*/ 	.word	0x00016850
        /*0b48*/ 	.short	0x010a
        /*0b4a*/ 	.byte	0x05
	.zero		1


	//   ....[46]....
        /*0b4c*/ 	.word	0x0000ccb0
        /*0b50*/ 	.word	0x000000ff
        /*0b54*/ 	.word	0x00000000
        /*0b58*/ 	.short	0x0101
        /*0b5a*/ 	.byte	0x04
	.zero		1


	//   ....[47]....
        /*0b5c*/ 	.word	0x0000d8e0
        /*0b60*/ 	.word	0x00000000
        /*0b64*/ 	.word	0x00000000
        /*0b68*/ 	.short	0x0101
        /*0b6a*/ 	.byte	0x3f
	.zero		1


	//   ....[48]....
        /*0b6c*/ 	.word	0x0000f940
        /*0b70*/ 	.word	0x00000000
        /*0b74*/ 	.word	0x00016840
        /*0b78*/ 	.short	0x010a
        /*0b7a*/ 	.byte	0x3f
	.zero		1


	//   ....[49]....
        /*0b7c*/ 	.word	0x000100a0
        /*0b80*/ 	.word	0x00000000
        /*0b84*/ 	.word	0x00016830
        /*0b88*/ 	.short	0x0107
        /*0b8a*/ 	.byte	0x3f
	.zero		1


	//   ....[50]....
        /*0b8c*/ 	.word	0x00010160
        /*0b90*/ 	.word	0x00000000
        /*0b94*/ 	.word	0x00016830
        /*0b98*/ 	.short	0x0101
        /*0b9a*/ 	.byte	0x3f
	.zero		1


	//   ....[51]....
        /*0b9c*/ 	.word	0x00010eb0
        /*0ba0*/ 	.word	0x00000010
        /*0ba4*/ 	.word	0x00016800
        /*0ba8*/ 	.short	0x0107
        /*0baa*/ 	.byte	0x3f
	.zero		1


	//   ....[52]....
        /*0bac*/ 	.word	0x00010fa0
        /*0bb0*/ 	.word	0x00000010
        /*0bb4*/ 	.word	0x00016800
        /*0bb8*/ 	.short	0x0101
        /*0bba*/ 	.byte	0x3f
	.zero		1


	//   ....[53]....
        /*0bbc*/ 	.word	0x00010fc0
        /*0bc0*/ 	.word	0x00000010
        /*0bc4*/ 	.word	0x00016820
        /*0bc8*/ 	.short	0x010a
        /*0bca*/ 	.byte	0x3f
	.zero		1


	//   ....[54]....
        /*0bcc*/ 	.word	0x00011340
        /*0bd0*/ 	.word	0x00000005
        /*0bd4*/ 	.word	0x00016840
        /*0bd8*/ 	.short	0x010a
        /*0bda*/ 	.byte	0x3f
	.zero		1


	//   ....[55]....
        /*0bdc*/ 	.word	0x00011860
        /*0be0*/ 	.word	0x00000005
        /*0be4*/ 	.word	0x00016830
        /*0be8*/ 	.short	0x0107
        /*0bea*/ 	.byte	0x3f
	.zero		1


	//   ....[56]....
        /*0bec*/ 	.word	0x00011920
        /*0bf0*/ 	.word	0x00000005
        /*0bf4*/ 	.word	0x00016830
        /*0bf8*/ 	.short	0x0101
        /*0bfa*/ 	.byte	0x3f
	.zero		1


	//   ....[57]....
        /*0bfc*/ 	.word	0x00011980
        /*0c00*/ 	.word	0x00000005
        /*0c04*/ 	.word	0x00016860
        /*0c08*/ 	.short	0x010a
        /*0c0a*/ 	.byte	0x3f
	.zero		1


	//   ....[58]....
        /*0c0c*/ 	.word	0x00011e40
        /*0c10*/ 	.word	0x00000005
        /*0c14*/ 	.word	0x00016850
        /*0c18*/ 	.short	0x0107
        /*0c1a*/ 	.byte	0x3f
	.zero		1


	//   ....[59]....
        /*0c1c*/ 	.word	0x00011ff0
        /*0c20*/ 	.word	0x00000005
        /*0c24*/ 	.word	0x00016850
        /*0c28*/ 	.short	0x0101
        /*0c2a*/ 	.byte	0x3f
	.zero		1


	//   ....[60]....
        /*0c2c*/ 	.word	0x00012200
        /*0c30*/ 	.word	0x00000004
        /*0c34*/ 	.word	0x00016860
        /*0c38*/ 	.short	0x010a
        /*0c3a*/ 	.byte	0x3f
	.zero		1


	//   ....[61]....
        /*0c3c*/ 	.word	0x000126b0
        /*0c40*/ 	.word	0x00000004
        /*0c44*/ 	.word	0x00016850
        /*0c48*/ 	.short	0x0107
        /*0c4a*/ 	.byte	0x3f
	.zero		1


	//   ....[62]....
        /*0c4c*/ 	.word	0x00012770
        /*0c50*/ 	.word	0x00000004
        /*0c54*/ 	.word	0x00016850
        /*0c58*/ 	.short	0x0101
        /*0c5a*/ 	.byte	0x3f
	.zero		1


	//   ....[63]....
        /*0c5c*/ 	.word	0x00012a40
        /*0c60*/ 	.word	0x00000004
        /*0c64*/ 	.word	0x00016820
        /*0c68*/ 	.short	0x010a
        /*0c6a*/ 	.byte	0x3f
	.zero		1


	//   ....[64]....
        /*0c6c*/ 	.word	0x00012bc0
        /*0c70*/ 	.word	0x00000005
        /*0c74*/ 	.word	0x00016840
        /*0c78*/ 	.short	0x010a
        /*0c7a*/ 	.byte	0x3f
	.zero		1


	//   ....[65]....
        /*0c7c*/ 	.word	0x00012c60
        /*0c80*/ 	.word	0x00000017
        /*0c84*/ 	.word	0x00016840
        /*0c88*/ 	.short	0x010a
        /*0c8a*/ 	.byte	0x3f
	.zero		1


	//   ....[66]....
        /*0c8c*/ 	.word	0x00012ca0
        /*0c90*/ 	.word	0x00000005
        /*0c94*/ 	.word	0x00016860
        /*0c98*/ 	.short	0x010a
        /*0c9a*/ 	.byte	0x3f
	.zero		1


	//   ....[67]....
        /*0c9c*/ 	.word	0x00012ce0
        /*0ca0*/ 	.word	0x00000017
        /*0ca4*/ 	.word	0x00016860
        /*0ca8*/ 	.short	0x010a
        /*0caa*/ 	.byte	0x3f
	.zero		1


	//   ....[68]....
        /*0cac*/ 	.word	0x00012d50
        /*0cb0*/ 	.word	0x00000003
        /*0cb4*/ 	.word	0x00016800
        /*0cb8*/ 	.short	0x010a
        /*0cba*/ 	.byte	0x3f
	.zero		1


	//   ....[69]....
        /*0cbc*/ 	.word	0x00012da0
        /*0cc0*/ 	.word	0x00000003
        /*0cc4*/ 	.word	0x00016830
        /*0cc8*/ 	.short	0x010a
        /*0cca*/ 	.byte	0x3f
	.zero		1


	//   ....[70]....
        /*0ccc*/ 	.word	0x00012e00
        /*0cd0*/ 	.word	0x00000005
        /*0cd4*/ 	.word	0x00016830
        /*0cd8*/ 	.short	0x010a
        /*0cda*/ 	.byte	0x3f
	.zero		1


	//   ....[71]....
        /*0cdc*/ 	.word	0x00012e60
        /*0ce0*/ 	.word	0x00000005
        /*0ce4*/ 	.word	0x00016850
        /*0ce8*/ 	.short	0x010a
        /*0cea*/ 	.byte	0x3f
	.zero		1


	//   ....[72]....
        /*0cec*/ 	.word	0x00012ec0
        /*0cf0*/ 	.word	0x0000000b
        /*0cf4*/ 	.word	0x00016830
        /*0cf8*/ 	.short	0x010a
        /*0cfa*/ 	.byte	0x3f
	.zero		1


	//   ....[73]....
        /*0cfc*/ 	.word	0x00012f20
        /*0d00*/ 	.word	0x0000000b
        /*0d04*/ 	.word	0x00016850
        /*0d08*/ 	.short	0x010a
        /*0d0a*/ 	.byte	0x3f
	.zero		1


	//   ....[74]....
        /*0d0c*/ 	.word	0x00012f80
        /*0d10*/ 	.word	0x00000007
        /*0d14*/ 	.word	0x00016830
        /*0d18*/ 	.short	0x010a
        /*0d1a*/ 	.byte	0x3f
	.zero		1


	//   ....[75]....
        /*0d1c*/ 	.word	0x00012fe0
        /*0d20*/ 	.word	0x00000007
        /*0d24*/ 	.word	0x00016850
        /*0d28*/ 	.short	0x010a
        /*0d2a*/ 	.byte	0x3f
	.zero		1


	//   ....[76]....
        /*0d2c*/ 	.word	0x00013040
        /*0d30*/ 	.word	0x00000006
        /*0d34*/ 	.word	0x00016850
        /*0d38*/ 	.short	0x010a
        /*0d3a*/ 	.byte	0x3f
	.zero		1


	//   ....[77]....
        /*0d3c*/ 	.word	0x00013140
        /*0d40*/ 	.word	0x00000000
        /*0d44*/ 	.word	0x00016840
        /*0d48*/ 	.short	0x010a
        /*0d4a*/ 	.byte	0x3f
	.zero		1


	//   ....[78]....
        /*0d4c*/ 	.word	0x00014b60
        /*0d50*/ 	.word	0x00000010
        /*0d54*/ 	.word	0x00016820
        /*0d58*/ 	.short	0x010a
        /*0d5a*/ 	.byte	0x3f
	.zero		1


	//   ....[79]....
        /*0d5c*/ 	.word	0x00014bb0
        /*0d60*/ 	.word	0x00000005
        /*0d64*/ 	.word	0x00016840
        /*0d68*/ 	.short	0x010a
        /*0d6a*/ 	.byte	0x3f
	.zero		1


	//   ....[80]....
        /*0d6c*/ 	.word	0x000154f0
        /*0d70*/ 	.word	0x00000005
        /*0d74*/ 	.word	0x00016860
        /*0d78*/ 	.short	0x010a
        /*0d7a*/ 	.byte	0x3f
	.zero		1


	//   ....[81]....
        /*0d7c*/ 	.word	0x00015e60
        /*0d80*/ 	.word	0x00000004
        /*0d84*/ 	.word	0x00016860
        /*0d88*/ 	.short	0x010a
        /*0d8a*/ 	.byte	0x3f
	.zero		1


	//   ....[82]....
        /*0d8c*/ 	.word	0x00016860
        /*0d90*/ 	.word	0x00000004
        /*0d94*/ 	.word	0x00016820
        /*0d98*/ 	.short	0x010a
        /*0d9a*/ 	.byte	0x3f
	.zero		1


	//   ....[83]....
        /*0d9c*/ 	.word	0x00016a00
        /*0da0*/ 	.word	0x00000005
        /*0da4*/ 	.word	0x00016840
        /*0da8*/ 	.short	0x010a
        /*0daa*/ 	.byte	0x3f
	.zero		1


	//   ....[84]....
        /*0dac*/ 	.word	0x00016a50
        /*0db0*/ 	.word	0x00000017
        /*0db4*/ 	.word	0x00016840
        /*0db8*/ 	.short	0x010a
        /*0dba*/ 	.byte	0x3f
	.zero		1


	//   ....[85]....
        /*0dbc*/ 	.word	0x00016aa0
        /*0dc0*/ 	.word	0x00000005
        /*0dc4*/ 	.word	0x00016860
        /*0dc8*/ 	.short	0x010a
        /*0dca*/ 	.byte	0x3f
	.zero		1


	//----- nvinfo : EIATTR_NUM_MBARRIERS
	.align		4
.L_177:
        /*0dcc*/ 	.byte	0x03, 0x38
        /*0dce*/ 	.short	0x0016


	//----- nvinfo : EIATTR_EXIT_INSTR_OFFSETS
	.align		4
        /*0dd0*/ 	.byte	0x04, 0x1c
        /*0dd2*/ 	.short	(.L_179 - .L_178)


	//   ....[0]....
.L_178:
        /*0dd4*/ 	.word	0x00000970


	//   ....[1]....
        /*0dd8*/ 	.word	0x0000e330


	//   ....[2]....
        /*0ddc*/ 	.word	0x00012d30


	//----- nvinfo : EIATTR_MAX_THREADS
	.align		4
.L_179:
        /*0de0*/ 	.byte	0x04, 0x05
        /*0de2*/ 	.short	(.L_181 - .L_180)
.L_180:
        /*0de4*/ 	.word	0x00000200
        /*0de8*/ 	.word	0x00000001
        /*0dec*/ 	.word	0x00000001


	//----- nvinfo : EIATTR_CRS_STACK_SIZE
	.align		4
.L_181:
        /*0df0*/ 	.byte	0x04, 0x1e
        /*0df2*/ 	.short	(.L_183 - .L_182)
.L_182:
        /*0df4*/ 	.word	0x00000000


	//----- nvinfo : EIATTR_CBANK_PARAM_SIZE
	.align		4
.L_183:
        /*0df8*/ 	.byte	0x03, 0x19
        /*0dfa*/ 	.short	0x0af0


	//----- nvinfo : EIATTR_PARAM_CBANK
	.align		4
        /*0dfc*/ 	.byte	0x04, 0x0a
        /*0dfe*/ 	.short	(.L_185 - .L_184)
	.align		4
.L_184:
        /*0e00*/ 	.word	index@(.nv.constant0._ZN7cutlass13device_kernelIN5flash11enable_sm90INS1_16FlashAttnFwdSm90INS1_25CollectiveMainloopFwdSm90ILi2EN4cute5tupleIJNS5_1CILi1EEES8_S8_EEENS6_IJNS7_ILi192EEENS7_ILi128EEENS7_ILi64EEEEEELi64ENS_10bfloat16_tEfNS_4arch4Sm90ELb0ELb1ELb0ELb0ELb1ELb0ELb0ELb1ELb1ELb1ELb0ELb0EEENS1_21CollectiveEpilogueFwdINS6_IJSA_SC_SB_EEES9_SE_SG_Li384ELb0ELb1ELb0ELb0EEENS1_30DynamicPersistentTileSchedulerILi384ELi128ELb0ELb1ELb1EEEEEEEEEvNT_6ParamsE)
        /*0e04*/ 	.short	0x0210
        /*0e06*/ 	.short	0x0af0


	//----- nvinfo : EIATTR_SW_WAR
	.align		4
.L_185:
        /*0e08*/ 	.byte	0x04, 0x36
        /*0e0a*/ 	.short	(.L_187 - .L_186)
.L_186:
        /*0e0c*/ 	.word	0x00000008
.L_187:


//--------------------- .nv.info._ZN7cutlass13device_kernelIN5flash11enable_sm90INS1_16FlashAttnFwdSm90INS1_25CollectiveMainloopFwdSm90ILi2EN4cute5tupleIJNS5_1CILi1EEES8_S8_EEENS6_IJNS7_ILi192EEENS7_ILi128EEENS7_ILi64EEEEEELi64ENS_10bfloat16_tEfNS_4arch4Sm90ELb0ELb1ELb0ELb1ELb1ELb0ELb0ELb1ELb1ELb1ELb0ELb0EEENS1_21CollectiveEpilogueFwdINS6_IJSA_SC_SB_EEES9_SE_SG_Li384ELb1ELb1ELb0ELb0EEENS1_36VarlenDynamicPersistentTileSchedulerILi192ELi128ELi384ELi128ELb0ELb1ELb1ELb1ELb0ELb1EEEEEEEEEvNT_6ParamsE --------------------------
	.section	.nv.info._ZN7cutlass13device_kernelIN5flash11enable_sm90INS1_16FlashAttnFwdSm90INS1_25CollectiveMainloopFwdSm90ILi2EN4cute5tupleIJNS5_1CILi1EEES8_S8_EEENS6_IJNS7_ILi192EEENS7_ILi128EEENS7_ILi64EEEEEELi64ENS_10bfloat16_tEfNS_4arch4Sm90ELb0ELb1ELb0ELb1ELb1ELb0ELb0ELb1ELb1ELb1ELb0ELb0EEENS1_21CollectiveEpilogueFwdINS6_IJSA_SC_SB_EEES9_SE_SG_Li384ELb1ELb1ELb0ELb0EEENS1_36VarlenDynamicPersistentTileSchedulerILi192ELi128ELi384ELi128ELb0ELb1ELb1ELb1ELb0ELb1EEEEEEEEEvNT_6ParamsE,"",@"SHT_CUDA_INFO"
	.sectionflags	@""
	.align	4


	//----- nvinfo : EIATTR_CUDA_API_VERSION
	.align		4
        /*0000*/ 	.byte	0x04, 0x37
        /*0002*/ 	.short	(.L_189 - .L_188)
.L_188:
        /*0004*/ 	.word	0x00000082


	//----- nvinfo : EIATTR_KPARAM_INFO
	.align		4
.L_189:
        /*0008*/ 	.byte	0x04, 0x17
        /*000a*/ 	.short	(.L_191 - .L_190)
.L_190:
        /*000c*/ 	.word	0x00000000
        /*0010*/ 	.short	0x0000
        /*0012*/ 	.short	0x0070
        /*0014*/ 	.byte	0x00, 0xf0, 0x01, 0x2a


	//----- nvinfo : EIATTR_SPARSE_MMA_MASK
	.align		4
.L_191:
        /*0018*/ 	.byte	0x03, 0x50
        /*001a*/ 	.short	0x0000


	//----- nvinfo : EIATTR_MAXREG_COUNT
	.align		4
        /*001c*/ 	.byte	0x03, 0x1b
        /*001e*/ 	.short	0x0080


	//----- nvinfo : EIATTR_NUM_BARRIERS
	.align		4
        /*0020*/ 	.byte	0x02, 0x4c
        /*0022*/ 	.byte	0x10
	.zero		1


	//----- nvinfo : EIATTR_EXTERNS
	.align		4
        /*0024*/ 	.byte	0x04, 0x0f
        /*0026*/ 	.short	(.L_193 - .L_192)


	//   ....[0]....
	.align		4
.L_192:
        /*0028*/ 	.word	index@(__assertfail)


	//----- nvinfo : EIATTR_ANNOTATIONS
	.align		4
.L_193:
        /*002c*/ 	.byte	0x04, 0x55
        /*002e*/ 	.short	(.L_195 - .L_194)


	//   ....[0]....
.L_194:
        /* <DEDUP_REMOVED lines=25> */


	//----- nvinfo : EIATTR_MERCURY_ISA_VERSION
	.align		4
.L_195:
        /*01b0*/ 	.byte	0x03, 0x5f
        /*01b2*/ 	.short	0x0101


	//----- nvinfo : EIATTR_UNUSED_LOAD_BYTE_OFFSET
	.align		4
        /*01b4*/ 	.byte	0x04, 0x44
        /*01b6*/ 	.short	(.L_197 - .L_196)


	//   ....[0]....
.L_196:
        /*01b8*/ 	.word	0x00000970
        /*01bc*/ 	.word	0x0000fff0


	//   ....[1]....
        /*01c0*/ 	.word	0x0000d030
        /*01c4*/ 	.word	0x0000fff0


	//----- nvinfo : EIATTR_INT_WARP_WIDE_INSTR_OFFSETS
	.align		4
.L_197:
        /*01c8*/ 	.byte	0x04, 0x31
        /*01ca*/ 	.short	(.L_199 - .L_198)


	//   ....[0]....
.L_198:
        /*01cc*/ 	.word	0x000000c0


	//   ....[1]....
        /*01d0*/ 	.word	0x000000d0


	//   ....[2]....
        /*01d4*/ 	.word	0x00000170


	//   ....[3]....
        /*01d8*/ 	.word	0x0000ff40


	//   ....[4]....
        /*01dc*/ 	.word	0x0000ffd0


	//   ....[5]....
        /*01e0*/ 	.word	0x000131b0


	//   ....[6]....
        /*01e4*/ 	.word	0x00013240


	//----- nvinfo : EIATTR_COOP_GROUP_MASK_REGIDS
	.align		4
.L_199:
        /*01e8*/ 	.byte	0x04, 0x29
        /*01ea*/ 	.short	(.L_201 - .L_200)


	//   ....[0]....
.L_200:
        /*01ec*/ 	.word	0xffffffff


	//   ....[1]....
        /*01f0*/ 	.word	0xffffffff


	//   ....[2]....
        /*01f4*/ 	.word	0xffffffff


	//   ....[3]....
        /*01f8*/ 	.word	0xffffffff


	//   ....[4]....
        /*01fc*/ 	.word	0xffffffff


	//   ....[5]....
        /*0200*/ 	.word	0xffffffff


	//   ....[6]....
        /*0204*/ 	.word	0xffffffff


	//   ....[7]....
        /*0208*/ 	.word	0xffffffff


	//   ....[8]....
        /*020c*/ 	.word	0xffffffff


	//   ....[9]....
        /*0210*/ 	.word	0xffffffff


	//   ....[10]....
        /*0214*/ 	.word	0xffffffff


	//   ....[11]....
        /*0218*/ 	.word	0xffffffff


	//   ....[12]....
        /*021c*/ 	.word	0xffffffff


	//   ....[13]....
        /*0220*/ 	.word	0xffffffff


	//   ....[14]....
        /*0224*/ 	.word	0xffffffff


	//   ....[15]....
        /*0228*/ 	.word	0xffffffff


	//   ....[16]....
        /*022c*/ 	.word	0xffffffff


	//   ....[17]....
        /*0230*/ 	.word	0xffffffff


	//   ....[18]....
        /*0234*/ 	.word	0xffffffff


	//   ....[19]....
        /*0238*/ 	.word	0xffffffff


	//   ....[20]....
        /*023c*/ 	.word	0xffffffff


	//   ....[21]....
        /*0240*/ 	.word	0xffffffff


	//   ....[22]....
        /*0244*/ 	.word	0xffffffff


	//   ....[23]....
        /*0248*/ 	.word	0xffffffff


	//   ....[24]....
        /*024c*/ 	.word	0xffffffff


	//   ....[25]....
        /*0250*/ 	.word	0xffffffff


	//   ....[26]....
        /*0254*/ 	.word	0xffffffff


	//   ....[27]....
        /*0258*/ 	.word	0xffffffff


	//   ....[28]....
        /*025c*/ 	.word	0xffffffff


	//   ....[29]....
        /*0260*/ 	.word	0xffffffff


	//   ....[30]....
        /*0264*/ 	.word	0xffffffff


	//   ....[31]....
        /*0268*/ 	.word	0xffffffff


	//   ....[32]....
        /*026c*/ 	.word	0xffffffff


	//   ....[33]....
        /*0270*/ 	.word	0xffffffff


	//   ....[34]....
        /*0274*/ 	.word	0xffffffff


	//   ....[35]....
        /*0278*/ 	.word	0xffffffff


	//   ....[36]....
        /*027c*/ 	.word	0xffffffff


	//   ....[37]....
        /*0280*/ 	.word	0xffffffff


	//   ....[38]....
        /*0284*/ 	.word	0xffffffff


	//   ....[39]....
        /*0288*/ 	.word	0xffffffff


	//   ....[40]....
        /*028c*/ 	.word	0xffffffff


	//   ....[41]....
        /*0290*/ 	.word	0xffffffff


	//   ....[42]....
        /*0294*/ 	.word	0xffffffff


	//   ....[43]....
        /*0298*/ 	.word	0xffffffff


	//   ....[44]....
        /*029c*/ 	.word	0xffffffff


	//   ....[45]....
        /*02a0*/ 	.word	0xffffffff


	//   ....[46]....
        /*02a4*/ 	.word	0xffffffff


	//   ....[47]....
        /*02a8*/ 	.word	0xffffffff


	//   ....[48]....
        /*02ac*/ 	.word	0xffffffff


	//   ....[49]....
        /*02b0*/ 	.word	0xffffffff


	//   ....[50]....
        /*02b4*/ 	.word	0xffffffff


	//   ....[51]....
        /*02b8*/ 	.word	0xffffffff


	//   ....[52]....
        /*02bc*/ 	.word	0xffffffff


	//   ....[53]....
        /*02c0*/ 	.word	0xffffffff


	//   ....[54]....
        /*02c4*/ 	.word	0xffffffff


	//   ....[55]....
        /*02c8*/ 	.word	0xffffffff


	//   ....[56]....
        /*02cc*/ 	.word	0xffffffff


	//   ....[57]....
        /*02d0*/ 	.word	0xffffffff


	//   ....[58]....
        /*02d4*/ 	.word	0xffffffff


	//   ....[59]....
        /*02d8*/ 	.word	0xffffffff


	//   ....[60]....
        /*02dc*/ 	.word	0xffffffff


	//   ....[61]....
        /*02e0*/ 	.word	0xffffffff


	//   ....[62]....
        /*02e4*/ 	.word	0xffffffff


	//   ....[63]....
        /*02e8*/ 	.word	0xffffffff


	//   ....[64]....
        /*02ec*/ 	.word	0xffffffff


	//   ....[65]....
        /*02f0*/ 	.word	0xffffffff


	//   ....[66]....
        /*02f4*/ 	.word	0xffffffff


	//   ....[67]....
        /*02f8*/ 	.word	0xffffffff


	//   ....[68]....
        /*02fc*/ 	.word	0xffffffff


	//   ....[69]....
        /*0300*/ 	.word	0xffffffff


	//   ....[70]....
        /*0304*/ 	.word	0xffffffff


	//   ....[71]....
        /*0308*/ 	.word	0xffffffff


	//   ....[72]....
        /*030c*/ 	.word	0xffffffff


	//   ....[73]....
        /*0310*/ 	.word	0xffffffff


	//   ....[74]....
        /*0314*/ 	.word	0xffffffff


	//   ....[75]....
        /*0318*/ 	.word	0xffffffff


	//   ....[76]....
        /*031c*/ 	.word	0xffffffff


	//   ....[77]....
        /*0320*/ 	.word	0xffffffff


	//   ....[78]....
        /*0324*/ 	.word	0xffffffff


	//   ....[79]....
        /*0328*/ 	.word	0xffffffff


	//   ....[80]....
        /*032c*/ 	.word	0xffffffff


	//   ....[81]....
        /*0330*/ 	.word	0xffffffff


	//   ....[82]....
        /*0334*/ 	.word	0xffffffff


	//   ....[83]....
        /*0338*/ 	.word	0xffffffff


	//   ....[84]....
        /*033c*/ 	.word	0xffffffff


	//   ....[85]....
        /*0340*/ 	.word	0xffffffff


	//   ....[86]....
        /*0344*/ 	.word	0xffffffff


	//   ....[87]....
        /*0348*/ 	.word	0xffffffff


	//   ....[88]....
        /*034c*/ 	.word	0xffffffff


	//   ....[89]....
        /*0350*/ 	.word	0xffffffff


	//   ....[90]....
        /*0354*/ 	.word	0xffffffff


	//   ....[91]....
        /*0358*/ 	.word	0xffffffff


	//   ....[92]....
        /*035c*/ 	.word	0xffffffff


	//   ....[93]....
        /*0360*/ 	.word	0xffffffff


	//   ....[94]....
        /*0364*/ 	.word	0xffffffff


	//   ....[95]....
        /*0368*/ 	.word	0xffffffff


	//   ....[96]....
        /*036c*/ 	.word	0xffffffff


	//   ....[97]....
        /*0370*/ 	.word	0xffffffff


	//   ....[98]....
        /*0374*/ 	.word	0xffffffff


	//   ....[99]....
        /*0378*/ 	.word	0xffffffff


	//   ....[100]....
        /*037c*/ 	.word	0xffffffff


	//   ....[101]....
        /*0380*/ 	.word	0xffffffff


	//   ....[102]....
        /*0384*/ 	.word	0xffffffff


	//   ....[103]....
        /*0388*/ 	.word	0xffffffff


	//   ....[104]....
        /*038c*/ 	.word	0xffffffff


	//   ....[105]....
        /*0390*/ 	.word	0xffffffff


	//   ....[106]....
        /*0394*/ 	.word	0xffffffff


	//   ....[107]....
        /*0398*/ 	.word	0xffffffff


	//   ....[108]....
        /*039c*/ 	.word	0xffffffff


	//   ....[109]....
        /*03a0*/ 	.word	0xffffffff


	//   ....[110]....
        /*03a4*/ 	.word	0xffffffff


	//   ....[111]....
        /*03a8*/ 	.word	0xffffffff


	//   ....[112]....
        /*03ac*/ 	.word	0xffffffff


	//   ....[113]....
        /*03b0*/ 	.word	0xffffffff


	//   ....[114]....
        /*03b4*/ 	.word	0xffffffff


	//   ....[115]....
        /*03b8*/ 	.word	0xffffffff


	//   ....[116]....
        /*03bc*/ 	.word	0xffffffff


	//   ....[117]....
        /*03c0*/ 	.word	0xffffffff


	//   ....[118]....
        /*03c4*/ 	.word	0xffffffff


	//   ....[119]....
        /*03c8*/ 	.word	0xffffffff


	//   ....[120]....
        /*03cc*/ 	.word	0xffffffff


	//   ....[121]....
        /*03d0*/ 	.word	0xffffffff


	//   ....[122]....
        /*03d4*/ 	.word	0xffffffff


	//   ....[123]....
        /*03d8*/ 	.word	0xffffffff


	//   ....[124]....
        /*03dc*/ 	.word	0xffffffff


	//   ....[125]....
        /*03e0*/ 	.word	0xffffffff


	//   ....[126]....
        /*03e4*/ 	.word	0xffffffff


	//   ....[127]....
        /*03e8*/ 	.word	0xffffffff


	//   ....[128]....
        /*03ec*/ 	.word	0xffffffff


	//   ....[129]....
        /*03f0*/ 	.word	0xffffffff


	//   ....[130]....
        /*03f4*/ 	.word	0xffffffff


	//   ....[131]....
        /*03f8*/ 	.word	0xffffffff


	//   ....[132]....
        /*03fc*/ 	.word	0xffffffff


	//   ....[133]....
        /*0400*/ 	.word	0xffffffff


	//   ....[134]....
        /*0404*/ 	.word	0xffffffff


	//   ....[135]....
        /*0408*/ 	.word	0xffffffff


	//   ....[136]....
        /*040c*/ 	.word	0xffffffff


	//   ....[137]....
        /*0410*/ 	.word	0xffffffff


	//   ....[138]....
        /*0414*/ 	.word	0xffffffff


	//   ....[139]....
        /*0418*/ 	.word	0xffffffff


	//   ....[140]....
        /*041c*/ 	.word	0xffffffff


	//   ....[141]....
        /*0420*/ 	.word	0xffffffff


	//   ....[142]....
        /*0424*/ 	.word	0xffffffff


	//   ....[143]....
        /*0428*/ 	.word	0xffffffff


	//   ....[144]....
        /*042c*/ 	.word	0xffffffff


	//   ....[145]....
        /*0430*/ 	.word	0xffffffff


	//   ....[146]....
        /*0434*/ 	.word	0xffffffff


	//   ....[147]....
        /*0438*/ 	.word	0xffffffff


	//   ....[148]....
        /*043c*/ 	.word	0xffffffff


	//   ....[149]....
        /*0440*/ 	.word	0xffffffff


	//   ....[150]....
        /*0444*/ 	.word	0xffffffff


	//   ....[151]....
        /*0448*/ 	.word	0xffffffff


	//   ....[152]....
        /*044c*/ 	.word	0xffffffff


	//   ....[153]....
        /*0450*/ 	.word	0xffffffff


	//   ....[154]....
        /*0454*/ 	.word	0xffffffff


	//   ....[155]....
        /*0458*/ 	.word	0xffffffff


	//   ....[156]....
        /*045c*/ 	.word	0xffffffff


	//   ....[157]....
        /*0460*/ 	.word	0xffffffff


	//   ....[158]....
        /*0464*/ 	.word	0xffffffff


	//   ....[159]....
        /*0468*/ 	.word	0xffffffff


	//   ....[160]....
        /*046c*/ 	.word	0xffffffff


	//   ....[161]....
        /*0470*/ 	.word	0xffffffff


	//   ....[162]....
        /*0474*/ 	.word	0xffffffff


	//   ....[163]....
        /*0478*/ 	.word	0xffffffff


	//   ....[164]....
        /*047c*/ 	.word	0xffffffff


	//   ....[165]....
        /*0480*/ 	.word	0xffffffff


	//   ....[166]....
        /*0484*/ 	.word	0xffffffff


	//   ....[167]....
        /*0488*/ 	.word	0xffffffff


	//   ....[168]....
        /*048c*/ 	.word	0xffffffff


	//   ....[169]....
        /*0490*/ 	.word	0xffffffff


	//   ....[170]....
        /*0494*/ 	.word	0xffffffff


	//   ....[171]....
        /*0498*/ 	.word	0xffffffff


	//   ....[172]....
        /*049c*/ 	.word	0xffffffff


	//   ....[173]....
        /*04a0*/ 	.word	0xffffffff


	//   ....[174]....
        /*04a4*/ 	.word	0xffffffff


	//   ....[175]....
        /*04a8*/ 	.word	0x0500000f


	//   ....[176]....
        /*04ac*/ 	.word	0x0500000f


	//   ....[177]....
        /*04b0*/ 	.word	0x0500000f


	//   ....[178]....
        /*04b4*/ 	.word	0x0500000f


	//   ....[179]....
        /*04b8*/ 	.word	0x0500000f


	//   ....[180]....
        /*04bc*/ 	.word	0x0500000f


	//   ....[181]....
        /*04c0*/ 	.word	0x0500000f


	//   ....[182]....
        /*04c4*/ 	.word	0x0500000f


	//   ....[183]....
        /*04c8*/ 	.word	0x0500000f


	//   ....[184]....
        /*04cc*/ 	.word	0x0500000f


	//   ....[185]....
        /*04d0*/ 	.word	0x0500000f


	//   ....[186]....
        /*04d4*/ 	.word	0x0500000f


	//   ....[187]....
        /*04d8*/ 	.word	0x0500000f


	//   ....[188]....
        /*04dc*/ 	.word	0x0500000f


	//   ....[189]....
        /*04e0*/ 	.word	0x0500000f


	//   ....[190]....
        /*04e4*/ 	.word	0x0500000f


	//   ....[191]....
        /*04e8*/ 	.word	0x0500000f


	//   ....[192]....
        /*04ec*/ 	.word	0x0500000f


	//   ....[193]....
        /*04f0*/ 	.word	0x0500000f


	//   ....[194]....
        /*04f4*/ 	.word	0x0500000f


	//   ....[195]....
        /*04f8*/ 	.word	0x0500000f


	//   ....[196]....
        /*04fc*/ 	.word	0x0500000f


	//   ....[197]....
        /*0500*/ 	.word	0x0500000f


	//   ....[198]....
        /*0504*/ 	.word	0x0500000f


	//   ....[199]....
        /*0508*/ 	.word	0x0500000f


	//   ....[200]....
        /*050c*/ 	.word	0x0500000f


	//   ....[201]....
        /*0510*/ 	.word	0x0500000f


	//   ....[202]....
        /*0514*/ 	.word	0x0500000f


	//   ....[203]....
        /*0518*/ 	.word	0x0500000f


	//   ....[204]....
        /*051c*/ 	.word	0x0500000f


	//   ....[205]....
        /*0520*/ 	.word	0x0500000f


	//   ....[206]....
        /*0524*/ 	.word	0x0500000f


	//   ....[207]....
        /*0528*/ 	.word	0x0500000f


	//   ....[208]....
        /*052c*/ 	.word	0x0500000f


	//   ....[209]....
        /*0530*/ 	.word	0x0500000f


	//   ....[210]....
        /*0534*/ 	.word	0x0500000f


	//   ....[211]....
        /*0538*/ 	.word	0x0500000f


	//   ....[212]....
        /*053c*/ 	.word	0x0500000f


	//   ....[213]....
        /*0540*/ 	.word	0x0500000f


	//   ....[214]....
        /*0544*/ 	.word	0x0500000f


	//   ....[215]....
        /*0548*/ 	.word	0x0500000f


	//   ....[216]....
        /*054c*/ 	.word	0x0500000f


	//   ....[217]....
        /*0550*/ 	.word	0x0500000f


	//   ....[218]....
        /*0554*/ 	.word	0x0500000f


	//   ....[219]....
        /*0558*/ 	.word	0x0500000f


	//   ....[220]....
        /*055c*/ 	.word	0x0500000f


	//   ....[221]....
        /*0560*/ 	.word	0x0500000f


	//   ....[222]....
        /*0564*/ 	.word	0x0500000f


	//   ....[223]....
        /*0568*/ 	.word	0x0500000f


	//   ....[224]....
        /*056c*/ 	.word	0x0500000f


	//   ....[225]....
        /*0570*/ 	.word	0x0500000f


	//   ....[226]....
        /*0574*/ 	.word	0x0500000f


	//   ....[227]....
        /*0578*/ 	.word	0x0500000f


	//   ....[228]....
        /*057c*/ 	.word	0x0500000f


	//   ....[229]....
        /*0580*/ 	.word	0x0500000f


	//   ....[230]....
        /*0584*/ 	.word	0x0500000f


	//   ....[231]....
        /*0588*/ 	.word	0x0500000f


	//   ....[232]....
        /*058c*/ 	.word	0x0500000f


	//   ....[233]....
        /*0590*/ 	.word	0x0500000f


	//   ....[234]....
        /*0594*/ 	.word	0x0500000f


	//   ....[235]....
        /*0598*/ 	.word	0x0500000f


	//   ....[236]....
        /*059c*/ 	.word	0x0500000f


	//   ....[237]....
        /*05a0*/ 	.word	0x0500000f


	//   ....[238]....
        /*05a4*/ 	.word	0x0500000f


	//   ....[239]....
        /*05a8*/ 	.word	0x0500000f


	//   ....[240]....
        /*05ac*/ 	.word	0x0500000f


	//   ....[241]....
        /*05b0*/ 	.word	0x0500000f


	//   ....[242]....
        /*05b4*/ 	.word	0x0500000f


	//   ....[243]....
        /*05b8*/ 	.word	0x0500000f


	//   ....[244]....
        /*05bc*/ 	.word	0x0500000f


	//   ....[245]....
        /*05c0*/ 	.word	0x0500000f


	//   ....[246]....
        /*05c4*/ 	.word	0x0500000f


	//   ....[247]....
        /*05c8*/ 	.word	0x0500000f


	//   ....[248]....
        /*05cc*/ 	.word	0x0500000f


	//   ....[249]....
        /*05d0*/ 	.word	0x0500000f


	//   ....[250]....
        /*05d4*/ 	.word	0x0500000f


	//   ....[251]....
        /*05d8*/ 	.word	0x0500000f


	//   ....[252]....
        /*05dc*/ 	.word	0x0500000f


	//   ....[253]....
        /*05e0*/ 	.word	0x0500000f


	//   ....[254]....
        /*05e4*/ 	.word	0x0500000f


	//   ....[255]....
        /*05e8*/ 	.word	0x0500000f


	//   ....[0]....
        /*05ec*/ 	.word	0x0500000f


	//   ....[1]....
        /*05f0*/ 	.word	0x0500000f


	//   ....[2]....
        /*05f4*/ 	.word	0x0500000f


	//   ....[3]....
        /*05f8*/ 	.word	0x0500000f


	//   ....[4]....
        /*05fc*/ 	.word	0x0500000f


	//   ....[5]....
        /*0600*/ 	.word	0x0500000f


	//   ....[6]....
        /*0604*/ 	.word	0x0500000f


	//   ....[7]....
        /*0608*/ 	.word	0x0500000f


	//   ....[8]....
        /*060c*/ 	.word	0x0500000f


	//   ....[9]....
        /*0610*/ 	.word	0x0500000f


	//   ....[10]....
        /*0614*/ 	.word	0x0500000f


	//   ....[11]....
        /*0618*/ 	.word	0x0500000f


	//   ....[12]....
        /*061c*/ 	.word	0x0500000f


	//   ....[13]....
        /*0620*/ 	.word	0x0500000f


	//   ....[14]....
        /*0624*/ 	.word	0x0500000f


	//   ....[15]....
        /*0628*/ 	.word	0x0500000f


	//   ....[16]....
        /*062c*/ 	.word	0x0500000f


	//   ....[17]....
        /*0630*/ 	.word	0x0500000f


	//   ....[18]....
        /*0634*/ 	.word	0x0500000f


	//   ....[19]....
        /*0638*/ 	.word	0x0500000f


	//   ....[20]....
        /*063c*/ 	.word	0x0500000f


	//   ....[21]....
        /*0640*/ 	.word	0x0500000f


	//   ....[22]....
        /*0644*/ 	.word	0x0500000f


	//   ....[23]....
        /*0648*/ 	.word	0x0500000f


	//   ....[24]....
        /*064c*/ 	.word	0x0500000f


	//   ....[25]....
        /*0650*/ 	.word	0x0500000f


	//----- nvinfo : EIATTR_COOP_GROUP_INSTR_OFFSETS
	.align		4
.L_201:
        /*0654*/ 	.byte	0x04, 0x28
        /*0656*/ 	.short	(.L_203 - .L_202)


	//   ....[0]....
.L_202:
        /*0658*/ 	.word	0x00000080


	//   ....[1]....
        /*065c*/ 	.word	0x00000090


	//   ....[2]....
        /*0660*/ 	.word	0x000002d0


	//   ....[3]....
        /*0664*/ 	.word	0x00000430


	//   ....[4]....
        /*0668*/ 	.word	0x00000550


	//   ....[5]....
        /*066c*/ 	.word	0x000006b0


	//   ....[6]....
        /*0670*/ 	.word	0x000017c0


	//   ....[7]....
        /*0674*/ 	.word	0x00001e90


	//   ....[8]....
        /*0678*/ 	.word	0x00002100


	//   ....[9]....
        /*067c*/ 	.word	0x00003430


	//   ....[10]....
        /*0680*/ 	.word	0x00003580


	//   ....[11]....
        /*0684*/ 	.word	0x00003dd0


	//   ....[12]....
        /*0688*/ 	.word	0x00003e30


	//   ....[13]....
        /*068c*/ 	.word	0x00005440


	//   ....[14]....
        /*0690*/ 	.word	0x00005650


	//   ....[15]....
        /*0694*/ 	.word	0x00006230


	//   ....[16]....
        /*0698*/ 	.word	0x00006330


	//   ....[17]....
        /*069c*/ 	.word	0x00006b80


	//   ....[18]....
        /*06a0*/ 	.word	0x00006bf0


	//   ....[19]....
        /*06a4*/ 	.word	0x00008810


	//   ....[20]....
        /*06a8*/ 	.word	0x00008820


	//   ....[21]....
        /*06ac*/ 	.word	0x00008850


	//   ....[22]....
        /*06b0*/ 	.word	0x00008860


	//   ....[23]....
        /*06b4*/ 	.word	0x0000a1f0


	//   ....[24]....
        /*06b8*/ 	.word	0x0000a400


	//   ....[25]....
        /*06bc*/ 	.word	0x0000afe0


	//   ....[26]....
        /*06c0*/ 	.word	0x0000b0e0


	//   ....[27]....
        /*06c4*/ 	.word	0x0000b930


	//   ....[28]....
        /*06c8*/ 	.word	0x0000b9a0


	//   ....[29]....
        /*06cc*/ 	.word	0x0000c900


	//   ....[30]....
        /*06d0*/ 	.word	0x0000c930


	//   ....[31]....
        /*06d4*/ 	.word	0x0000c9e0


	//   ....[32]....
        /*06d8*/ 	.word	0x0000c9f0


	//   ....[33]....
        /*06dc*/ 	.word	0x0000d7b0


	//   ....[34]....
        /*06e0*/ 	.word	0x0000d7f0


	//   ....[35]....
        /*06e4*/ 	.word	0x0000d830


	//   ....[36]....
        /*06e8*/ 	.word	0x0000d860


	//   ....[37]....
        /*06ec*/ 	.word	0x0000dd40


	//   ....[38]....
        /*06f0*/ 	.word	0x0000dd80


	//   ....[39]....
        /*06f4*/ 	.word	0x0000ddb0


	//   ....[40]....
        /*06f8*/ 	.word	0x0000dde0


	//   ....[41]....
        /*06fc*/ 	.word	0x0000de00


	//   ....[42]....
        /*0700*/ 	.word	0x0000de10


	//   ....[43]....
        /*0704*/ 	.word	0x0000de30


	//   ....[44]....
        /*0708*/ 	.word	0x0000de50


	//   ....[45]....
        /*070c*/ 	.word	0x0000e6f0


	//   ....[46]....
        /*0710*/ 	.word	0x0000e720


	//   ....[47]....
        /*0714*/ 	.word	0x0000e760


	//   ....[48]....
        /*0718*/ 	.word	0x0000e790


	//   ....[49]....
        /*071c*/ 	.word	0x0000e7a0


	//   ....[50]....
        /*0720*/ 	.word	0x0000e7b0


	//   ....[51]....
        /*0724*/ 	.word	0x0000e7c0


	//   ....[52]....
        /*0728*/ 	.word	0x0000e7e0


	//   ....[53]....
        /*072c*/ 	.word	0x0000e940


	//   ....[54]....
        /*0730*/ 	.word	0x0000eb30


	//   ....[55]....
        /*0734*/ 	.word	0x0000eb60


	//   ....[56]....
        /*0738*/ 	.word	0x0000eb90


	//   ....[57]....
        /*073c*/ 	.word	0x0000ebc0


	//   ....[58]....
        /*0740*/ 	.word	0x0000ebf0


	//   ....[59]....
        /*0744*/ 	.word	0x0000ec20


	//   ....[60]....
        /*0748*/ 	.word	0x0000ed70


	//   ....[61]....
        /*074c*/ 	.word	0x0000eda0


	//   ....[62]....
        /*0750*/ 	.word	0x0000edd0


	//   ....[63]....
        /*0754*/ 	.word	0x0000ee00


	//   ....[64]....
        /*0758*/ 	.word	0x0000ee30


	//   ....[65]....
        /*075c*/ 	.word	0x0000ee60


	//   ....[66]....
        /*0760*/ 	.word	0x0000eef0


	//   ....[67]....
        /*0764*/ 	.word	0x0000ef50


	//   ....[68]....
        /*0768*/ 	.word	0x0000efe0


	//   ....[69]....
        /*076c*/ 	.word	0x00010b40


	//   ....[70]....
        /*0770*/ 	.word	0x00010b60


	//   ....[71]....
        /*0774*/ 	.word	0x00010bf0


	//   ....[72]....
        /*0778*/ 	.word	0x00010c10


	//   ....[73]....
        /*077c*/ 	.word	0x00010c90


	//   ....[74]....
        /*0780*/ 	.word	0x00010cb0


	//   ....[75]....
        /*0784*/ 	.word	0x00010d30


	//   ....[76]....
        /*0788*/ 	.word	0x00010d50


	//   ....[77]....
        /*078c*/ 	.word	0x00010dd0


	//   ....[78]....
        /*0790*/ 	.word	0x00010df0


	//   ....[79]....
        /*0794*/ 	.word	0x00010e70


	//   ....[80]....
        /*0798*/ 	.word	0x00010e90


	//   ....[81]....
        /*079c*/ 	.word	0x00010f10


	//   ....[82]....
        /*07a0*/ 	.word	0x00010f30


	//   ....[83]....
        /*07a4*/ 	.word	0x00010f40


	//   ....[84]....
        /*07a8*/ 	.word	0x00010f50


	//   ....[85]....
        /*07ac*/ 	.word	0x00011830


	//   ....[86]....
        /*07b0*/ 	.word	0x00011860


	//   ....[87]....
        /*07b4*/ 	.word	0x00011900


	//   ....[88]....
        /*07b8*/ 	.word	0x00011920


	//   ....[89]....
        /*07bc*/ 	.word	0x000119a0


	//   ....[90]....
        /*07c0*/ 	.word	0x000119c0


	//   ....[91]....
        /*07c4*/ 	.word	0x00011a40


	//   ....[92]....
        /*07c8*/ 	.word	0x00011a60


	//   ....[93]....
        /*07cc*/ 	.word	0x00011ae0


	//   ....[94]....
        /*07d0*/ 	.word	0x00011b00


	//   ....[95]....
        /*07d4*/ 	.word	0x00011b80


	//   ....[96]....
        /*07d8*/ 	.word	0x00011ba0


	//   ....[97]....
        /*07dc*/ 	.word	0x00011c20


	//   ....[98]....
        /*07e0*/ 	.word	0x00011c40


	//   ....[99]....
        /*07e4*/ 	.word	0x00011c50


	//   ....[100]....
        /*07e8*/ 	.word	0x00011cc0


	//   ....[101]....
        /*07ec*/ 	.word	0x00011d10


	//   ....[102]....
        /*07f0*/ 	.word	0x00011d40


	//   ....[103]....
        /*07f4*/ 	.word	0x00011dd0


	//   ....[104]....
        /*07f8*/ 	.word	0x00011de0


	//   ....[105]....
        /*07fc*/ 	.word	0x00011e50


	//   ....[106]....
        /*0800*/ 	.word	0x00011e60


	//   ....[107]....
        /*0804*/ 	.word	0x00011ea0


	//   ....[108]....
        /*0808*/ 	.word	0x00011ec0


	//   ....[109]....
        /*080c*/ 	.word	0x00012640


	//   ....[110]....
        /*0810*/ 	.word	0x00012670


	//   ....[111]....
        /*0814*/ 	.word	0x000126c0


	//   ....[112]....
        /*0818*/ 	.word	0x000126d0


	//   ....[113]....
        /*081c*/ 	.word	0x00012710


	//   ....[114]....
        /*0820*/ 	.word	0x00012720


	//   ....[115]....
        /*0824*/ 	.word	0x00012760


	//   ....[116]....
        /*0828*/ 	.word	0x00012770


	//   ....[117]....
        /*082c*/ 	.word	0x000127b0


	//   ....[118]....
        /*0830*/ 	.word	0x000127c0


	//   ....[119]....
        /*0834*/ 	.word	0x00012800


	//   ....[120]....
        /*0838*/ 	.word	0x00012810


	//   ....[121]....
        /*083c*/ 	.word	0x00012850


	//   ....[122]....
        /*0840*/ 	.word	0x00012860


	//   ....[123]....
        /*0844*/ 	.word	0x00012870


	//   ....[124]....
        /*0848*/ 	.word	0x000128b0


	//   ....[125]....
        /*084c*/ 	.word	0x00012b60


	//   ....[126]....
        /*0850*/ 	.word	0x00012b90


	//   ....[127]....
        /*0854*/ 	.word	0x00012bf0


	//   ....[128]....
        /*0858*/ 	.word	0x00012c00


	//   ....[129]....
        /*085c*/ 	.word	0x00012c50


	//   ....[130]....
        /*0860*/ 	.word	0x00012c60


	//   ....[131]....
        /*0864*/ 	.word	0x00012cb0


	//   ....[132]....
        /*0868*/ 	.word	0x00012cc0


	//   ....[133]....
        /*086c*/ 	.word	0x00012d10


	//   ....[134]....
        /*0870*/ 	.word	0x00012d20


	//   ....[135]....
        /*0874*/ 	.word	0x00012d70


	//   ....[136]....
        /*0878*/ 	.word	0x00012d80


	//   ....[137]....
        /*087c*/ 	.word	0x00012dd0


	//   ....[138]....
        /*0880*/ 	.word	0x00012de0


	//   ....[139]....
        /*0884*/ 	.word	0x00012df0


	//   ....[140]....
        /*0888*/ 	.word	0x00012e30


	//   ....[141]....
        /*088c*/ 	.word	0x00013410


	//   ....[142]....
        /*0890*/ 	.word	0x00013450


	//   ....[143]....
        /*0894*/ 	.word	0x00013460


	//   ....[144]....
        /*0898*/ 	.word	0x00013470


	//   ....[145]....
        /*089c*/ 	.word	0x00013480


	//   ....[146]....
        /*08a0*/ 	.word	0x00013490


	//   ....[147]....
        /*08a4*/ 	.word	0x000134b0


	//   ....[148]....
        /*08a8*/ 	.word	0x00013500


	//   ....[149]....
        /*08ac*/ 	.word	0x00013520


	//   ....[150]....
        /*08b0*/ 	.word	0x00013560


	//   ....[151]....
        /*08b4*/ 	.word	0x00013580


	//   ....[152]....
        /*08b8*/ 	.word	0x000135c0


	//   ....[153]....
        /*08bc*/ 	.word	0x000135e0


	//   ....[154]....
        /*08c0*/ 	.word	0x00013630


	//   ....[155]....
        /*08c4*/ 	.word	0x00013660


	//   ....[156]....
        /*08c8*/ 	.word	0x000136c0


	//   ....[157]....
        /*08cc*/ 	.word	0x00013a40


	//   ....[158]....
        /*08d0*/ 	.word	0x00013a90


	//   ....[159]....
        /*08d4*/ 	.word	0x00013ac0


	//   ....[160]....
        /*08d8*/ 	.word	0x00013af0


	//   ....[161]....
        /*08dc*/ 	.word	0x00013b00


	//   ....[162]....
        /*08e0*/ 	.word	0x00013b30


	//   ....[163]....
        /*08e4*/ 	.word	0x00013b60


	//   ....[164]....
        /*08e8*/ 	.word	0x00013b90


	//   ....[165]....
        /*08ec*/ 	.word	0x00013d10


	//   ....[166]....
        /*08f0*/ 	.word	0x00013d40


	//   ....[167]....
        /*08f4*/ 	.word	0x00013d70


	//   ....[168]....
        /*08f8*/ 	.word	0x00013da0


	//   ....[169]....
        /*08fc*/ 	.word	0x00013dd0


	//   ....[170]....
        /*0900*/ 	.word	0x00013e00


	//   ....[171]....
        /*0904*/ 	.word	0x00013ec0


	//   ....[172]....
        /*0908*/ 	.word	0x00013ee0


	//   ....[173]....
        /*090c*/ 	.word	0x00013f50


	//   ....[174]....
        /*0910*/ 	.word	0x000145f0


	//   ....[175]....
        /*0914*/ 	.word	0x00014c50


	//   ....[176]....
        /*0918*/ 	.word	0x00014d40


	//   ....[177]....
        /*091c*/ 	.word	0x00014de0


	//   ....[178]....
        /*0920*/ 	.word	0x00014e40


	//   ....[179]....
        /*0924*/ 	.word	0x00014f30


	//   ....[180]....
        /*0928*/ 	.word	0x00014fa0


	//   ....[181]....
        /*092c*/ 	.word	0x00015090


	//   ....[182]....
        /*0930*/ 	.word	0x00015100


	//   ....[183]....
        /*0934*/ 	.word	0x000151f0


	//   ....[184]....
        /*0938*/ 	.word	0x00015260


	//   ....[185]....
        /*093c*/ 	.word	0x00015350


	//   ....[186]....
        /*0940*/ 	.word	0x000153c0


	//   ....[187]....
        /*0944*/ 	.word	0x000154b0


	//   ....[188]....
        /*0948*/ 	.word	0x00015520


	//   ....[189]....
        /*094c*/ 	.word	0x00015610


	//   ....[190]....
        /*0950*/ 	.word	0x00015680


	//   ....[191]....
        /*0954*/ 	.word	0x00015720


	//   ....[192]....
        /*0958*/ 	.word	0x00015810


	//   ....[193]....
        /*095c*/ 	.word	0x00015880


	//   ....[194]....
        /*0960*/ 	.word	0x000158e0


	//   ....[195]....
        /*0964*/ 	.word	0x000159d0


	//   ....[196]....
        /*0968*/ 	.word	0x00015a30


	//   ....[197]....
        /*096c*/ 	.word	0x00015b30


	//   ....[198]....
        /*0970*/ 	.word	0x00015b90


	//   ....[199]....
        /*0974*/ 	.word	0x00015c90


	//   ....[200]....
        /*0978*/ 	.word	0x00015cf0


	//   ....[201]....
        /*097c*/ 	.word	0x00015df0


	//   ....[202]....
        /*0980*/ 	.word	0x00015e50


	//   ....[203]....
        /*0984*/ 	.word	0x00015f50


	//   ....[204]....
        /*0988*/ 	.word	0x00015fb0


	//   ....[205]....
        /*098c*/ 	.word	0x000160b0


	//   ....[206]....
        /*0990*/ 	.word	0x00016110


	//   ....[207]....
        /*0994*/ 	.word	0x000161c0


	//   ....[208]....
        /*0998*/ 	.word	0x00016270


	//   ....[209]....
        /*099c*/ 	.word	0x00016340


	//   ....[210]....
        /*09a0*/ 	.word	0x000163a0


	//   ....[211]....
        /*09a4*/ 	.word	0x000164a0


	//   ....[212]....
        /*09a8*/ 	.word	0x00016500


	//   ....[213]....
        /*09ac*/ 	.word	0x000165d0


	//   ....[214]....
        /*09b0*/ 	.word	0x00016630


	//   ....[215]....
        /*09b4*/ 	.word	0x000166f0


	//   ....[216]....
        /*09b8*/ 	.word	0x00016830


	//   ....[217]....
        /*09bc*/ 	.word	0x000168d0


	//   ....[218]....
        /*09c0*/ 	.word	0x00016940


	//   ....[219]....
        /*09c4*/ 	.word	0x000169f0


	//   ....[220]....
        /*09c8*/ 	.word	0x00016a50


	//   ....[221]....
        /*09cc*/ 	.word	0x00016b00


	//   ....[222]....
        /*09d0*/ 	.word	0x00016b60


	//   ....[223]....
        /*09d4*/ 	.word	0x00016c10


	//   ....[224]....
        /*09d8*/ 	.word	0x00016c70


	//   ....[225]....
        /*09dc*/ 	.word	0x00016d20


	//   ....[226]....
        /*09e0*/ 	.word	0x00016d80


	//   ....[227]....
        /*09e4*/ 	.word	0x00016e30


	//   ....[228]....
        /*09e8*/ 	.word	0x00016e90


	//   ....[229]....
        /*09ec*/ 	.word	0x00016f40


	//   ....[230]....
        /*09f0*/ 	.word	0x00016fa0


	//   ....[231]....
        /*09f4*/ 	.word	0x00017050


	//   ....[232]....
        /*09f8*/ 	.word	0x00017140


	//   ....[233]....
        /*09fc*/ 	.word	0x000171f0


	//   ....[234]....
        /*0a00*/ 	.word	0x00017250


	//   ....[235]....
        /*0a04*/ 	.word	0x00017310


	//   ....[236]....
        /*0a08*/ 	.word	0x00017370


	//   ....[237]....
        /*0a0c*/ 	.word	0x00017430


	//   ....[238]....
        /*0a10*/ 	.word	0x00017490


	//   ....[239]....
        /*0a14*/ 	.word	0x00017550


	//   ....[240]....
        /*0a18*/ 	.word	0x000175b0


	//   ....[241]....
        /*0a1c*/ 	.word	0x00017670


	//   ....[242]....
        /*0a20*/ 	.word	0x000176d0


	//   ....[243]....
        /*0a24*/ 	.word	0x00017790


	//   ....[244]....
        /*0a28*/ 	.word	0x000177f0


	//   ....[245]....
        /*0a2c*/ 	.word	0x000178b0


	//   ....[246]....
        /*0a30*/ 	.word	0x00017910


	//   ....[247]....
        /*0a34*/ 	.word	0x000179c0


	//   ....[248]....
        /*0a38*/ 	.word	0x00017ab0


	//   ....[249]....
        /*0a3c*/ 	.word	0x00017b60


	//   ....[250]....
        /*0a40*/ 	.word	0x00017bd0


	//   ....[251]....
        /*0a44*/ 	.word	0x00017c80


	//   ....[252]....
        /*0a48*/ 	.word	0x00017ce0


	//   ....[253]....
        /*0a4c*/ 	.word	0x00017da0


	//   ....[254]....
        /*0a50*/ 	.word	0x00017e00


	//   ....[255]....
        /*0a54*/ 	.word	0x00017ec0


	//   ....[0]....
        /*0a58*/ 	.word	0x00017f20


	//   ....[1]....
        /*0a5c*/ 	.word	0x00017fe0


	//   ....[2]....
        /*0a60*/ 	.word	0x00018040


	//   ....[3]....
        /*0a64*/ 	.word	0x00018100


	//   ....[4]....
        /*0a68*/ 	.word	0x00018160


	//   ....[5]....
        /*0a6c*/ 	.word	0x00018220


	//   ....[6]....
        /*0a70*/ 	.word	0x00018280


	//   ....[7]....
        /*0a74*/ 	.word	0x00018320


	//   ....[8]....
        /*0a78*/ 	.word	0x000183b0


	//   ....[9]....
        /*0a7c*/ 	.word	0x00018450


	//   ....[10]....
        /*0a80*/ 	.word	0x00018570


	//   ....[11]....
        /*0a84*/ 	.word	0x000185e0


	//   ....[12]....
        /*0a88*/ 	.word	0x00018650


	//   ....[13]....
        /*0a8c*/ 	.word	0x000186c0


	//   ....[14]....
        /*0a90*/ 	.word	0x00018730


	//   ....[15]....
        /*0a94*/ 	.word	0x000187b0


	//   ....[16]....
        /*0a98*/ 	.word	0x00018840


	//   ....[17]....
        /*0a9c*/ 	.word	0x000188d0


	//   ....[18]....
        /*0aa0*/ 	.word	0x00018940


	//   ....[19]....
        /*0aa4*/ 	.word	0x000189b0


	//   ....[20]....
        /*0aa8*/ 	.word	0x00018a20


	//   ....[21]....
        /*0aac*/ 	.word	0x00018aa0


	//   ....[22]....
        /*0ab0*/ 	.word	0x00018b10


	//   ....[23]....
        /*0ab4*/ 	.word	0x00018bb0


	//   ....[24]....
        /*0ab8*/ 	.word	0x00018c40


	//   ....[25]....
        /*0abc*/ 	.word	0x00018d60


	//----- nvinfo : EIATTR_REG_RECONFIG
	.align		4
.L_203:
        /*0ac0*/ 	.byte	0x01, 0x54
	.zero		2


	//----- nvinfo : EIATTR_SYSCALL_OFFSETS
	.align		4
        /*0ac4*/ 	.byte	0x04, 0x46
        /*0ac6*/ 	.short	(.L_205 - .L_204)


	//   ....[0]....
.L_204:
        /*0ac8*/ 	.word	0x000019a0


	//   ....[1]....
        /*0acc*/ 	.word	0x00010130


	//   ....[2]....
        /*0ad0*/ 	.word	0x00010280


	//   ....[3]....
        /*0ad4*/ 	.word	0x00010370


	//   ....[4]....
        /*0ad8*/ 	.word	0x00011300


	//----- nvinfo : EIATTR_MBARRIER_INSTR_OFFSETS
	.align		4
.L_205:
        /*0adc*/ 	.byte	0x04, 0x39
        /*0ade*/ 	.short	(.L_207 - .L_206)


	//   ....[0]....
.L_206:
        /*0ae0*/ 	.word	0x00000180
        /*0ae4*/ 	.word	0x000000ff
        /*0ae8*/ 	.word	0x00016800
        /*0aec*/ 	.short	0x0100
        /*0aee*/ 	.byte	0x08
	.zero		1


	//   ....[1]....
        /*0af0*/ 	.word	0x00000190
        /*0af4*/ 	.word	0x000000ff
        /*0af8*/ 	.word	0x00016820
        /*0afc*/ 	.short	0x0100
        /*0afe*/ 	.byte	0x08
	.zero		1


	//   ....[2]....
        /*0b00*/ 	.word	0x00000280
        /*0b04*/ 	.word	0x000000ff
        /*0b08*/ 	.word	0x00016830
        /*0b0c*/ 	.short	0x0100
        /*0b0e*/ 	.byte	0x08
	.zero		1


	//   ....[3]....
        /*0b10*/ 	.word	0x00000290
        /*0b14*/ 	.word	0x000000ff
        /*0b18*/ 	.word	0x00016840
        /*0b1c*/ 	.short	0x0100
        /*0b1e*/ 	.byte	0x08
	.zero		1


	//   ....[4]....
        /*0b20*/ 	.word	0x000002a0
        /*0b24*/ 	.word	0x000000ff
        /*0b28*/ 	.word	0x00016838
        /*0b2c*/ 	.short	0x0100
        /*0b2e*/ 	.byte	0x08
	.zero		1


	//   ....[5]....
        /*0b30*/ 	.word	0x000002b0
        /*0b34*/ 	.word	0x000000ff
        /*0b38*/ 	.word	0x00016848
        /*0b3c*/ 	.short	0x0100
        /*0b3e*/ 	.byte	0x08
	.zero		1


	//   ....[6]....
        /*0b40*/ 	.word	0x000003e0
        /*0b44*/ 	.word	0x000000ff
        /*0b48*/ 	.word	0x00016850
        /*0b4c*/ 	.short	0x0100
        /*0b4e*/ 	.byte	0x08
	.zero		1


	//   ....[7]....
        /*0b50*/ 	.word	0x000003f0
        /*0b54*/ 	.word	0x000000ff
        /*0b58*/ 	.word	0x00016860
        /*0b5c*/ 	.short	0x0100
        /*0b5e*/ 	.byte	0x08
	.zero		1


	//   ....[8]....
        /*0b60*/ 	.word	0x00000400
        /*0b64*/ 	.word	0x000000ff
        /*0b68*/ 	.word	0x00016858
        /*0b6c*/ 	.short	0x0100
        /*0b6e*/ 	.byte	0x08
	.zero		1


	//   ....[9]....
        /*0b70*/ 	.word	0x00000410
        /*0b74*/ 	.word	0x000000ff
        /*0b78*/ 	.word	0x00016868
        /*0b7c*/ 	.short	0x0100
        /*0b7e*/ 	.byte	0x08
	.zero		1


	//   ....[10]....
        /*0b80*/ 	.word	0x00000500
        /*0b84*/ 	.word	0x000000ff
        /*0b88*/ 	.word	0x00016870
        /*0b8c*/ 	.short	0x0100
        /*0b8e*/ 	.byte	0x06
	.zero		1


	//   ....[11]....
        /*0b90*/ 	.word	0x00000510
        /*0b94*/ 	.word	0x000000ff
        /*0b98*/ 	.word	0x00016880
        /*0b9c*/ 	.short	0x0100
        /*0b9e*/ 	.byte	0x06
	.zero		1


	//   ....[12]....
        /*0ba0*/ 	.word	0x00000520
        /*0ba4*/ 	.word	0x000000ff
        /*0ba8*/ 	.word	0x00016878
        /*0bac*/ 	.short	0x0100
        /*0bae*/ 	.byte	0x06
	.zero		1


	//   ....[13]....
        /*0bb0*/ 	.word	0x00000530
        /*0bb4*/ 	.word	0x000000ff
        /*0bb8*/ 	.word	0x00016888
        /*0bbc*/ 	.short	0x0100
        /*0bbe*/ 	.byte	0x06
	.zero		1


	//   ....[14]....
        /*0bc0*/ 	.word	0x00000660
        /*0bc4*/ 	.word	0x000000ff
        /*0bc8*/ 	.word	0x00016890
        /*0bcc*/ 	.short	0x0100
        /*0bce*/ 	.byte	0x08
	.zero		1


	//   ....[15]....
        /*0bd0*/ 	.word	0x00000670
        /*0bd4*/ 	.word	0x000000ff
        /*0bd8*/ 	.word	0x000168a0
        /*0bdc*/ 	.short	0x0100
        /*0bde*/ 	.byte	0x08
	.zero		1


	//   ....[16]....
        /*0be0*/ 	.word	0x00000680
        /*0be4*/ 	.word	0x000000ff
        /*0be8*/ 	.word	0x00016898
        /*0bec*/ 	.short	0x0100
        /*0bee*/ 	.byte	0x08
	.zero		1


	//   ....[17]....
        /*0bf0*/ 	.word	0x00000690
        /*0bf4*/ 	.word	0x000000ff
        /*0bf8*/ 	.word	0x000168a8
        /*0bfc*/ 	.short	0x0100
        /*0bfe*/ 	.byte	0x08
	.zero		1


	//   ....[18]....
        /*0c00*/ 	.word	0x000007d0
        /*0c04*/ 	.word	0x000000ff
        /*0c08*/ 	.word	0x000168b0
        /*0c0c*/ 	.short	0x0100
        /*0c0e*/ 	.byte	0x08
	.zero		1


	//   ....[19]....
        /*0c10*/ 	.word	0x000007e0
        /*0c14*/ 	.word	0x000000ff
        /*0c18*/ 	.word	0x000168c0
        /*0c1c*/ 	.short	0x0100
        /*0c1e*/ 	.byte	0x08
	.zero		1


	//   ....[20]....
        /*0c20*/ 	.word	0x000007f0
        /*0c24*/ 	.word	0x000000ff
        /*0c28*/ 	.word	0x000168b8
        /*0c2c*/ 	.short	0x0100
        /*0c2e*/ 	.byte	0x08
	.zero		1


	//   ....[21]....
        /*0c30*/ 	.word	0x00000800
        /*0c34*/ 	.word	0x000000ff
        /*0c38*/ 	.word	0x000168c8
        /*0c3c*/ 	.short	0x0100
        /*0c3e*/ 	.byte	0x08
	.zero		1


	//   ....[22]....
        /*0c40*/ 	.word	0x00001a20
        /*0c44*/ 	.word	0x000000ff
        /*0c48*/ 	.word	0x00016800
        /*0c4c*/ 	.short	0x010a
        /*0c4e*/ 	.byte	0x2d
	.zero		1


	//   ....[23]....
        /*0c50*/ 	.word	0x00001aa0
        /*0c54*/ 	.word	0x00000003
        /*0c58*/ 	.word	0x00016830
        /*0c5c*/ 	.short	0x010a
        /*0c5e*/ 	.byte	0x3f
	.zero		1


	//   ....[24]....
        /*0c60*/ 	.word	0x00001ae0
        /*0c64*/ 	.word	0x00000003
        /*0c68*/ 	.word	0x00016830
        /*0c6c*/ 	.short	0x010a
        /*0c6e*/ 	.byte	0x3f
	.zero		1


	//   ....[25]....
        /*0c70*/ 	.word	0x00001ea0
        /*0c74*/ 	.word	0x000000ff
        /*0c78*/ 	.word	0x00000000
        /*0c7c*/ 	.short	0x0101
        /*0c7e*/ 	.byte	0x06
	.zero		1


	//   ....[26]....
        /*0c80*/ 	.word	0x00004d50
        /*0c84*/ 	.word	0x000000ff
        /*0c88*/ 	.word	0x00016830
        /*0c8c*/ 	.short	0x010a
        /*0c8e*/ 	.byte	0x06
	.zero		1


	//   ....[27]....
        /*0c90*/ 	.word	0x00004d90
        /*0c94*/ 	.word	0x000000ff
        /*0c98*/ 	.word	0x00016830
        /*0c9c*/ 	.short	0x010a
        /*0c9e*/ 	.byte	0x06
	.zero		1


	//   ....[28]....
        /*0ca0*/ 	.word	0x00004fa0
        /*0ca4*/ 	.word	0x000000ff
        /*0ca8*/ 	.word	0x00016850
        /*0cac*/ 	.short	0x010a
        /*0cae*/ 	.byte	0x06
	.zero		1


	//   ....[29]....
        /*0cb0*/ 	.word	0x00004fe0
        /*0cb4*/ 	.word	0x000000ff
        /*0cb8*/ 	.word	0x00016850
        /*0cbc*/ 	.short	0x010a
        /*0cbe*/ 	.byte	0x06
	.zero		1


	//   ....[30]....
        /*0cc0*/ 	.word	0x00005400
        /*0cc4*/ 	.word	0x000000ff
        /*0cc8*/ 	.word	0x00000000
        /*0ccc*/ 	.short	0x0101
        /*0cce*/ 	.byte	0x06
	.zero		1


	//   ....[31]....
        /*0cd0*/ 	.word	0x000076c0
        /*0cd4*/ 	.word	0x000000ff
        /*0cd8*/ 	.word	0x00000000
        /*0cdc*/ 	.short	0x0101
        /*0cde*/ 	.byte	0x06
	.zero		1


	//   ....[32]....
        /*0ce0*/ 	.word	0x00007de0
        /*0ce4*/ 	.word	0x000000ff
        /*0ce8*/ 	.word	0x00016830
        /*0cec*/ 	.short	0x010a
        /*0cee*/ 	.byte	0x06
	.zero		1


	//   ....[33]....
        /*0cf0*/ 	.word	0x00007e20
        /*0cf4*/ 	.word	0x000000ff
        /*0cf8*/ 	.word	0x00016830
        /*0cfc*/ 	.short	0x010a
        /*0cfe*/ 	.byte	0x06
	.zero		1


	//   ....[34]....
        /*0d00*/ 	.word	0x00008030
        /*0d04*/ 	.word	0x000000ff
        /*0d08*/ 	.word	0x00016850
        /*0d0c*/ 	.short	0x010a
        /*0d0e*/ 	.byte	0x06
	.zero		1


	//   ....[35]....
        /*0d10*/ 	.word	0x00008070
        /*0d14*/ 	.word	0x000000ff
        /*0d18*/ 	.word	0x00016850
        /*0d1c*/ 	.short	0x010a
        /*0d1e*/ 	.byte	0x06
	.zero		1


	//   ....[36]....
        /*0d20*/ 	.word	0x00008490
        /*0d24*/ 	.word	0x000000ff
        /*0d28*/ 	.word	0x00000000
        /*0d2c*/ 	.short	0x0101
        /*0d2e*/ 	.byte	0x06
	.zero		1


	//   ....[37]....
        /*0d30*/ 	.word	0x00009640
        /*0d34*/ 	.word	0x000000ff
        /*0d38*/ 	.word	0x00000000
        /*0d3c*/ 	.short	0x0101
        /*0d3e*/ 	.byte	0x06
	.zero		1


	//   ....[38]....
        /*0d40*/ 	.word	0x00009b30
        /*0d44*/ 	.word	0x000000ff
        /*0d48*/ 	.word	0x00016830
        /*0d4c*/ 	.short	0x010a
        /*0d4e*/ 	.byte	0x06
	.zero		1


	//   ....[39]....
        /*0d50*/ 	.word	0x00009b70
        /*0d54*/ 	.word	0x000000ff
        /*0d58*/ 	.word	0x00016830
        /*0d5c*/ 	.short	0x010a
        /*0d5e*/ 	.byte	0x06
	.zero		1


	//   ....[40]....
        /*0d60*/ 	.word	0x00009d50
        /*0d64*/ 	.word	0x000000ff
        /*0d68*/ 	.word	0x00016850
        /*0d6c*/ 	.short	0x010a
        /*0d6e*/ 	.byte	0x06
	.zero		1


	//   ....[41]....
        /*0d70*/ 	.word	0x00009d90
        /*0d74*/ 	.word	0x000000ff
        /*0d78*/ 	.word	0x00016850
        /*0d7c*/ 	.short	0x010a
        /*0d7e*/ 	.byte	0x06
	.zero		1


	//   ....[42]....
        /*0d80*/ 	.word	0x0000a1b0
        /*0d84*/ 	.word	0x000000ff
        /*0d88*/ 	.word	0x00000000
        /*0d8c*/ 	.short	0x0101
        /*0d8e*/ 	.byte	0x06
	.zero		1


	//   ....[43]....
        /*0d90*/ 	.word	0x0000c470
        /*0d94*/ 	.word	0x000000ff
        /*0d98*/ 	.word	0x00000000
        /*0d9c*/ 	.short	0x0101
        /*0d9e*/ 	.byte	0x06
	.zero		1


	//   ....[44]....
        /*0da0*/ 	.word	0x0000c870
        /*0da4*/ 	.word	0x000000ff
        /*0da8*/ 	.word	0x00016850
        /*0dac*/ 	.short	0x010a
        /*0dae*/ 	.byte	0x05
	.zero		1


	//   ....[45]....
        /*0db0*/ 	.word	0x0000c8b0
        /*0db4*/ 	.word	0x000000ff
        /*0db8*/ 	.word	0x00016850
        /*0dbc*/ 	.short	0x010a
        /*0dbe*/ 	.byte	0x05
	.zero		1


	//   ....[46]....
        /*0dc0*/ 	.word	0x0000ce10
        /*0dc4*/ 	.word	0x000000ff
        /*0dc8*/ 	.word	0x00000000
        /*0dcc*/ 	.short	0x0101
        /*0dce*/ 	.byte	0x04
	.zero		1


	//   ....[47]....
        /*0dd0*/ 	.word	0x0000dcb0
        /*0dd4*/ 	.word	0x00000000
        /*0dd8*/ 	.word	0x00000000
        /*0ddc*/ 	.short	0x0101
        /*0dde*/ 	.byte	0x3f
	.zero		1


	//   ....[48]....
        /*0de0*/ 	.word	0x00010890
        /*0de4*/ 	.word	0x00000003
        /*0de8*/ 	.word	0x00016840
        /*0dec*/ 	.short	0x010a
        /*0dee*/ 	.byte	0x3f
	.zero		1


	//   ....[49]....
        /*0df0*/ 	.word	0x00011050
        /*0df4*/ 	.word	0x00000003
        /*0df8*/ 	.word	0x00016830
        /*0dfc*/ 	.short	0x0107
        /*0dfe*/ 	.byte	0x3f
	.zero		1


	//   ....[50]....
        /*0e00*/ 	.word	0x00011120
        /*0e04*/ 	.word	0x00000003
        /*0e08*/ 	.word	0x00016830
        /*0e0c*/ 	.short	0x0101
        /*0e0e*/ 	.byte	0x3f
	.zero		1


	//   ....[51]....
        /*0e10*/ 	.word	0x00011f60
        /*0e14*/ 	.word	0x00000016
        /*0e18*/ 	.word	0x00016800
        /*0e1c*/ 	.short	0x0107
        /*0e1e*/ 	.byte	0x3f
	.zero		1


	//   ....[52]....
        /*0e20*/ 	.word	0x00012050
        /*0e24*/ 	.word	0x00000016
        /*0e28*/ 	.word	0x00016800
        /*0e2c*/ 	.short	0x0101
        /*0e2e*/ 	.byte	0x3f
	.zero		1


	//   ....[53]....
        /*0e30*/ 	.word	0x00012070
        /*0e34*/ 	.word	0x00000016
        /*0e38*/ 	.word	0x00016820
        /*0e3c*/ 	.short	0x010a
        /*0e3e*/ 	.byte	0x3f
	.zero		1


	//   ....[54]....
        /*0e40*/ 	.word	0x00012420
        /*0e44*/ 	.word	0x00000005
        /*0e48*/ 	.word	0x00016840
        /*0e4c*/ 	.short	0x010a
        /*0e4e*/ 	.byte	0x3f
	.zero		1


	//   ....[55]....
        /*0e50*/ 	.word	0x00012930
        /*0e54*/ 	.word	0x00000005
        /*0e58*/ 	.word	0x00016830
        /*0e5c*/ 	.short	0x0107
        /*0e5e*/ 	.byte	0x3f
	.zero		1


	//   ....[56]....
        /*0e60*/ 	.word	0x000129f0
        /*0e64*/ 	.word	0x00000005
        /*0e68*/ 	.word	0x00016830
        /*0e6c*/ 	.short	0x0101
        /*0e6e*/ 	.byte	0x3f
	.zero		1


	//   ....[57]....
        /*0e70*/ 	.word	0x00012a50
        /*0e74*/ 	.word	0x00000005
        /*0e78*/ 	.word	0x00016860
        /*0e7c*/ 	.short	0x010a
        /*0e7e*/ 	.byte	0x3f
	.zero		1


	//   ....[58]....
        /*0e80*/ 	.word	0x00012f20
        /*0e84*/ 	.word	0x00000005
        /*0e88*/ 	.word	0x00016850
        /*0e8c*/ 	.short	0x0107
        /*0e8e*/ 	.byte	0x3f
	.zero		1


	//   ....[59]....
        /*0e90*/ 	.word	0x000130d0
        /*0e94*/ 	.word	0x00000005
        /*0e98*/ 	.word	0x00016850
        /*0e9c*/ 	.short	0x0101
        /*0e9e*/ 	.byte	0x3f
	.zero		1


	//   ....[60]....
        /*0ea0*/ 	.word	0x000132f0
        /*0ea4*/ 	.word	0x00000000
        /*0ea8*/ 	.word	0x00016860
        /*0eac*/ 	.short	0x010a
        /*0eae*/ 	.byte	0x3f
	.zero		1


	//   ....[61]....
        /*0eb0*/ 	.word	0x00013770
        /*0eb4*/ 	.word	0x00000000
        /*0eb8*/ 	.word	0x00016850
        /*0ebc*/ 	.short	0x0107
        /*0ebe*/ 	.byte	0x3f
	.zero		1


	//   ....[62]....
        /*0ec0*/ 	.word	0x00013840
        /*0ec4*/ 	.word	0x00000000
        /*0ec8*/ 	.word	0x00016850
        /*0ecc*/ 	.short	0x0101
        /*0ece*/ 	.byte	0x3f
	.zero		1


	//   ....[63]....
        /*0ed0*/ 	.word	0x00014570
        /*0ed4*/ 	.word	0x00000005
        /*0ed8*/ 	.word	0x00016820
        /*0edc*/ 	.short	0x010a
        /*0ede*/ 	.byte	0x3f
	.zero		1


	//   ....[64]....
        /*0ee0*/ 	.word	0x000146f0
        /*0ee4*/ 	.word	0x00000003
        /*0ee8*/ 	.word	0x00016840
        /*0eec*/ 	.short	0x010a
        /*0eee*/ 	.byte	0x3f
	.zero		1


	//   ....[65]....
        /*0ef0*/ 	.word	0x00014790
        /*0ef4*/ 	.word	0x00000005
        /*0ef8*/ 	.word	0x00016840
        /*0efc*/ 	.short	0x010a
        /*0efe*/ 	.byte	0x3f
	.zero		1


	//   ....[66]....
        /*0f00*/ 	.word	0x000147d0
        /*0f04*/ 	.word	0x00000003
        /*0f08*/ 	.word	0x00016860
        /*0f0c*/ 	.short	0x010a
        /*0f0e*/ 	.byte	0x3f
	.zero		1


	//   ....[67]....
        /*0f10*/ 	.word	0x00014810
        /*0f14*/ 	.word	0x00000005
        /*0f18*/ 	.word	0x00016860
        /*0f1c*/ 	.short	0x010a
        /*0f1e*/ 	.byte	0x3f
	.zero		1


	//   ....[68]....
        /*0f20*/ 	.word	0x00014880
        /*0f24*/ 	.word	0x00000003
        /*0f28*/ 	.word	0x00016800
        /*0f2c*/ 	.short	0x010a
        /*0f2e*/ 	.byte	0x3f
	.zero		1


	//   ....[69]....
        /*0f30*/ 	.word	0x000148d0
        /*0f34*/ 	.word	0x00000003
        /*0f38*/ 	.word	0x00016830
        /*0f3c*/ 	.short	0x010a
        /*0f3e*/ 	.byte	0x3f
	.zero		1


	//   ....[70]....
        /*0f40*/ 	.word	0x00014930
        /*0f44*/ 	.word	0x00000009
        /*0f48*/ 	.word	0x00016830
        /*0f4c*/ 	.short	0x010a
        /*0f4e*/ 	.byte	0x3f
	.zero		1


	//   ....[71]....
        /*0f50*/ 	.word	0x00014990
        /*0f54*/ 	.word	0x00000009
        /*0f58*/ 	.word	0x00016850
        /*0f5c*/ 	.short	0x010a
        /*0f5e*/ 	.byte	0x3f
	.zero		1


	//   ....[72]....
        /*0f60*/ 	.word	0x000149f0
        /*0f64*/ 	.word	0x00000009
        /*0f68*/ 	.word	0x00016830
        /*0f6c*/ 	.short	0x010a
        /*0f6e*/ 	.byte	0x3f
	.zero		1


	//   ....[73]....
        /*0f70*/ 	.word	0x00014a50
        /*0f74*/ 	.word	0x00000009
        /*0f78*/ 	.word	0x00016850
        /*0f7c*/ 	.short	0x010a
        /*0f7e*/ 	.byte	0x3f
	.zero		1


	//   ....[74]....
        /*0f80*/ 	.word	0x00014ab0
        /*0f84*/ 	.word	0x00000009
        /*0f88*/ 	.word	0x00016830
        /*0f8c*/ 	.short	0x010a
        /*0f8e*/ 	.byte	0x3f
	.zero		1


	//   ....[75]....
        /*0f90*/ 	.word	0x00014b10
        /*0f94*/ 	.word	0x00000009
        /*0f98*/ 	.word	0x00016850
        /*0f9c*/ 	.short	0x010a
        /*0f9e*/ 	.byte	0x3f
	.zero		1


	//   ....[76]....
        /*0fa0*/ 	.word	0x00014b70
        /*0fa4*/ 	.word	0x00000006
        /*0fa8*/ 	.word	0x00016850
        /*0fac*/ 	.short	0x010a
        /*0fae*/ 	.byte	0x3f
	.zero		1


	//   ....[77]....
        /*0fb0*/ 	.word	0x00014c90
        /*0fb4*/ 	.word	0x00000003
        /*0fb8*/ 	.word	0x00016840
        /*0fbc*/ 	.short	0x010a
        /*0fbe*/ 	.byte	0x3f
	.zero		1


	//   ....[78]....
        /*0fc0*/ 	.word	0x00016730
        /*0fc4*/ 	.word	0x00000016
        /*0fc8*/ 	.word	0x00016820
        /*0fcc*/ 	.short	0x010a
        /*0fce*/ 	.byte	0x3f
	.zero		1


	//   ....[79]....
        /*0fd0*/ 	.word	0x00016780
        /*0fd4*/ 	.word	0x00000005
        /*0fd8*/ 	.word	0x00016840
        /*0fdc*/ 	.short	0x010a
        /*0fde*/ 	.byte	0x3f
	.zero		1


	//   ....[80]....
        /*0fe0*/ 	.word	0x00017090
        /*0fe4*/ 	.word	0x00000005
        /*0fe8*/ 	.word	0x00016860
        /*0fec*/ 	.short	0x010a
        /*0fee*/ 	.byte	0x3f
	.zero		1


	//   ....[81]....
        /*0ff0*/ 	.word	0x00017a00
        /*0ff4*/ 	.word	0x00000000
        /*0ff8*/ 	.word	0x00016860
        /*0ffc*/ 	.short	0x010a
        /*0ffe*/ 	.byte	0x3f
	.zero		1


	//   ....[82]....
        /*1000*/ 	.word	0x00018c80
        /*1004*/ 	.word	0x00000005
        /*1008*/ 	.word	0x00016820
        /*100c*/ 	.short	0x010a
        /*100e*/ 	.byte	0x3f
	.zero		1


	//   ....[83]....
        /*1010*/ 	.word	0x00018e20
        /*1014*/ 	.word	0x00000003
        /*1018*/ 	.word	0x00016840
        /*101c*/ 	.short	0x010a
        /*101e*/ 	.byte	0x3f
	.zero		1


	//   ....[84]....
        /*1020*/ 	.word	0x00018e70
        /*1024*/ 	.word	0x00000005
        /*1028*/ 	.word	0x00016840
        /*102c*/ 	.short	0x010a
        /*102e*/ 	.byte	0x3f
	.zero		1


	//   ....[85]....
        /*1030*/ 	.word	0x00018ec0
        /*1034*/ 	.word	0x00000003
        /*1038*/ 	.word	0x00016860
        /*103c*/ 	.short	0x010a
        /*103e*/ 	.byte	0x3f
	.zero		1


	//----- nvinfo : EIATTR_NUM_MBARRIERS
	.align		4
.L_207:
        /*1040*/ 	.byte	0x03, 0x38
        /*1042*/ 	.short	0x0016


	//----- nvinfo : EIATTR_EXIT_INSTR_OFFSETS
	.align		4
        /*1044*/ 	.byte	0x04, 0x1c
        /*1046*/ 	.short	(.L_209 - .L_208)


	//   ....[0]....
.L_208:
        /*1048*/ 	.word	0x000009b0


	//   ....[1]....
        /*104c*/ 	.word	0x0000e8f0


	//   ....[2]....
        /*1050*/ 	.word	0x00014860


	//----- nvinfo : EIATTR_MAX_THREADS
	.align		4
.L_209:
        /*1054*/ 	.byte	0x04, 0x05
        /*1056*/ 	.short	(.L_211 - .L_210)
.L_210:
        /*1058*/ 	.word	0x00000200
        /*105c*/ 	.word	0x00000001
        /*1060*/ 	.word	0x00000001


	//----- nvinfo : EIATTR_CRS_STACK_SIZE
	.align		4
.L_211:
        /*1064*/ 	.byte	0x04, 0x1e
        /*1066*/ 	.short	(.L_213 - .L_212)
.L_212:
        /*1068*/ 	.word	0x00000000


	//----- nvinfo : EIATTR_CBANK_PARAM_SIZE
	.align		4
.L_213:
        /*106c*/ 	.byte	0x03, 0x19
        /*106e*/ 	.short	0x0af0


	//----- nvinfo : EIATTR_PARAM_CBANK
	.align		4
        /*1070*/ 	.byte	0x04, 0x0a
        /*1072*/ 	.short	(.L_215 - .L_214)
	.align		4
.L_214:
        /*1074*/ 	.word	index@(.nv.constant0._ZN7cutlass13device_kernelIN5flash11enable_sm90INS1_16FlashAttnFwdSm90INS1_25CollectiveMainloopFwdSm90ILi2EN4cute5tupleIJNS5_1CILi1EEES8_S8_EEENS6_IJNS7_ILi192EEENS7_ILi128EEENS7_ILi64EEEEEELi64ENS_10bfloat16_tEfNS_4arch4Sm90ELb0ELb1ELb0ELb1ELb1ELb0ELb0ELb1ELb1ELb1ELb0ELb0EEENS1_21CollectiveEpilogueFwdINS6_IJSA_SC_SB_EEES9_SE_SG_Li384ELb1ELb1ELb0ELb0EEENS1_36VarlenDynamicPersistentTileSchedulerILi192ELi128ELi384ELi128ELb0ELb1ELb1ELb1ELb0ELb1EEEEEEEEEvNT_6ParamsE)
        /*1078*/ 	.short	0x0210
        /*107a*/ 	.short	0x0af0


	//----- nvinfo : EIATTR_SW_WAR
	.align		4
.L_215:
        /*107c*/ 	.byte	0x04, 0x36
        /*107e*/ 	.short	(.L_217 - .L_216)
.L_216:
        /*1080*/ 	.word	0x00000008
.L_217:


//--------------------- .nv.info._ZN7cutlass13device_kernelIN5flash11enable_sm90INS1_16FlashAttnFwdSm90INS1_25CollectiveMainloopFwdSm90ILi2EN4cute5tupleIJNS5_1CILi1EEES8_S8_EEENS6_IJNS7_ILi192EEENS7_ILi128EEENS7_ILi64EEEEEELi64ENS_10bfloat16_tEfNS_4arch4Sm90ELb0ELb1ELb0ELb1ELb1ELb1ELb0ELb1ELb1ELb1ELb0ELb0EEENS1_21CollectiveEpilogueFwdINS6_IJSA_SC_SB_EEES9_SE_SG_Li384ELb1ELb1ELb0ELb0EEENS1_36VarlenDynamicPersistentTileSchedulerILi192ELi128ELi384ELi128ELb0ELb1ELb1ELb1ELb0ELb1EEEEEEEEEvNT_6ParamsE --------------------------
	.section	.nv.info._ZN7cutlass13device_kernelIN5flash11enable_sm90INS1_16FlashAttnFwdSm90INS1_25CollectiveMainloopFwdSm90ILi2EN4cute5tupleIJNS5_1CILi1EEES8_S8_EEENS6_IJNS7_ILi192EEENS7_ILi128EEENS7_ILi64EEEEEELi64ENS_10bfloat16_tEfNS_4arch4Sm90ELb0ELb1ELb0ELb1ELb1ELb1ELb0ELb1ELb1ELb1ELb0ELb0EEENS1_21CollectiveEpilogueFwdINS6_IJSA_SC_SB_EEES9_SE_SG_Li384ELb1ELb1ELb0ELb0EEENS1_36VarlenDynamicPersistentTileSchedulerILi192ELi128ELi384ELi128ELb0ELb1ELb1ELb1ELb0ELb1EEEEEEEEEvNT_6ParamsE,"",@"SHT_CUDA_INFO"
	.sectionflags	@""
	.align	4


	//----- nvinfo : EIATTR_CUDA_API_VERSION
	.align		4
        /*0000*/ 	.byte	0x04, 0x37
        /*0002*/ 	.short	(.L_219 - .L_218)
.L_218:
        /*0004*/ 	.word	0x00000082


	//----- nvinfo : EIATTR_KPARAM_INFO
	.align		4
.L_219:
        /*0008*/ 	.byte	0x04, 0x17
        /*000a*/ 	.short	(.L_221 - .L_220)
.L_220:
        /*000c*/ 	.word	0x00000000
        /*0010*/ 	.short	0x0000
        /*0012*/ 	.short	0x0070
        /*0014*/ 	.byte	0x00, 0xf0, 0x01, 0x2a


	//----- nvinfo : EIATTR_SPARSE_MMA_MASK
	.align		4
.L_221:
        /*0018*/ 	.byte	0x03, 0x50
        /*001a*/ 	.short	0x0000


	//----- nvinfo : EIATTR_MAXREG_COUNT
	.align		4
        /*001c*/ 	.byte	0x03, 0x1b
        /*001e*/ 	.short	0x0080


	//----- nvinfo : EIATTR_NUM_BARRIERS
	.align		4
        /*0020*/ 	.byte	0x02, 0x4c
        /*0022*/ 	.byte	0x10
	.zero		1


	//----- nvinfo : EIATTR_EXTERNS
	.align		4
        /*0024*/ 	.byte	0x04, 0x0f
        /*0026*/ 	.short	(.L_223 - .L_222)


	//   ....[0]....
	.align		4
.L_222:
        /*0028*/ 	.word	index@(__assertfail)


	//----- nvinfo : EIATTR_ANNOTATIONS
	.align		4
.L_223:
        /*002c*/ 	.byte	0x04, 0x55
        /*002e*/ 	.short	(.L_225 - .L_224)


	//   ....[0]....
.L_224:
        /* <DEDUP_REMOVED lines=78> */


	//----- nvinfo : EIATTR_MERCURY_ISA_VERSION
	.align		4
.L_225:
        /*0500*/ 	.byte	0x03, 0x5f
        /*0502*/ 	.short	0x0101


	//----- nvinfo : EIATTR_UNUSED_LOAD_BYTE_OFFSET
	.align		4
        /*0504*/ 	.byte	0x04, 0x44
        /*0506*/ 	.short	(.L_227 - .L_226)


	//   ....[0]....
.L_226:
        /*0508*/ 	.word	0x00000a90
        /*050c*/ 	.word	0x0000fff0


	//   ....[1]....
        /*0510*/ 	.word	0x00015990
        /*0514*/ 	.word	0x0000fff0


	//----- nvinfo : EIATTR_INT_WARP_WIDE_INSTR_OFFSETS
	.align		4
.L_227:
        /*0518*/ 	.byte	0x04, 0x31
        /*051a*/ 	.short	(.L_229 - .L_228)


	//   ....[0]....
.L_228:
        /*051c*/ 	.word	0x00000130


	//   ....[1]....
        /*0520*/ 	.word	0x00000170


	//   ....[2]....
        /*0524*/ 	.word	0x000001e0


	//   ....[3]....
        /*0528*/ 	.word	0x00019c00


	//   ....[4]....
        /*052c*/ 	.word	0x00019c90


	//   ....[5]....
        /*0530*/ 	.word	0x0001ced0


	//   ....[6]....
        /*0534*/ 	.word	0x0001cf60


	//----- nvinfo : EIATTR_COOP_GROUP_MASK_REGIDS
	.align		4
.L_229:
        /*0538*/ 	.byte	0x04, 0x29
        /*053a*/ 	.short	(.L_231 - .L_230)


	//   ....[0]....
.L_230:
        /*053c*/ 	.word	0xffffffff


	//   ....[1]....
        /*0540*/ 	.word	0xffffffff


	//   ....[2]....
        /*0544*/ 	.word	0xffffffff


	//   ....[3]....
        /*0548*/ 	.word	0xffffffff


	//   ....[4]....
        /*054c*/ 	.word	0xffffffff


	//   ....[5]....
        /*0550*/ 	.word	0xffffffff


	//   ....[6]....
        /*0554*/ 	.word	0xffffffff


	//   ....[7]....
        /*0558*/ 	.word	0xffffffff


	//   ....[8]....
        /*055c*/ 	.word	0xffffffff


	//   ....[9]....
        /*0560*/ 	.word	0xffffffff


	//   ....[10]....
        /*0564*/ 	.word	0xffffffff


	//   ....[11]....
        /*0568*/ 	.word	0xffffffff


	//   ....[12]....
        /*056c*/ 	.word	0xffffffff


	//   ....[13]....
        /*0570*/ 	.word	0xffffffff


	//   ....[14]....
        /*0574*/ 	.word	0xffffffff


	//   ....[15]....
        /*0578*/ 	.word	0xffffffff


	//   ....[16]....
        /*057c*/ 	.word	0xffffffff


	//   ....[17]....
        /*0580*/ 	.word	0xffffffff


	//   ....[18]....
        /*0584*/ 	.word	0xffffffff


	//   ....[19]....
        /*0588*/ 	.word	0xffffffff


	//   ....[20]....
        /*058c*/ 	.word	0xffffffff


	//   ....[21]....
        /*0590*/ 	.word	0xffffffff


	//   ....[22]....
        /*0594*/ 	.word	0xffffffff


	//   ....[23]....
        /*0598*/ 	.word	0xffffffff


	//   ....[24]....
        /*059c*/ 	.word	0xffffffff


	//   ....[25]....
        /*05a0*/ 	.word	0xffffffff


	//   ....[26]....
        /*05a4*/ 	.word	0xffffffff


	//   ....[27]....
        /*05a8*/ 	.word	0xffffffff


	//   ....[28]....
        /*05ac*/ 	.word	0xffffffff


	//   ....[29]....
        /*05b0*/ 	.word	0xffffffff


	//   ....[30]....
        /*05b4*/ 	.word	0xffffffff


	//   ....[31]....
        /*05b8*/ 	.word	0xffffffff


	//   ....[32]....
        /*05bc*/ 	.word	0xffffffff


	//   ....[33]....
        /*05c0*/ 	.word	0xffffffff


	//   ....[34]....
        /*05c4*/ 	.word	0xffffffff


	//   ....[35]....
        /*05c8*/ 	.word	0xffffffff


	//   ....[36]....
        /*05cc*/ 	.word	0xffffffff


	//   ....[37]....
        /*05d0*/ 	.word	0xffffffff


	//   ....[38]....
        /*05d4*/ 	.word	0xffffffff


	//   ....[39]....
        /*05d8*/ 	.word	0xffffffff


	//   ....[40]....
        /*05dc*/ 	.word	0xffffffff


	//   ....[41]....
        /*05e0*/ 	.word	0xffffffff


	//   ....[42]....
        /*05e4*/ 	.word	0xffffffff


	//   ....[43]....
        /*05e8*/ 	.word	0xffffffff


	//   ....[44]....
        /*05ec*/ 	.word	0xffffffff


	//   ....[45]....
        /*05f0*/ 	.word	0xffffffff


	//   ....[46]....
        /*05f4*/ 	.word	0xffffffff


	//   ....[47]....
        /*05f8*/ 	.word	0xffffffff


	//   ....[48]....
        /*05fc*/ 	.word	0xffffffff


	//   ....[49]....
        /*0600*/ 	.word	0xffffffff


	//   ....[50]....
        /*0604*/ 	.word	0xffffffff


	//   ....[51]....
        /*0608*/ 	.word	0xffffffff


	//   ....[52]....
        /*060c*/ 	.word	0xffffffff


	//   ....[53]....
        /*0610*/ 	.word	0xffffffff


	//   ....[54]....
        /*0614*/ 	.word	0xffffffff


	//   ....[55]....
        /*0618*/ 	.word	0xffffffff


	//   ....[56]....
        /*061c*/ 	.word	0xffffffff


	//   ....[57]....
        /*0620*/ 	.word	0xffffffff


	//   ....[58]....
        /*0624*/ 	.word	0xffffffff


	//   ....[59]....
        /*0628*/ 	.word	0xffffffff


	//   ....[60]....
        /*062c*/ 	.word	0xffffffff


	//   ....[61]....
        /*0630*/ 	.word	0xffffffff


	//   ....[62]....
        /*0634*/ 	.word	0xffffffff


	//   ....[63]....
        /*0638*/ 	.word	0xffffffff


	//   ....[64]....
        /*063c*/ 	.word	0xffffffff


	//   ....[65]....
        /*0640*/ 	.word	0xffffffff


	//   ....[66]....
        /*0644*/ 	.word	0xffffffff


	//   ....[67]....
        /*0648*/ 	.word	0xffffffff


	//   ....[68]....
        /*064c*/ 	.word	0xffffffff


	//   ....[69]....
        /*0650*/ 	.word	0xffffffff


	//   ....[70]....
        /*0654*/ 	.word	0xffffffff


	//   ....[71]....
        /*0658*/ 	.word	0xffffffff


	//   ....[72]....
        /*065c*/ 	.word	0xffffffff


	//   ....[73]....
        /*0660*/ 	.word	0xffffffff


	//   ....[74]....
        /*0664*/ 	.word	0xffffffff


	//   ....[75]....
        /*0668*/ 	.word	0xffffffff


	//   ....[76]....
        /*066c*/ 	.word	0xffffffff


	//   ....[77]....
        /*0670*/ 	.word	0xffffffff


	//   ....[78]....
        /*0674*/ 	.word	0xffffffff


	//   ....[79]....
        /*0678*/ 	.word	0xffffffff


	//   ....[80]....
        /*067c*/ 	.word	0xffffffff


	//   ....[81]....
        /*0680*/ 	.word	0xffffffff


	//   ....[82]....
        /*0684*/ 	.word	0xffffffff


	//   ....[83]....
        /*0688*/ 	.word	0xffffffff


	//   ....[84]....
        /*068c*/ 	.word	0xffffffff


	//   ....[85]....
        /*0690*/ 	.word	0xffffffff


	//   ....[86]....
        /*0694*/ 	.word	0xffffffff


	//   ....[87]....
        /*0698*/ 	.word	0xffffffff


	//   ....[88]....
        /*069c*/ 	.word	0xffffffff


	//   ....[89]....
        /*06a0*/ 	.word	0xffffffff


	//   ....[90]....
        /*06a4*/ 	.word	0xffffffff


	//   ....[91]....
        /*06a8*/ 	.word	0xffffffff


	//   ....[92]....
        /*06ac*/ 	.word	0xffffffff


	//   ....[93]....
        /*06b0*/ 	.word	0xffffffff


	//   ....[94]....
        /*06b4*/ 	.word	0xffffffff


	//   ....[95]....
        /*06b8*/ 	.word	0xffffffff


	//   ....[96]....
        /*06bc*/ 	.word	0xffffffff


	//   ....[97]....
        /*06c0*/ 	.word	0xffffffff


	//   ....[98]....
        /*06c4*/ 	.word	0xffffffff


	//   ....[99]....
        /*06c8*/ 	.word	0xffffffff


	//   ....[100]....
        /*06cc*/ 	.word	0xffffffff


	//   ....[101]....
        /*06d0*/ 	.word	0xffffffff


	//   ....[102]....
        /*06d4*/ 	.word	0xffffffff


	//   ....[103]....
        /*06d8*/ 	.word	0xffffffff


	//   ....[104]....
        /*06dc*/ 	.word	0xffffffff


	//   ....[105]....
        /*06e0*/ 	.word	0xffffffff


	//   ....[106]....
        /*06e4*/ 	.word	0xffffffff


	//   ....[107]....
        /*06e8*/ 	.word	0xffffffff


	//   ....[108]....
        /*06ec*/ 	.word	0xffffffff


	//   ....[109]....
        /*06f0*/ 	.word	0xffffffff


	//   ....[110]....
        /*06f4*/ 	.word	0xffffffff


	//   ....[111]....
        /*06f8*/ 	.word	0xffffffff


	//   ....[112]....
        /*06fc*/ 	.word	0xffffffff


	//   ....[113]....
        /*0700*/ 	.word	0xffffffff


	//   ....[114]....
        /*0704*/ 	.word	0xffffffff


	//   ....[115]....
        /*0708*/ 	.word	0xffffffff


	//   ....[116]....
        /*070c*/ 	.word	0xffffffff


	//   ....[117]....
        /*0710*/ 	.word	0xffffffff


	//   ....[118]....
        /*0714*/ 	.word	0xffffffff


	//   ....[119]....
        /*0718*/ 	.word	0xffffffff


	//   ....[120]....
        /*071c*/ 	.word	0xffffffff


	//   ....[121]....
        /*0720*/ 	.word	0xffffffff


	//   ....[122]....
        /*0724*/ 	.word	0xffffffff


	//   ....[123]....
        /*0728*/ 	.word	0xffffffff


	//   ....[124]....
        /*072c*/ 	.word	0xffffffff


	//   ....[125]....
        /*0730*/ 	.word	0xffffffff


	//   ....[126]....
        /*0734*/ 	.word	0xffffffff


	//   ....[127]....
        /*0738*/ 	.word	0xffffffff


	//   ....[128]....
        /*073c*/ 	.word	0xffffffff


	//   ....[129]....
        /*0740*/ 	.word	0xffffffff


	//   ....[130]....
        /*0744*/ 	.word	0xffffffff


	//   ....[131]....
        /*0748*/ 	.word	0xffffffff


	//   ....[132]....
        /*074c*/ 	.word	0xffffffff


	//   ....[133]....
        /*0750*/ 	.word	0xffffffff


	//   ....[134]....
        /*0754*/ 	.word	0xffffffff


	//   ....[135]....
        /*0758*/ 	.word	0xffffffff


	//   ....[136]....
        /*075c*/ 	.word	0xffffffff


	//   ....[137]....
        /*0760*/ 	.word	0xffffffff


	//   ....[138]....
        /*0764*/ 	.word	0xffffffff


	//   ....[139]....
        /*0768*/ 	.word	0xffffffff


	//   ....[140]....
        /*076c*/ 	.word	0xffffffff


	//   ....[141]....
        /*0770*/ 	.word	0xffffffff


	//   ....[142]....
        /*0774*/ 	.word	0xffffffff


	//   ....[143]....
        /*0778*/ 	.word	0xffffffff


	//   ....[144]....
        /*077c*/ 	.word	0xffffffff


	//   ....[145]....
        /*0780*/ 	.word	0xffffffff


	//   ....[146]....
        /*0784*/ 	.word	0xffffffff


	//   ....[147]....
        /*0788*/ 	.word	0xffffffff


	//   ....[148]....
        /*078c*/ 	.word	0xffffffff


	//   ....[149]....
        /*0790*/ 	.word	0xffffffff


	//   ....[150]....
        /*0794*/ 	.word	0xffffffff


	//   ....[151]....
        /*0798*/ 	.word	0xffffffff


	//   ....[152]....
        /*079c*/ 	.word	0xffffffff


	//   ....[153]....
        /*07a0*/ 	.word	0xffffffff


	//   ....[154]....
        /*07a4*/ 	.word	0xffffffff


	//   ....[155]....
        /*07a8*/ 	.word	0xffffffff


	//   ....[156]....
        /*07ac*/ 	.word	0xffffffff


	//   ....[157]....
        /*07b0*/ 	.word	0xffffffff


	//   ....[158]....
        /*07b4*/ 	.word	0xffffffff


	//   ....[159]....
        /*07b8*/ 	.word	0xffffffff


	//   ....[160]....
        /*07bc*/ 	.word	0xffffffff


	//   ....[161]....
        /*07c0*/ 	.word	0xffffffff


	//   ....[162]....
        /*07c4*/ 	.word	0xffffffff


	//   ....[163]....
        /*07c8*/ 	.word	0xffffffff


	//   ....[164]....
        /*07cc*/ 	.word	0xffffffff


	//   ....[165]....
        /*07d0*/ 	.word	0xffffffff


	//   ....[166]....
        /*07d4*/ 	.word	0xffffffff


	//   ....[167]....
        /*07d8*/ 	.word	0xffffffff


	//   ....[168]....
        /*07dc*/ 	.word	0xffffffff


	//   ....[169]....
        /*07e0*/ 	.word	0xffffffff


	//   ....[170]....
        /*07e4*/ 	.word	0xffffffff


	//   ....[171]....
        /*07e8*/ 	.word	0xffffffff


	//   ....[172]....
        /*07ec*/ 	.word	0xffffffff


	//   ....[173]....
        /*07f0*/ 	.word	0xffffffff


	//   ....[174]....
        /*07f4*/ 	.word	0xffffffff


	//   ....[175]....
        /*07f8*/ 	.word	0xffffffff


	//   ....[176]....
        /*07fc*/ 	.word	0xffffffff


	//   ....[177]....
        /*0800*/ 	.word	0xffffffff


	//   ....[178]....
        /*0804*/ 	.word	0xffffffff


	//   ....[179]....
        /*0808*/ 	.word	0xffffffff


	//   ....[180]....
        /*080c*/ 	.word	0xffffffff


	//   ....[181]....
        /*0810*/ 	.word	0xffffffff


	//   ....[182]....
        /*0814*/ 	.word	0xffffffff


	//   ....[183]....
        /*0818*/ 	.word	0xffffffff


	//   ....[184]....
        /*081c*/ 	.word	0xffffffff


	//   ....[185]....
        /*0820*/ 	.word	0xffffffff


	//   ....[186]....
        /*0824*/ 	.word	0xffffffff


	//   ....[187]....
        /*0828*/ 	.word	0xffffffff


	//   ....[188]....
        /*082c*/ 	.word	0xffffffff


	//   ....[189]....
        /*0830*/ 	.word	0xffffffff


	//   ....[190]....
        /*0834*/ 	.word	0xffffffff


	//   ....[191]....
        /*0838*/ 	.word	0xffffffff


	//   ....[192]....
        /*083c*/ 	.word	0xffffffff


	//   ....[193]....
        /*0840*/ 	.word	0xffffffff


	//   ....[194]....
        /*0844*/ 	.word	0xffffffff


	//   ....[195]....
        /*0848*/ 	.word	0xffffffff


	//   ....[196]....
        /*084c*/ 	.word	0xffffffff


	//   ....[197]....
        /*0850*/ 	.word	0xffffffff


	//   ....[198]....
        /*0854*/ 	.word	0xffffffff


	//   ....[199]....
        /*0858*/ 	.word	0xffffffff


	//   ....[200]....
        /*085c*/ 	.word	0xffffffff


	//   ....[201]....
        /*0860*/ 	.word	0xffffffff


	//   ....[202]....
        /*0864*/ 	.word	0xffffffff


	//   ....[203]....
        /*0868*/ 	.word	0xffffffff


	//   ....[204]....
        /*086c*/ 	.word	0xffffffff


	//   ....[205]....
        /*0870*/ 	.word	0xffffffff


	//   ....[206]....
        /*0874*/ 	.word	0xffffffff


	//   ....[207]....
        /*0878*/ 	.word	0xffffffff


	//   ....[208]....
        /*087c*/ 	.word	0xffffffff


	//   ....[209]....
        /*0880*/ 	.word	0x0500000f


	//   ....[210]....
        /*0884*/ 	.word	0x0500000f


	//   ....[211]....
        /*0888*/ 	.word	0x0500000f


	//   ....[212]....
        /*088c*/ 	.word	0x0500000f


	//   ....[213]....
        /*0890*/ 	.word	0x0500000f


	//   ....[214]....
        /*0894*/ 	.word	0x0500000f


	//   ....[215]....
        /*0898*/ 	.word	0x0500000f


	//   ....[216]....
        /*089c*/ 	.word	0x0500000f


	//   ....[217]....
        /*08a0*/ 	.word	0x0500000f


	//   ....[218]....
        /*08a4*/ 	.word	0x0500000f


	//   ....[219]....
        /*08a8*/ 	.word	0x0500000f


	//   ....[220]....
        /*08ac*/ 	.word	0x0500000f


	//   ....[221]....
        /*08b0*/ 	.word	0x0500000f


	//   ....[222]....
        /*08b4*/ 	.word	0x0500000f


	//   ....[223]....
        /*08b8*/ 	.word	0x0500000f


	//   ....[224]....
        /*08bc*/ 	.word	0x0500000f


	//   ....[225]....
        /*08c0*/ 	.word	0x0500000f


	//   ....[226]....
        /*08c4*/ 	.word	0x0500000f


	//   ....[227]....
        /*08c8*/ 	.word	0x0500000f


	//   ....[228]....
        /*08cc*/ 	.word	0x0500000f


	//   ....[229]....
        /*08d0*/ 	.word	0x0500000f


	//   ....[230]....
        /*08d4*/ 	.word	0x0500000f


	//   ....[231]....
        /*08d8*/ 	.word	0x0500000f


	//   ....[232]....
        /*08dc*/ 	.word	0x0500000f


	//   ....[233]....
        /*08e0*/ 	.word	0x0500000f


	//   ....[234]....
        /*08e4*/ 	.word	0x0500000f


	//   ....[235]....
        /*08e8*/ 	.word	0x0500000f


	//   ....[236]....
        /*08ec*/ 	.word	0x0500000f


	//   ....[237]....
        /*08f0*/ 	.word	0x0500000f


	//   ....[238]....
        /*08f4*/ 	.word	0x0500000f


	//   ....[239]....
        /*08f8*/ 	.word	0x0500000f


	//   ....[240]....
        /*08fc*/ 	.word	0x0500000f


	//   ....[241]....
        /*0900*/ 	.word	0x0500000f


	//   ....[242]....
        /*0904*/ 	.word	0x0500000f


	//   ....[243]....
        /*0908*/ 	.word	0x0500000f


	//   ....[244]....
        /*090c*/ 	.word	0x0500000f


	//   ....[245]....
        /*0910*/ 	.word	0x0500000f


	//   ....[246]....
        /*0914*/ 	.word	0x0500000f


	//   ....[247]....
        /*0918*/ 	.word	0x0500000f


	//   ....[248]....
        /*091c*/ 	.word	0x0500000f


	//   ....[249]....
        /*0920*/ 	.word	0x0500000f


	//   ....[250]....
        /*0924*/ 	.word	0x0500000f


	//   ....[251]....
        /*0928*/ 	.word	0x0500000f


	//   ....[252]....
        /*092c*/ 	.word	0x0500000f


	//   ....[253]....
        /*0930*/ 	.word	0x0500000f


	//   ....[254]....
        /*0934*/ 	.word	0x0500000f


	//   ....[255]....
        /*0938*/ 	.word	0x0500000f


	//   ....[0]....
        /*093c*/ 	.word	0x0500000f


	//   ....[1]....
        /*0940*/ 	.word	0x0500000f


	//   ....[2]....
        /*0944*/ 	.word	0x0500000f


	//   ....[3]....
        /*0948*/ 	.word	0x0500000f


	//   ....[4]....
        /*094c*/ 	.word	0x0500000f


	//   ....[5]....
        /*0950*/ 	.word	0x0500000f


	//   ....[6]....
        /*0954*/ 	.word	0x0500000f


	//   ....[7]....
        /*0958*/ 	.word	0x0500000f


	//   ....[8]....
        /*095c*/ 	.word	0x0500000f


	//   ....[9]....
        /*0960*/ 	.word	0x0500000f


	//   ....[10]....
        /*0964*/ 	.word	0x0500000f


	//   ....[11]....
        /*0968*/ 	.word	0x0500000f


	//   ....[12]....
        /*096c*/ 	.word	0x0500000f


	//   ....[13]....
        /*0970*/ 	.word	0x0500000f


	//   ....[14]....
        /*0974*/ 	.word	0x0500000f


	//   ....[15]....
        /*0978*/ 	.word	0x0500000f


	//   ....[16]....
        /*097c*/ 	.word	0x0500000f


	//   ....[17]....
        /*0980*/ 	.word	0x0500000f


	//   ....[18]....
        /*0984*/ 	.word	0x0500000f


	//   ....[19]....
        /*0988*/ 	.word	0x0500000f


	//   ....[20]....
        /*098c*/ 	.word	0x0500000f


	//   ....[21]....
        /*0990*/ 	.word	0x0500000f


	//   ....[22]....
        /*0994*/ 	.word	0x0500000f


	//   ....[23]....
        /*0998*/ 	.word	0x0500000f


	//   ....[24]....
        /*099c*/ 	.word	0x0500000f


	//   ....[25]....
        /*09a0*/ 	.word	0x0500000f


	//   ....[26]....
        /*09a4*/ 	.word	0x0500000f


	//   ....[27]....
        /*09a8*/ 	.word	0x0500000f


	//   ....[28]....
        /*09ac*/ 	.word	0x0500000f


	//   ....[29]....
        /*09b0*/ 	.word	0x0500000f


	//   ....[30]....
        /*09b4*/ 	.word	0x0500000f


	//   ....[31]....
        /*09b8*/ 	.word	0x0500000f


	//   ....[32]....
        /*09bc*/ 	.word	0x0500000f


	//   ....[33]....
        /*09c0*/ 	.word	0x0500000f


	//   ....[34]....
        /*09c4*/ 	.word	0x0500000f


	//   ....[35]....
        /*09c8*/ 	.word	0x0500000f


	//   ....[36]....
        /*09cc*/ 	.word	0x0500000f


	//   ....[37]....
        /*09d0*/ 	.word	0x0500000f


	//   ....[38]....
        /*09d4*/ 	.word	0x0500000f


	//   ....[39]....
        /*09d8*/ 	.word	0x0500000f


	//   ....[40]....
        /*09dc*/ 	.word	0x0500000f


	//   ....[41]....
        /*09e0*/ 	.word	0x0500000f


	//   ....[42]....
        /*09e4*/ 	.word	0x0500000f


	//   ....[43]....
        /*09e8*/ 	.word	0x0500000f


	//   ....[44]....
        /*09ec*/ 	.word	0x0500000f


	//   ....[45]....
        /*09f0*/ 	.word	0x0500000f


	//   ....[46]....
        /*09f4*/ 	.word	0x0500000f


	//   ....[47]....
        /*09f8*/ 	.word	0x0500000f


	//   ....[48]....
        /*09fc*/ 	.word	0x0500000f


	//   ....[49]....
        /*0a00*/ 	.word	0x0500000f


	//   ....[50]....
        /*0a04*/ 	.word	0x0500000f


	//   ....[51]....
        /*0a08*/ 	.word	0x0500000f


	//   ....[52]....
        /*0a0c*/ 	.word	0x0500000f


	//   ....[53]....
        /*0a10*/ 	.word	0x0500000f


	//   ....[54]....
        /*0a14*/ 	.word	0x0500000f


	//   ....[55]....
        /*0a18*/ 	.word	0x0500000f


	//   ....[56]....
        /*0a1c*/ 	.word	0x0500000f


	//   ....[57]....
        /*0a20*/ 	.word	0x0500000f


	//   ....[58]....
        /*0a24*/ 	.word	0x0500000f


	//   ....[59]....
        /*0a28*/ 	.word	0x0500000f


	//   ....[60]....
        /*0a2c*/ 	.word	0x0500000f


	//   ....[61]....
        /*0a30*/ 	.word	0x0500000f


	//   ....[62]....
        /*0a34*/ 	.word	0x0500000f


	//   ....[63]....
        /*0a38*/ 	.word	0x0500000f


	//   ....[64]....
        /*0a3c*/ 	.word	0x0500000f


	//   ....[65]....
        /*0a40*/ 	.word	0x0500000f


	//   ....[66]....
        /*0a44*/ 	.word	0x0500000f


	//   ....[67]....
        /*0a48*/ 	.word	0x0500000f


	//   ....[68]....
        /*0a4c*/ 	.word	0x0500000f


	//   ....[69]....
        /*0a50*/ 	.word	0x0500000f


	//   ....[70]....
        /*0a54*/ 	.word	0x0500000f


	//   ....[71]....
        /*0a58*/ 	.word	0x0500000f


	//   ....[72]....
        /*0a5c*/ 	.word	0x0500000f


	//   ....[73]....
        /*0a60*/ 	.word	0x0500000f


	//   ....[74]....
        /*0a64*/ 	.word	0x0500000f


	//   ....[75]....
        /*0a68*/ 	.word	0x0500000f


	//   ....[76]....
        /*0a6c*/ 	.word	0x0500000f


	//   ....[77]....
        /*0a70*/ 	.word	0x0500000f


	//   ....[78]....
        /*0a74*/ 	.word	0x0500000f


	//   ....[79]....
        /*0a78*/ 	.word	0x0500000f


	//   ....[80]....
        /*0a7c*/ 	.word	0x0500000f


	//   ....[81]....
        /*0a80*/ 	.word	0x0500000f


	//   ....[82]....
        /*0a84*/ 	.word	0x0500000f


	//   ....[83]....
        /*0a88*/ 	.word	0x0500000f


	//   ....[84]....
        /*0a8c*/ 	.word	0x0500000f


	//   ....[85]....
        /*0a90*/ 	.word	0x0500000f


	//   ....[86]....
        /*0a94*/ 	.word	0x0500000f


	//   ....[87]....
        /*0a98*/ 	.word	0x0500000f


	//   ....[88]....
        /*0a9c*/ 	.word	0x0500000f


	//   ....[89]....
        /*0aa0*/ 	.word	0x0500000f


	//   ....[90]....
        /*0aa4*/ 	.word	0x0500000f


	//   ....[91]....
        /*0aa8*/ 	.word	0x0500000f


	//   ....[92]....
        /*0aac*/ 	.word	0x0500000f


	//   ....[93]....
        /*0ab0*/ 	.word	0x0500000f


	//   ....[94]....
        /*0ab4*/ 	.word	0x0500000f


	//   ....[95]....
        /*0ab8*/ 	.word	0x0500000f


	//   ....[96]....
        /*0abc*/ 	.word	0x0500000f


	//   ....[97]....
        /*0ac0*/ 	.word	0x0500000f


	//----- nvinfo : EIATTR_COOP_GROUP_INSTR_OFFSETS
	.align		4
.L_231:
        /*0ac4*/ 	.byte	0x04, 0x28
        /*0ac6*/ 	.short	(.L_233 - .L_232)


	//   ....[0]....
.L_232:
        /*0ac8*/ 	.word	0x00000070


	//   ....[1]....
        /*0acc*/ 	.word	0x00000140


	//   ....[2]....
        /*0ad0*/ 	.word	0x00000190


	//   ....[3]....
        /*0ad4*/ 	.word	0x000003c0


	//   ....[4]....
        /*0ad8*/ 	.word	0x00000520


	//   ....[5]....
        /*0adc*/ 	.word	0x00000640


	//   ....[6]....
        /*0ae0*/ 	.word	0x000007a0


	//   ....[7]....
        /*0ae4*/ 	.word	0x00002eb0


	//   ....[8]....
        /*0ae8*/ 	.word	0x00002ec0


	//   ....[9]....
        /*0aec*/ 	.word	0x00003630


	//   ....[10]....
        /*0af0*/ 	.word	0x00003640


	//   ....[11]....
        /*0af4*/ 	.word	0x00004390


	//   ....[12]....
        /*0af8*/ 	.word	0x000043a0


	//   ....[13]....
        /*0afc*/ 	.word	0x00004b70


	//   ....[14]....
        /*0b00*/ 	.word	0x00004b80


	//   ....[15]....
        /*0b04*/ 	.word	0x000055e0


	//   ....[16]....
        /*0b08*/ 	.word	0x000055f0


	//   ....[17]....
        /*0b0c*/ 	.word	0x00005710


	//   ....[18]....
        /*0b10*/ 	.word	0x00005720


	//   ....[19]....
        /*0b14*/ 	.word	0x00005ad0


	//   ....[20]....
        /*0b18*/ 	.word	0x00005af0


	//   ....[21]....
        /*0b1c*/ 	.word	0x00005bd0


	//   ....[22]....
        /*0b20*/ 	.word	0x00005bf0


	//   ....[23]....
        /*0b24*/ 	.word	0x000064a0


	//   ....[24]....
        /*0b28*/ 	.word	0x00006c50


	//   ....[25]....
        /*0b2c*/ 	.word	0x00006c60


	//   ....[26]....
        /*0b30*/ 	.word	0x00006c70


	//   ....[27]....
        /*0b34*/ 	.word	0x00006c80


	//   ....[28]....
        /*0b38*/ 	.word	0x00006fd0


	//   ....[29]....
        /*0b3c*/ 	.word	0x00006fe0


	//   ....[30]....
        /*0b40*/ 	.word	0x00006ff0


	//   ....[31]....
        /*0b44*/ 	.word	0x00007000


	//   ....[32]....
        /*0b48*/ 	.word	0x00008420


	//   ....[33]....
        /*0b4c*/ 	.word	0x00008440


	//   ....[34]....
        /*0b50*/ 	.word	0x00008450


	//   ....[35]....
        /*0b54*/ 	.word	0x00008460


	//   ....[36]....
        /*0b58*/ 	.word	0x00008550


	//   ....[37]....
        /*0b5c*/ 	.word	0x00008570


	//   ....[38]....
        /*0b60*/ 	.word	0x00008600


	//   ....[39]....
        /*0b64*/ 	.word	0x00008630


	//   ....[40]....
        /*0b68*/ 	.word	0x00009e20


	//   ....[41]....
        /*0b6c*/ 	.word	0x0000ab90


	//   ....[42]....
        /*0b70*/ 	.word	0x0000b300


	//   ....[43]....
        /*0b74*/ 	.word	0x0000b400


	//   ....[44]....
        /*0b78*/ 	.word	0x0000bbf0


	//   ....[45]....
        /*0b7c*/ 	.word	0x0000bc60


	//   ....[46]....
        /*0b80*/ 	.word	0x0000d590


	//   ....[47]....
        /*0b84*/ 	.word	0x0000d7b0


	//   ....[48]....
        /*0b88*/ 	.word	0x0000e7a0


	//   ....[49]....
        /*0b8c*/ 	.word	0x0000e7c0


	//   ....[50]....
        /*0b90*/ 	.word	0x0000ed60


	//   ....[51]....
        /*0b94*/ 	.word	0x0000edc0


	//   ....[52]....
        /*0b98*/ 	.word	0x00010b00


	//   ....[53]....
        /*0b9c*/ 	.word	0x00010b20


	//   ....[54]....
        /*0ba0*/ 	.word	0x00011080


	//   ....[55]....
        /*0ba4*/ 	.word	0x000110e0


	//   ....[56]....
        /*0ba8*/ 	.word	0x000129b0


	//   ....[57]....
        /*0bac*/ 	.word	0x00012be0


	//   ....[58]....
        /*0bb0*/ 	.word	0x00013ad0


	//   ....[59]....
        /*0bb4*/ 	.word	0x00013bd0


	//   ....[60]....
        /*0bb8*/ 	.word	0x00014190


	//   ....[61]....
        /*0bbc*/ 	.word	0x000141f0


	//   ....[62]....
        /*0bc0*/ 	.word	0x00015190


	//   ....[63]....
        /*0bc4*/ 	.word	0x000151d0


	//   ....[64]....
        /*0bc8*/ 	.word	0x00015280


	//   ....[65]....
        /*0bcc*/ 	.word	0x00015520


	//   ....[66]....
        /*0bd0*/ 	.word	0x000161b0


	//   ....[67]....
        /*0bd4*/ 	.word	0x000161e0


	//   ....[68]....
        /*0bd8*/ 	.word	0x000161f0


	//   ....[69]....
        /*0bdc*/ 	.word	0x00016200


	//   ....[70]....
        /*0be0*/ 	.word	0x000166a0


	//   ....[71]....
        /*0be4*/ 	.word	0x000166c0


	//   ....[72]....
        /*0be8*/ 	.word	0x000166d0


	//   ....[73]....
        /*0bec*/ 	.word	0x000166e0


	//   ....[74]....
        /*0bf0*/ 	.word	0x00016700


	//   ....[75]....
        /*0bf4*/ 	.word	0x00016730


	//   ....[76]....
        /*0bf8*/ 	.word	0x000167f0


	//   ....[77]....
        /*0bfc*/ 	.word	0x00016800


	//   ....[78]....
        /*0c00*/ 	.word	0x000170d0


	//   ....[79]....
        /*0c04*/ 	.word	0x00017100


	//   ....[80]....
        /*0c08*/ 	.word	0x00017120


	//   ....[81]....
        /*0c0c*/ 	.word	0x00017150


	//   ....[82]....
        /*0c10*/ 	.word	0x00017180


	//   ....[83]....
        /*0c14*/ 	.word	0x00017190


	//   ....[84]....
        /*0c18*/ 	.word	0x000171c0


	//   ....[85]....
        /*0c1c*/ 	.word	0x00017230


	//   ....[86]....
        /*0c20*/ 	.word	0x00017350


	//   ....[87]....
        /*0c24*/ 	.word	0x00017520


	//   ....[88]....
        /*0c28*/ 	.word	0x00017550


	//   ....[89]....
        /*0c2c*/ 	.word	0x00017580


	//   ....[90]....
        /*0c30*/ 	.word	0x000175b0


	//   ....[91]....
        /*0c34*/ 	.word	0x000175e0


	//   ....[92]....
        /*0c38*/ 	.word	0x00017610


	//   ....[93]....
        /*0c3c*/ 	.word	0x00017780


	//   ....[94]....
        /*0c40*/ 	.word	0x000177b0


	//   ....[95]....
        /*0c44*/ 	.word	0x000177e0


	//   ....[96]....
        /*0c48*/ 	.word	0x00017810


	//   ....[97]....
        /*0c4c*/ 	.word	0x00017840


	//   ....[98]....
        /*0c50*/ 	.word	0x00017870


	//   ....[99]....
        /*0c54*/ 	.word	0x00017910


	//   ....[100]....
        /*0c58*/ 	.word	0x00017970


	//   ....[101]....
        /*0c5c*/ 	.word	0x00017a10


	//   ....[102]....
        /*0c60*/ 	.word	0x00018ac0


	//   ....[103]....
        /*0c64*/ 	.word	0x0001a7c0


	//   ....[104]....
        /*0c68*/ 	.word	0x0001a7e0


	//   ....[105]....
        /*0c6c*/ 	.word	0x0001a870


	//   ....[106]....
        /*0c70*/ 	.word	0x0001a890


	//   ....[107]....
        /*0c74*/ 	.word	0x0001a910


	//   ....[108]....
        /*0c78*/ 	.word	0x0001a930


	//   ....[109]....
        /*0c7c*/ 	.word	0x0001a9b0


	//   ....[110]....
        /*0c80*/ 	.word	0x0001a9d0


	//   ....[111]....
        /*0c84*/ 	.word	0x0001aa50


	//   ....[112]....
        /*0c88*/ 	.word	0x0001aa70


	//   ....[113]....
        /*0c8c*/ 	.word	0x0001aaf0


	//   ....[114]....
        /*0c90*/ 	.word	0x0001ab10


	//   ....[115]....
        /*0c94*/ 	.word	0x0001ab90


	//   ....[116]....
        /*0c98*/ 	.word	0x0001abb0


	//   ....[117]....
        /*0c9c*/ 	.word	0x0001abc0


	//   ....[118]....
        /*0ca0*/ 	.word	0x0001abd0


	//   ....[119]....
        /*0ca4*/ 	.word	0x0001b530


	//   ....[120]....
        /*0ca8*/ 	.word	0x0001b540


	//   ....[121]....
        /*0cac*/ 	.word	0x0001b560


	//   ....[122]....
        /*0cb0*/ 	.word	0x0001b5c0


	//   ....[123]....
        /*0cb4*/ 	.word	0x0001b5e0


	//   ....[124]....
        /*0cb8*/ 	.word	0x0001b660


	//   ....[125]....
        /*0cbc*/ 	.word	0x0001b680


	//   ....[126]....
        /*0cc0*/ 	.word	0x0001b700


	//   ....[127]....
        /*0cc4*/ 	.word	0x0001b720


	//   ....[128]....
        /*0cc8*/ 	.word	0x0001b7a0


	//   ....[129]....
        /*0ccc*/ 	.word	0x0001b7c0


	//   ....[130]....
        /*0cd0*/ 	.word	0x0001b840


	//   ....[131]....
        /*0cd4*/ 	.word	0x0001b860


	//   ....[132]....
        /*0cd8*/ 	.word	0x0001b8e0


	//   ....[133]....
        /*0cdc*/ 	.word	0x0001b900


	//   ....[134]....
        /*0ce0*/ 	.word	0x0001b910


	//   ....[135]....
        /*0ce4*/ 	.word	0x0001b980


	//   ....[136]....
        /*0ce8*/ 	.word	0x0001b9d0


	//   ....[137]....
        /*0cec*/ 	.word	0x0001ba70


	//   ....[138]....
        /*0cf0*/ 	.word	0x0001baa0


	//   ....[139]....
        /*0cf4*/ 	.word	0x0001bab0


	//   ....[140]....
        /*0cf8*/ 	.word	0x0001bb20


	//   ....[141]....
        /*0cfc*/ 	.word	0x0001bb30


	//   ....[142]....
        /*0d00*/ 	.word	0x0001bb40


	//   ....[143]....
        /*0d04*/ 	.word	0x0001c340


	//   ....[144]....
        /*0d08*/ 	.word	0x0001c360


	//   ....[145]....
        /*0d0c*/ 	.word	0x0001c3d0


	//   ....[146]....
        /*0d10*/ 	.word	0x0001c3e0


	//   ....[147]....
        /*0d14*/ 	.word	0x0001c420


	//   ....[148]....
        /*0d18*/ 	.word	0x0001c430


	//   ....[149]....
        /*0d1c*/ 	.word	0x0001c470


	//   ....[150]....
        /*0d20*/ 	.word	0x0001c480


	//   ....[151]....
        /*0d24*/ 	.word	0x0001c4c0


	//   ....[152]....
        /*0d28*/ 	.word	0x0001c4d0


	//   ....[153]....
        /*0d2c*/ 	.word	0x0001c510


	//   ....[154]....
        /*0d30*/ 	.word	0x0001c520


	//   ....[155]....
        /*0d34*/ 	.word	0x0001c560


	//   ....[156]....
        /*0d38*/ 	.word	0x0001c570


	//   ....[157]....
        /*0d3c*/ 	.word	0x0001c580


	//   ....[158]....
        /*0d40*/ 	.word	0x0001c5c0


	//   ....[159]....
        /*0d44*/ 	.word	0x0001c880


	//   ....[160]....
        /*0d48*/ 	.word	0x0001c8b0


	//   ....[161]....
        /*0d4c*/ 	.word	0x0001c910


	//   ....[162]....
        /*0d50*/ 	.word	0x0001c920


	//   ....[163]....
        /*0d54*/ 	.word	0x0001c970


	//   ....[164]....
        /*0d58*/ 	.word	0x0001c980


	//   ....[165]....
        /*0d5c*/ 	.word	0x0001c9d0


	//   ....[166]....
        /*0d60*/ 	.word	0x0001c9e0


	//   ....[167]....
        /*0d64*/ 	.word	0x0001ca30


	//   ....[168]....
        /*0d68*/ 	.word	0x0001ca40


	//   ....[169]....
        /*0d6c*/ 	.word	0x0001ca90


	//   ....[170]....
        /*0d70*/ 	.word	0x0001caa0


	//   ....[171]....
        /*0d74*/ 	.word	0x0001caf0


	//   ....[172]....
        /*0d78*/ 	.word	0x0001cb00


	//   ....[173]....
        /*0d7c*/ 	.word	0x0001cb10


	//   ....[174]....
        /*0d80*/ 	.word	0x0001cb50


	//   ....[175]....
        /*0d84*/ 	.word	0x0001d150


	//   ....[176]....
        /*0d88*/ 	.word	0x0001d190


	//   ....[177]....
        /*0d8c*/ 	.word	0x0001d1b0


	//   ....[178]....
        /*0d90*/ 	.word	0x0001d1f0


	//   ....[179]....
        /*0d94*/ 	.word	0x0001d210


	//   ....[180]....
        /*0d98*/ 	.word	0x0001d250


	//   ....[181]....
        /*0d9c*/ 	.word	0x0001d270


	//   ....[182]....
        /*0da0*/ 	.word	0x0001d2b0


	//   ....[183]....
        /*0da4*/ 	.word	0x0001d2d0


	//   ....[184]....
        /*0da8*/ 	.word	0x0001d310


	//   ....[185]....
        /*0dac*/ 	.word	0x0001d330


	//   ....[186]....
        /*0db0*/ 	.word	0x0001d370


	//   ....[187]....
        /*0db4*/ 	.word	0x0001d390


	//   ....[188]....
        /*0db8*/ 	.word	0x0001d3d0


	//   ....[189]....
        /*0dbc*/ 	.word	0x0001d3f0


	//   ....[190]....
        /*0dc0*/ 	.word	0x0001d400


	//   ....[191]....
        /*0dc4*/ 	.word	0x0001d760


	//   ....[192]....
        /*0dc8*/ 	.word	0x0001d790


	//   ....[193]....
        /*0dcc*/ 	.word	0x0001d7d0


	//   ....[194]....
        /*0dd0*/ 	.word	0x0001d800


	//   ....[195]....
        /*0dd4*/ 	.word	0x0001d830


	//   ....[196]....
        /*0dd8*/ 	.word	0x0001d860


	//   ....[197]....
        /*0ddc*/ 	.word	0x0001d890


	//   ....[198]....
        /*0de0*/ 	.word	0x0001d8c0


	//   ....[199]....
        /*0de4*/ 	.word	0x0001da40


	//   ....[200]....
        /*0de8*/ 	.word	0x0001da70


	//   ....[201]....
        /*0dec*/ 	.word	0x0001daa0


	//   ....[202]....
        /*0df0*/ 	.word	0x0001dad0


	//   ....[203]....
        /*0df4*/ 	.word	0x0001db00


	//   ....[204]....
        /*0df8*/ 	.word	0x0001db30


	//   ....[205]....
        /*0dfc*/ 	.word	0x0001dbf0


	//   ....[206]....
        /*0e00*/ 	.word	0x0001dc10


	//   ....[207]....
        /*0e04*/ 	.word	0x0001dc80


	//   ....[208]....
        /*0e08*/ 	.word	0x0001e320


	//   ....[209]....
        /*0e0c*/ 	.word	0x0001e640


	//   ....[210]....
        /*0e10*/ 	.word	0x0001e6d0


	//   ....[211]....
        /*0e14*/ 	.word	0x0001e760


	//   ....[212]....
        /*0e18*/ 	.word	0x0001e7f0


	//   ....[213]....
        /*0e1c*/ 	.word	0x0001e8d0


	//   ....[214]....
        /*0e20*/ 	.word	0x0001e960


	//   ....[215]....
        /*0e24*/ 	.word	0x0001ea00


	//   ....[216]....
        /*0e28*/ 	.word	0x0001ea90


	//   ....[217]....
        /*0e2c*/ 	.word	0x0001eb80


	//   ....[218]....
        /*0e30*/ 	.word	0x0001ec10


	//   ....[219]....
        /*0e34*/ 	.word	0x0001ecb0


	//   ....[220]....
        /*0e38*/ 	.word	0x0001ed40


	//   ....[221]....
        /*0e3c*/ 	.word	0x0001ee80


	//   ....[222]....
        /*0e40*/ 	.word	0x0001ef30


	//   ....[223]....
        /*0e44*/ 	.word	0x0001efc0


	//   ....[224]....
        /*0e48*/ 	.word	0x0001f010


	//   ....[225]....
        /*0e4c*/ 	.word	0x0001f060


	//   ....[226]....
        /*0e50*/ 	.word	0x0001f0f0


	//   ....[227]....
        /*0e54*/ 	.word	0x0001f180


	//   ....[228]....
        /*0e58*/ 	.word	0x0001f1d0


	//   ....[229]....
        /*0e5c*/ 	.word	0x0001f220


	//   ....[230]....
        /*0e60*/ 	.word	0x0001f310


	//   ....[231]....
        /*0e64*/ 	.word	0x0001f3c0


	//   ....[232]....
        /*0e68*/ 	.word	0x0001f440


	//   ....[233]....
        /*0e6c*/ 	.word	0x0001f4b0


	//   ....[234]....
        /*0e70*/ 	.word	0x0001f5e0


	//   ....[235]....
        /*0e74*/ 	.word	0x0001f700


	//   ....[236]....
        /*0e78*/ 	.word	0x0001f7e0


	//   ....[237]....
        /*0e7c*/ 	.word	0x0001f830


	//   ....[238]....
        /*0e80*/ 	.word	0x0001fba0


	//   ....[239]....
        /*0e84*/ 	.word	0x0001fc40


	//   ....[240]....
        /*0e88*/ 	.word	0x0001fca0


	//   ....[241]....
        /*0e8c*/ 	.word	0x0001fd10


	//   ....[242]....
        /*0e90*/ 	.word	0x0001fd70


	//   ....[243]....
        /*0e94*/ 	.word	0x0001fde0


	//   ....[244]....
        /*0e98*/ 	.word	0x0001fea0


	//   ....[245]....
        /*0e9c*/ 	.word	0x0001ff00


	//   ....[246]....
        /*0ea0*/ 	.word	0x0001ffc0


	//   ....[247]....
        /*0ea4*/ 	.word	0x000202a0


	//   ....[248]....
        /*0ea8*/ 	.word	0x00020390


	//   ....[249]....
        /*0eac*/ 	.word	0x00020430


	//   ....[250]....
        /*0eb0*/ 	.word	0x00020490


	//   ....[251]....
        /*0eb4*/ 	.word	0x00020580


	//   ....[252]....
        /*0eb8*/ 	.word	0x000205f0


	//   ....[253]....
        /*0ebc*/ 	.word	0x000206e0


	//   ....[254]....
        /*0ec0*/ 	.word	0x00020750


	//   ....[255]....
        /*0ec4*/ 	.word	0x00020840


	//   ....[0]....
        /*0ec8*/ 	.word	0x000208b0


	//   ....[1]....
        /*0ecc*/ 	.word	0x000209a0


	//   ....[2]....
        /*0ed0*/ 	.word	0x00020a10


	//   ....[3]....
        /*0ed4*/ 	.word	0x00020b00


	//   ....[4]....
        /*0ed8*/ 	.word	0x00020b70


	//   ....[5]....
        /*0edc*/ 	.word	0x00020c60


	//   ....[6]....
        /*0ee0*/ 	.word	0x00020cd0


	//   ....[7]....
        /*0ee4*/ 	.word	0x00020d70


	//   ....[8]....
        /*0ee8*/ 	.word	0x00020e90


	//   ....[9]....
        /*0eec*/ 	.word	0x00020ee0


	//   ....[10]....
        /*0ef0*/ 	.word	0x00020f40


	//   ....[11]....
        /*0ef4*/ 	.word	0x00021000


	//   ....[12]....
        /*0ef8*/ 	.word	0x00021060


	//   ....[13]....
        /*0efc*/ 	.word	0x00021160


	//   ....[14]....
        /*0f00*/ 	.word	0x000211c0


	//   ....[15]....
        /*0f04*/ 	.word	0x000212c0


	//   ....[16]....
        /*0f08*/ 	.word	0x00021320


	//   ....[17]....
        /*0f0c*/ 	.word	0x00021420


	//   ....[18]....
        /*0f10*/ 	.word	0x00021480


	//   ....[19]....
        /*0f14*/ 	.word	0x00021580


	//   ....[20]....
        /*0f18*/ 	.word	0x000215e0


	//   ....[21]....
        /*0f1c*/ 	.word	0x000216e0


	//   ....[22]....
        /*0f20*/ 	.word	0x00021740


	//   ....[23]....
        /*0f24*/ 	.word	0x000217f0


	//   ....[24]....
        /*0f28*/ 	.word	0x000218a0


	//   ....[25]....
        /*0f2c*/ 	.word	0x00021990


	//   ....[26]....
        /*0f30*/ 	.word	0x000219f0


	//   ....[27]....
        /*0f34*/ 	.word	0x00021ae0


	//   ....[28]....
        /*0f38*/ 	.word	0x00021b40


	//   ....[29]....
        /*0f3c*/ 	.word	0x00021c10


	//   ....[30]....
        /*0f40*/ 	.word	0x00021c70


	//   ....[31]....
        /*0f44*/ 	.word	0x00021d30


	//   ....[32]....
        /*0f48*/ 	.word	0x00021e70


	//   ....[33]....
        /*0f4c*/ 	.word	0x00021f20


	//   ....[34]....
        /*0f50*/ 	.word	0x00021fa0


	//   ....[35]....
        /*0f54*/ 	.word	0x00022060


	//   ....[36]....
        /*0f58*/ 	.word	0x000220c0


	//   ....[37]....
        /*0f5c*/ 	.word	0x00022170


	//   ....[38]....
        /*0f60*/ 	.word	0x000221d0


	//   ....[39]....
        /*0f64*/ 	.word	0x00022280


	//   ....[40]....
        /*0f68*/ 	.word	0x000222e0


	//   ....[41]....
        /*0f6c*/ 	.word	0x00022390


	//   ....[42]....
        /*0f70*/ 	.word	0x000223f0


	//   ....[43]....
        /*0f74*/ 	.word	0x000224a0


	//   ....[44]....
        /*0f78*/ 	.word	0x00022500


	//   ....[45]....
        /*0f7c*/ 	.word	0x000225b0


	//   ....[46]....
        /*0f80*/ 	.word	0x00022610


	//   ....[47]....
        /*0f84*/ 	.word	0x000226c0


	//   ....[48]....
        /*0f88*/ 	.word	0x000227b0


	//   ....[49]....
        /*0f8c*/ 	.word	0x00022860


	//   ....[50]....
        /*0f90*/ 	.word	0x000228c0


	//   ....[51]....
        /*0f94*/ 	.word	0x00022980


	//   ....[52]....
        /*0f98*/ 	.word	0x000229e0


	//   ....[53]....
        /*0f9c*/ 	.word	0x00022aa0


	//   ....[54]....
        /*0fa0*/ 	.word	0x00022b00


	//   ....[55]....
        /*0fa4*/ 	.word	0x00022bc0


	//   ....[56]....
        /*0fa8*/ 	.word	0x00022c20


	//   ....[57]....
        /*0fac*/ 	.word	0x00022ce0


	//   ....[58]....
        /*0fb0*/ 	.word	0x00022d40


	//   ....[59]....
        /*0fb4*/ 	.word	0x00022e00


	//   ....[60]....
        /*0fb8*/ 	.word	0x00022e60


	//   ....[61]....
        /*0fbc*/ 	.word	0x00022f20


	//   ....[62]....
        /*0fc0*/ 	.word	0x00022f80


	//   ....[63]....
        /*0fc4*/ 	.word	0x00023030


	//   ....[64]....
        /*0fc8*/ 	.word	0x00023120


	//   ....[65]....
        /*0fcc*/ 	.word	0x000231d0


	//   ....[66]....
        /*0fd0*/ 	.word	0x00023240


	//   ....[67]....
        /*0fd4*/ 	.word	0x000232f0


	//   ....[68]....
        /*0fd8*/ 	.word	0x00023350


	//   ....[69]....
        /*0fdc*/ 	.word	0x00023400


	//   ....[70]....
        /*0fe0*/ 	.word	0x00023460


	//   ....[71]....
        /*0fe4*/ 	.word	0x00023510


	//   ....[72]....
        /*0fe8*/ 	.word	0x00023570


	//   ....[73]....
        /*0fec*/ 	.word	0x00023620


	//   ....[74]....
        /*0ff0*/ 	.word	0x00023680


	//   ....[75]....
        /*0ff4*/ 	.word	0x00023730


	//   ....[76]....
        /*0ff8*/ 	.word	0x00023790


	//   ....[77]....
        /*0ffc*/ 	.word	0x00023840


	//   ....[78]....
        /*1000*/ 	.word	0x000238a0


	//   ....[79]....
        /*1004*/ 	.word	0x00023940


	//   ....[80]....
        /*1008*/ 	.word	0x000239d0


	//   ....[81]....
        /*100c*/ 	.word	0x00023a70


	//   ....[82]....
        /*1010*/ 	.word	0x00023b90


	//   ....[83]....
        /*1014*/ 	.word	0x00023c00


	//   ....[84]....
        /*1018*/ 	.word	0x00023c70


	//   ....[85]....
        /*101c*/ 	.word	0x00023ce0


	//   ....[86]....
        /*1020*/ 	.word	0x00023d50


	//   ....[87]....
        /*1024*/ 	.word	0x00023dd0


	//   ....[88]....
        /*1028*/ 	.word	0x00023e60


	//   ....[89]....
        /*102c*/ 	.word	0x00023ef0


	//   ....[90]....
        /*1030*/ 	.word	0x00023f60


	//   ....[91]....
        /*1034*/ 	.word	0x00023fd0


	//   ....[92]....
        /*1038*/ 	.word	0x00024040


	//   ....[93]....
        /*103c*/ 	.word	0x000240c0


	//   ....[94]....
        /*1040*/ 	.word	0x00024130


	//   ....[95]....
        /*1044*/ 	.word	0x000241d0


	//   ....[96]....
        /*1048*/ 	.word	0x00024260


	//   ....[97]....
        /*104c*/ 	.word	0x00024390


	//----- nvinfo : EIATTR_REG_RECONFIG
	.align		4
.L_233:
        /*1050*/ 	.byte	0x01, 0x54
	.zero		2


	//----- nvinfo : EIATTR_SYSCALL_OFFSETS
	.align		4
        /*1054*/ 	.byte	0x04, 0x46
        /*1056*/ 	.short	(.L_235 - .L_234)


	//   ....[0]....
.L_234:
        /*1058*/ 	.word	0x00001bb0


	//   ....[1]....
        /*105c*/ 	.word	0x00001d00


	//   ....[2]....
        /*1060*/ 	.word	0x00006670


	//   ....[3]....
        /*1064*/ 	.word	0x00006990


	//   ....[4]....
        /*1068*/ 	.word	0x00019df0


	//   ....[5]....
        /*106c*/ 	.word	0x00019f40


	//   ....[6]....
        /*1070*/ 	.word	0x0001a030


	//   ....[7]....
        /*1074*/ 	.word	0x0001b000


	//----- nvinfo : EIATTR_MBARRIER_INSTR_OFFSETS
	.align		4
.L_235:
        /*1078*/ 	.byte	0x04, 0x39
        /*107a*/ 	.short	(.L_237 - .L_236)


	//   ....[0]....
.L_236:
        /*107c*/ 	.word	0x00000270
        /*1080*/ 	.word	0x000000ff
        /*1084*/ 	.word	0x00016800
        /*1088*/ 	.short	0x0100
        /*108a*/ 	.byte	0x08
	.zero		1


	//   ....[1]....
        /*108c*/ 	.word	0x00000280
        /*1090*/ 	.word	0x000000ff
        /*1094*/ 	.word	0x00016820
        /*1098*/ 	.short	0x0100
        /*109a*/ 	.byte	0x08
	.zero		1


	//   ....[2]....
        /*109c*/ 	.word	0x00000370
        /*10a0*/ 	.word	0x000000ff
        /*10a4*/ 	.word	0x00016830
        /*10a8*/ 	.short	0x0100
        /*10aa*/ 	.byte	0x08
	.zero		1


	//   ....[3]....
        /*10ac*/ 	.word	0x00000380
        /*10b0*/ 	.word	0x000000ff
        /*10b4*/ 	.word	0x00016840
        /*10b8*/ 	.short	0x0100
        /*10ba*/ 	.byte	0x08
	.zero		1


	//   ....[4]....
        /*10bc*/ 	.word	0x00000390
        /*10c0*/ 	.word	0x000000ff
        /*10c4*/ 	.word	0x00016838
        /*10c8*/ 	.short	0x0100
        /*10ca*/ 	.byte	0x08
	.zero		1


	//   ....[5]....
        /*10cc*/ 	.word	0x000003a0
        /*10d0*/ 	.word	0x000000ff
        /*10d4*/ 	.word	0x00016848
        /*10d8*/ 	.short	0x0100
        /*10da*/ 	.byte	0x08
	.zero		1


	//   ....[6]....
        /*10dc*/ 	.word	0x000004d0
        /*10e0*/ 	.word	0x000000ff
        /*10e4*/ 	.word	0x00016850
        /*10e8*/ 	.short	0x0100
        /*10ea*/ 	.byte	0x08
	.zero		1


	//   ....[7]....
        /*10ec*/ 	.word	0x000004e0
        /*10f0*/ 	.word	0x000000ff
        /*10f4*/ 	.word	0x00016860
        /*10f8*/ 	.short	0x0100
        /*10fa*/ 	.byte	0x08
	.zero		1


	//   ....[8]....
        /*10fc*/ 	.word	0x000004f0
        /*1100*/ 	.word	0x000000ff
        /*1104*/ 	.word	0x00016858
        /*1108*/ 	.short	0x0100
        /*110a*/ 	.byte	0x08
	.zero		1


	//   ....[9]....
        /*110c*/ 	.word	0x00000500
        /*1110*/ 	.word	0x000000ff
        /*1114*/ 	.word	0x00016868
        /*1118*/ 	.short	0x0100
        /*111a*/ 	.byte	0x08
	.zero		1


	//   ....[10]....
        /*111c*/ 	.word	0x000005f0
        /*1120*/ 	.word	0x000000ff
        /*1124*/ 	.word	0x00016870
        /*1128*/ 	.short	0x0100
        /*112a*/ 	.byte	0x06
	.zero		1


	//   ....[11]....
        /*112c*/ 	.word	0x00000600
        /*1130*/ 	.word	0x000000ff
        /*1134*/ 	.word	0x00016880
        /*1138*/ 	.short	0x0100
        /*113a*/ 	.byte	0x06
	.zero		1


	//   ....[12]....
        /*113c*/ 	.word	0x00000610
        /*1140*/ 	.word	0x000000ff
        /*1144*/ 	.word	0x00016878
        /*1148*/ 	.short	0x0100
        /*114a*/ 	.byte	0x06
	.zero		1


	//   ....[13]....
        /*114c*/ 	.word	0x00000620
        /*1150*/ 	.word	0x000000ff
        /*1154*/ 	.word	0x00016888
        /*1158*/ 	.short	0x0100
        /*115a*/ 	.byte	0x06
	.zero		1


	//   ....[14]....
        /*115c*/ 	.word	0x00000750
        /*1160*/ 	.word	0x000000ff
        /*1164*/ 	.word	0x00016890
        /*1168*/ 	.short	0x0100
        /*116a*/ 	.byte	0x08
	.zero		1


	//   ....[15]....
        /*116c*/ 	.word	0x00000760
        /*1170*/ 	.word	0x000000ff
        /*1174*/ 	.word	0x000168a0
        /*1178*/ 	.short	0x0100
        /*117a*/ 	.byte	0x08
	.zero		1


	//   ....[16]....
        /*117c*/ 	.word	0x00000770
        /*1180*/ 	.word	0x000000ff
        /*1184*/ 	.word	0x00016898
        /*1188*/ 	.short	0x0100
        /*118a*/ 	.byte	0x08
	.zero		1


	//   ....[17]....
        /*118c*/ 	.word	0x00000780
        /*1190*/ 	.word	0x000000ff
        /*1194*/ 	.word	0x000168a8
        /*1198*/ 	.short	0x0100
        /*119a*/ 	.byte	0x08
	.zero		1


	//   ....[18]....
        /*119c*/ 	.word	0x000008b0
        /*11a0*/ 	.word	0x000000ff
        /*11a4*/ 	.word	0x000168b0
        /*11a8*/ 	.short	0x0100
        /*11aa*/ 	.byte	0x08
	.zero		1


	//   ....[19]....
        /*11ac*/ 	.word	0x000008c0
        /*11b0*/ 	.word	0x000000ff
        /*11b4*/ 	.word	0x000168c0
        /*11b8*/ 	.short	0x0100
        /*11ba*/ 	.byte	0x08
	.zero		1


	//   ....[20]....
        /*11bc*/ 	.word	0x000008d0
        /*11c0*/ 	.word	0x000000ff
        /*11c4*/ 	.word	0x000168b8
        /*11c8*/ 	.short	0x0100
        /*11ca*/ 	.byte	0x08
	.zero		1


	//   ....[21]....
        /*11cc*/ 	.word	0x000008e0
        /*11d0*/ 	.word	0x000000ff
        /*11d4*/ 	.word	0x000168c8
        /*11d8*/ 	.short	0x0100
        /*11da*/ 	.byte	0x08
	.zero		1


	//   ....[22]....
        /*11dc*/ 	.word	0x00002e60
        /*11e0*/ 	.word	0x00000046
        /*11e4*/ 	.word	0x00016890
        /*11e8*/ 	.short	0x010a
        /*11ea*/ 	.byte	0x3f
	.zero		1


	//   ....[23]....
        /*11ec*/ 	.word	0x00004330
        /*11f0*/ 	.word	0x00000046
        /*11f4*/ 	.word	0x00016890
        /*11f8*/ 	.short	0x010a
        /*11fa*/ 	.byte	0x3f
	.zero		1


	//   ....[24]....
        /*11fc*/ 	.word	0x00005420
        /*1200*/ 	.word	0x00000046
        /*1204*/ 	.word	0x00016890
        /*1208*/ 	.short	0x010a
        /*120a*/ 	.byte	0x3f
	.zero		1


	//   ....[25]....
        /*120c*/ 	.word	0x000058f0
        /*1210*/ 	.word	0x00000008
        /*1214*/ 	.word	0x00000000
        /*1218*/ 	.short	0x0101
        /*121a*/ 	.byte	0x3f
	.zero		1


	//   ....[26]....
        /*121c*/ 	.word	0x00005930
        /*1220*/ 	.word	0x00000046
        /*1224*/ 	.word	0x000168b0
        /*1228*/ 	.short	0x010a
        /*122a*/ 	.byte	0x3f
	.zero		1


	//   ....[27]....
        /*122c*/ 	.word	0x00005d80
        /*1230*/ 	.word	0x00000046
        /*1234*/ 	.word	0x00000000
        /*1238*/ 	.short	0x0101
        /*123a*/ 	.byte	0x3f
	.zero		1


	//   ....[28]....
        /*123c*/ 	.word	0x00006710
        /*1240*/ 	.word	0x00000002
        /*1244*/ 	.word	0x00016800
        /*1248*/ 	.short	0x010a
        /*124a*/ 	.byte	0x3f
	.zero		1


	//   ....[29]....
        /*124c*/ 	.word	0x00006760
        /*1250*/ 	.word	0x00000002
        /*1254*/ 	.word	0x00016800
        /*1258*/ 	.short	0x010a
        /*125a*/ 	.byte	0x3f
	.zero		1


	//   ....[30]....
        /*125c*/ 	.word	0x00007370
        /*1260*/ 	.word	0x00000002
        /*1264*/ 	.word	0x00016800
        /*1268*/ 	.short	0x010a
        /*126a*/ 	.byte	0x3f
	.zero		1


	//   ....[31]....
        /*126c*/ 	.word	0x000089d0
        /*1270*/ 	.word	0x00000002
        /*1274*/ 	.word	0x00016800
        /*1278*/ 	.short	0x010a
        /*127a*/ 	.byte	0x3f
	.zero		1


	//   ....[32]....
        /*127c*/ 	.word	0x00009900
        /*1280*/ 	.word	0x0000000e
        /*1284*/ 	.word	0x00016830
        /*1288*/ 	.short	0x010a
        /*128a*/ 	.byte	0x3f
	.zero		1


	//   ....[33]....
        /*128c*/ 	.word	0x000099b0
        /*1290*/ 	.word	0x0000000e
        /*1294*/ 	.word	0x00016830
        /*1298*/ 	.short	0x010a
        /*129a*/ 	.byte	0x3f
	.zero		1


	//   ....[34]....
        /*129c*/ 	.word	0x00009e70
        /*12a0*/ 	.word	0x00000000
        /*12a4*/ 	.word	0x00000000
        /*12a8*/ 	.short	0x0101
        /*12aa*/ 	.byte	0x3f
	.zero		1


	//   ....[35]....
        /*12ac*/ 	.word	0x0000cc60
        /*12b0*/ 	.word	0x0000000b
        /*12b4*/ 	.word	0x00016830
        /*12b8*/ 	.short	0x010a
        /*12ba*/ 	.byte	0x3f
	.zero		1


	//   ....[36]....
        /*12bc*/ 	.word	0x0000ccb0
        /*12c0*/ 	.word	0x0000000b
        /*12c4*/ 	.word	0x00016830
        /*12c8*/ 	.short	0x010a
        /*12ca*/ 	.byte	0x3f
	.zero		1


	//   ....[37]....
        /*12cc*/ 	.word	0x0000cfe0
        /*12d0*/ 	.word	0x0000000b
        /*12d4*/ 	.word	0x00016850
        /*12d8*/ 	.short	0x010a
        /*12da*/ 	.byte	0x3f
	.zero		1


	//   ....[38]....
        /*12dc*/ 	.word	0x0000d020
        /*12e0*/ 	.word	0x0000000b
        /*12e4*/ 	.word	0x00016850
        /*12e8*/ 	.short	0x010a
        /*12ea*/ 	.byte	0x3f
	.zero		1


	//   ....[39]....
        /*12ec*/ 	.word	0x0000d5a0
        /*12f0*/ 	.word	0x0000000a
        /*12f4*/ 	.word	0x00000000
        /*12f8*/ 	.short	0x0101
        /*12fa*/ 	.byte	0x3f
	.zero		1


	//   ....[40]....
        /*12fc*/ 	.word	0x0000f820
        /*1300*/ 	.word	0x0000000e
        /*1304*/ 	.word	0x00000000
        /*1308*/ 	.short	0x0101
        /*130a*/ 	.byte	0x3f
	.zero		1


	//   ....[41]....
        /*130c*/ 	.word	0x00010030
        /*1310*/ 	.word	0x00000003
        /*1314*/ 	.word	0x00016830
        /*1318*/ 	.short	0x010a
        /*131a*/ 	.byte	0x3f
	.zero		1


	//   ....[42]....
        /*131c*/ 	.word	0x00010080
        /*1320*/ 	.word	0x00000003
        /*1324*/ 	.word	0x00016830
        /*1328*/ 	.short	0x010a
        /*132a*/ 	.byte	0x3f
	.zero		1


	//   ....[43]....
        /*132c*/ 	.word	0x00010400
        /*1330*/ 	.word	0x00000003
        /*1334*/ 	.word	0x00016850
        /*1338*/ 	.short	0x010a
        /*133a*/ 	.byte	0x3f
	.zero		1


	//   ....[44]....
        /*133c*/ 	.word	0x00010440
        /*1340*/ 	.word	0x00000003
        /*1344*/ 	.word	0x00016850
        /*1348*/ 	.short	0x010a
        /*134a*/ 	.byte	0x3f
	.zero		1


	//   ....[45]....
        /*134c*/ 	.word	0x000108f0
        /*1350*/ 	.word	0x00000000
        /*1354*/ 	.word	0x00000000
        /*1358*/ 	.short	0x0101
        /*135a*/ 	.byte	0x3f
	.zero		1


	//   ....[46]....
        /*135c*/ 	.word	0x00011b00
        /*1360*/ 	.word	0x0000000f
        /*1364*/ 	.word	0x00000000
        /*1368*/ 	.short	0x0101
        /*136a*/ 	.byte	0x3f
	.zero		1


	//   ....[47]....
        /*136c*/ 	.word	0x00012040
        /*1370*/ 	.word	0x00000003
        /*1374*/ 	.word	0x00016830
        /*1378*/ 	.short	0x010a
        /*137a*/ 	.byte	0x3f
	.zero		1


	//   ....[48]....
        /*137c*/ 	.word	0x00012090
        /*1380*/ 	.word	0x00000003
        /*1384*/ 	.word	0x00016830
        /*1388*/ 	.short	0x010a
        /*138a*/ 	.byte	0x3f
	.zero		1


	//   ....[49]....
        /*138c*/ 	.word	0x00012410
        /*1390*/ 	.word	0x00000003
        /*1394*/ 	.word	0x00016850
        /*1398*/ 	.short	0x010a
        /*139a*/ 	.byte	0x3f
	.zero		1


	//   ....[50]....
        /*139c*/ 	.word	0x00012450
        /*13a0*/ 	.word	0x00000003
        /*13a4*/ 	.word	0x00016850
        /*13a8*/ 	.short	0x010a
        /*13aa*/ 	.byte	0x3f
	.zero		1


	//   ....[51]....
        /*13ac*/ 	.word	0x000129c0
        /*13b0*/ 	.word	0x00000000
        /*13b4*/ 	.word	0x00000000
        /*13b8*/ 	.short	0x0101
        /*13ba*/ 	.byte	0x3f
	.zero		1


	//   ....[52]....
        /*13bc*/ 	.word	0x00014c50
        /*13c0*/ 	.word	0x0000000b
        /*13c4*/ 	.word	0x00000000
        /*13c8*/ 	.short	0x0101
        /*13ca*/ 	.byte	0x3f
	.zero		1


	//   ....[53]....
        /*13cc*/ 	.word	0x000150a0
        /*13d0*/ 	.word	0x0000000b
        /*13d4*/ 	.word	0x00016850
        /*13d8*/ 	.short	0x010a
        /*13da*/ 	.byte	0x3f
	.zero		1


	//   ....[54]....
        /*13dc*/ 	.word	0x00015110
        /*13e0*/ 	.word	0x0000000b
        /*13e4*/ 	.word	0x00016850
        /*13e8*/ 	.short	0x010a
        /*13ea*/ 	.byte	0x3f
	.zero		1


	//   ....[55]....
        /*13ec*/ 	.word	0x00015720
        /*13f0*/ 	.word	0x00000002
        /*13f4*/ 	.word	0x00000000
        /*13f8*/ 	.short	0x0101
        /*13fa*/ 	.byte	0x3f
	.zero		1


	//   ....[56]....
        /*13fc*/ 	.word	0x000167c0
        /*1400*/ 	.word	0x00000000
        /*1404*/ 	.word	0x00000000
        /*1408*/ 	.short	0x0101
        /*140a*/ 	.byte	0x3f
	.zero		1


	//   ....[57]....
        /*140c*/ 	.word	0x00018ba0
        /*1410*/ 	.word	0x00000017
        /*1414*/ 	.word	0x00016820
        /*1418*/ 	.short	0x010a
        /*141a*/ 	.byte	0x3f
	.zero		1


	//   ....[58]....
        /*141c*/ 	.word	0x00018c60
        /*1420*/ 	.word	0x0000000a
        /*1424*/ 	.word	0x000168a0
        /*1428*/ 	.short	0x010a
        /*142a*/ 	.byte	0x3f
	.zero		1


	//   ....[59]....
        /*142c*/ 	.word	0x00018ea0
        /*1430*/ 	.word	0x0000000a
        /*1434*/ 	.word	0x000168c0
        /*1438*/ 	.short	0x010a
        /*143a*/ 	.byte	0x3f
	.zero		1


	//   ....[60]....
        /*143c*/ 	.word	0x00019230
        /*1440*/ 	.word	0x00000005
        /*1444*/ 	.word	0x000168a0
        /*1448*/ 	.short	0x010a
        /*144a*/ 	.byte	0x3f
	.zero		1


	//   ....[61]....
        /*144c*/ 	.word	0x00019450
        /*1450*/ 	.word	0x00000005
        /*1454*/ 	.word	0x000168c0
        /*1458*/ 	.short	0x010a
        /*145a*/ 	.byte	0x3f
	.zero		1


	//   ....[62]....
        /*145c*/ 	.word	0x0001a510
        /*1460*/ 	.word	0x00000003
        /*1464*/ 	.word	0x00016840
        /*1468*/ 	.short	0x010a
        /*146a*/ 	.byte	0x3f
	.zero		1


	//   ....[63]....
        /*146c*/ 	.word	0x0001acd0
        /*1470*/ 	.word	0x00000003
        /*1474*/ 	.word	0x00016830
        /*1478*/ 	.short	0x0107
        /*147a*/ 	.byte	0x3f
	.zero		1


	//   ....[64]....
        /*147c*/ 	.word	0x0001ada0
        /*1480*/ 	.word	0x00000003
        /*1484*/ 	.word	0x00016830
        /*1488*/ 	.short	0x0101
        /*148a*/ 	.byte	0x3f
	.zero		1


	//   ....[65]....
        /*148c*/ 	.word	0x0001bc20
        /*1490*/ 	.word	0x00000017
        /*1494*/ 	.word	0x00016800
        /*1498*/ 	.short	0x0107
        /*149a*/ 	.byte	0x3f
	.zero		1


	//   ....[66]....
        /*149c*/ 	.word	0x0001bd10
        /*14a0*/ 	.word	0x00000017
        /*14a4*/ 	.word	0x00016800
        /*14a8*/ 	.short	0x0101
        /*14aa*/ 	.byte	0x3f
	.zero		1


	//   ....[67]....
        /*14ac*/ 	.word	0x0001bd30
        /*14b0*/ 	.word	0x00000017
        /*14b4*/ 	.word	0x00016820
        /*14b8*/ 	.short	0x010a
        /*14ba*/ 	.byte	0x3f
	.zero		1


	//   ....[68]....
        /*14bc*/ 	.word	0x0001c100
        /*14c0*/ 	.word	0x00000005
        /*14c4*/ 	.word	0x00016840
        /*14c8*/ 	.short	0x010a
        /*14ca*/ 	.byte	0x3f
	.zero		1


	//   ....[69]....
        /*14cc*/ 	.word	0x0001c640
        /*14d0*/ 	.word	0x00000005
        /*14d4*/ 	.word	0x00016830
        /*14d8*/ 	.short	0x0107
        /*14da*/ 	.byte	0x3f
	.zero		1


	//   ....[70]....
        /*14dc*/ 	.word	0x0001c700
        /*14e0*/ 	.word	0x00000005
        /*14e4*/ 	.word	0x00016830
        /*14e8*/ 	.short	0x0101
        /*14ea*/ 	.byte	0x3f
	.zero		1


	//   ....[71]....
        /*14ec*/ 	.word	0x0001c760
        /*14f0*/ 	.word	0x00000005
        /*14f4*/ 	.word	0x00016860
        /*14f8*/ 	.short	0x010a
        /*14fa*/ 	.byte	0x3f
	.zero		1


	//   ....[72]....
        /*14fc*/ 	.word	0x0001cc40
        /*1500*/ 	.word	0x00000005
        /*1504*/ 	.word	0x00016850
        /*1508*/ 	.short	0x0107
        /*150a*/ 	.byte	0x3f
	.zero		1


	//   ....[73]....
        /*150c*/ 	.word	0x0001cdf0
        /*1510*/ 	.word	0x00000005
        /*1514*/ 	.word	0x00016850
        /*1518*/ 	.short	0x0101
        /*151a*/ 	.byte	0x3f
	.zero		1


	//   ....[74]....
        /*151c*/ 	.word	0x0001d010
        /*1520*/ 	.word	0x00000000
        /*1524*/ 	.word	0x00016860
        /*1528*/ 	.short	0x010a
        /*152a*/ 	.byte	0x3f
	.zero		1


	//   ....[75]....
        /*152c*/ 	.word	0x0001d4b0
        /*1530*/ 	.word	0x00000000
        /*1534*/ 	.word	0x00016850
        /*1538*/ 	.short	0x0107
        /*153a*/ 	.byte	0x3f
	.zero		1


	//   ....[76]....
        /*153c*/ 	.word	0x0001d580
        /*1540*/ 	.word	0x00000000
        /*1544*/ 	.word	0x00016850
        /*1548*/ 	.short	0x0101
        /*154a*/ 	.byte	0x3f
	.zero		1


	//   ....[77]....
        /*154c*/ 	.word	0x0001e2a0
        /*1550*/ 	.word	0x00000005
        /*1554*/ 	.word	0x00016820
        /*1558*/ 	.short	0x010a
        /*155a*/ 	.byte	0x3f
	.zero		1


	//   ....[78]....
        /*155c*/ 	.word	0x0001e410
        /*1560*/ 	.word	0x00000003
        /*1564*/ 	.word	0x00016840
        /*1568*/ 	.short	0x010a
        /*156a*/ 	.byte	0x3f
	.zero		1


	//   ....[79]....
        /*156c*/ 	.word	0x0001e4b0
        /*1570*/ 	.word	0x00000019
        /*1574*/ 	.word	0x00016840
        /*1578*/ 	.short	0x010a
        /*157a*/ 	.byte	0x3f
	.zero		1


	//   ....[80]....
        /*157c*/ 	.word	0x0001e4f0
        /*1580*/ 	.word	0x00000003
        /*1584*/ 	.word	0x00016860
        /*1588*/ 	.short	0x010a
        /*158a*/ 	.byte	0x3f
	.zero		1


	//   ....[81]....
        /*158c*/ 	.word	0x0001e530
        /*1590*/ 	.word	0x00000019
        /*1594*/ 	.word	0x00016860
        /*1598*/ 	.short	0x010a
        /*159a*/ 	.byte	0x3f
	.zero		1


	//   ....[82]....
        /*159c*/ 	.word	0x0001e590
        /*15a0*/ 	.word	0x00000046
        /*15a4*/ 	.word	0x00016890
        /*15a8*/ 	.short	0x010a
        /*15aa*/ 	.byte	0x3f
	.zero		1


	//   ....[83]....
        /*15ac*/ 	.word	0x0001e820
        /*15b0*/ 	.word	0x00000046
        /*15b4*/ 	.word	0x00016890
        /*15b8*/ 	.short	0x010a
        /*15ba*/ 	.byte	0x3f
	.zero		1


	//   ....[84]....
        /*15bc*/ 	.word	0x0001ead0
        /*15c0*/ 	.word	0x00000046
        /*15c4*/ 	.word	0x00016890
        /*15c8*/ 	.short	0x010a
        /*15ca*/ 	.byte	0x3f
	.zero		1


	//   ....[85]....
        /*15cc*/ 	.word	0x0001ed80
        /*15d0*/ 	.word	0x00000046
        /*15d4*/ 	.word	0x000168b0
        /*15d8*/ 	.short	0x010a
        /*15da*/ 	.byte	0x3f
	.zero		1


	//   ....[86]....
        /*15dc*/ 	.word	0x0001f250
        /*15e0*/ 	.word	0x00000002
        /*15e4*/ 	.word	0x00016800
        /*15e8*/ 	.short	0x010a
        /*15ea*/ 	.byte	0x3f
	.zero		1


	//   ....[87]....
        /*15ec*/ 	.word	0x0001f860
        /*15f0*/ 	.word	0x00000002
        /*15f4*/ 	.word	0x00016800
        /*15f8*/ 	.short	0x010a
        /*15fa*/ 	.byte	0x3f
	.zero		1


	//   ....[88]....
        /*15fc*/ 	.word	0x0001f8b0
        /*1600*/ 	.word	0x0000000e
        /*1604*/ 	.word	0x00016830
        /*1608*/ 	.short	0x010a
        /*160a*/ 	.byte	0x3f
	.zero		1


	//   ....[89]....
        /*160c*/ 	.word	0x0001f900
        /*1610*/ 	.word	0x0000000b
        /*1614*/ 	.word	0x00016830
        /*1618*/ 	.short	0x010a
        /*161a*/ 	.byte	0x3f
	.zero		1


	//   ....[90]....
        /*161c*/ 	.word	0x0001f950
        /*1620*/ 	.word	0x0000000b
        /*1624*/ 	.word	0x00016850
        /*1628*/ 	.short	0x010a
        /*162a*/ 	.byte	0x3f
	.zero		1


	//   ....[91]....
        /*162c*/ 	.word	0x0001f9a0
        /*1630*/ 	.word	0x00000003
        /*1634*/ 	.word	0x00016830
        /*1638*/ 	.short	0x010a
        /*163a*/ 	.byte	0x3f
	.zero		1


	//   ....[92]....
        /*163c*/ 	.word	0x0001f9f0
        /*1640*/ 	.word	0x00000003
        /*1644*/ 	.word	0x00016850
        /*1648*/ 	.short	0x010a
        /*164a*/ 	.byte	0x3f
	.zero		1


	//   ....[93]....
        /*164c*/ 	.word	0x0001fa40
        /*1650*/ 	.word	0x00000003
        /*1654*/ 	.word	0x00016830
        /*1658*/ 	.short	0x010a
        /*165a*/ 	.byte	0x3f
	.zero		1


	//   ....[94]....
        /*165c*/ 	.word	0x0001fa90
        /*1660*/ 	.word	0x00000003
        /*1664*/ 	.word	0x00016850
        /*1668*/ 	.short	0x010a
        /*166a*/ 	.byte	0x3f
	.zero		1


	//   ....[95]....
        /*166c*/ 	.word	0x0001fae0
        /*1670*/ 	.word	0x0000000b
        /*1674*/ 	.word	0x00016850
        /*1678*/ 	.short	0x010a
        /*167a*/ 	.byte	0x3f
	.zero		1


	//   ....[96]....
        /*167c*/ 	.word	0x00020080
        /*1680*/ 	.word	0x00000017
        /*1684*/ 	.word	0x00016820
        /*1688*/ 	.short	0x010a
        /*168a*/ 	.byte	0x3f
	.zero		1


	//   ....[97]....
        /*168c*/ 	.word	0x000200d0
        /*1690*/ 	.word	0x0000000a
        /*1694*/ 	.word	0x000168a0
        /*1698*/ 	.short	0x010a
        /*169a*/ 	.byte	0x3f
	.zero		1


	//   ....[98]....
        /*169c*/ 	.word	0x00020120
        /*16a0*/ 	.word	0x0000000a
        /*16a4*/ 	.word	0x000168c0
        /*16a8*/ 	.short	0x010a
        /*16aa*/ 	.byte	0x3f
	.zero		1


	//   ....[99]....
        /*16ac*/ 	.word	0x00020170
        /*16b0*/ 	.word	0x00000005
        /*16b4*/ 	.word	0x000168a0
        /*16b8*/ 	.short	0x010a
        /*16ba*/ 	.byte	0x3f
	.zero		1


	//   ....[100]....
        /*16bc*/ 	.word	0x000201c0
        /*16c0*/ 	.word	0x00000005
        /*16c4*/ 	.word	0x000168c0
        /*16c8*/ 	.short	0x010a
        /*16ca*/ 	.byte	0x3f
	.zero		1


	//   ....[101]....
        /*16cc*/ 	.word	0x000202e0
        /*16d0*/ 	.word	0x00000003
        /*16d4*/ 	.word	0x00016840
        /*16d8*/ 	.short	0x010a
        /*16da*/ 	.byte	0x3f
	.zero		1


	//   ....[102]....
        /*16dc*/ 	.word	0x00021d70
        /*16e0*/ 	.word	0x00000017
        /*16e4*/ 	.word	0x00016820
        /*16e8*/ 	.short	0x010a
        /*16ea*/ 	.byte	0x3f
	.zero		1


	//   ....[103]....
        /*16ec*/ 	.word	0x00021dc0
        /*16f0*/ 	.word	0x00000005
        /*16f4*/ 	.word	0x00016840
        /*16f8*/ 	.short	0x010a
        /*16fa*/ 	.byte	0x3f
	.zero		1


	//   ....[104]....
        /*16fc*/ 	.word	0x00022700
        /*1700*/ 	.word	0x00000005
        /*1704*/ 	.word	0x00016860
        /*1708*/ 	.short	0x010a
        /*170a*/ 	.byte	0x3f
	.zero		1


	//   ....[105]....
        /*170c*/ 	.word	0x00023070
        /*1710*/ 	.word	0x00000000
        /*1714*/ 	.word	0x00016860
        /*1718*/ 	.short	0x010a
        /*171a*/ 	.byte	0x3f
	.zero		1


	//   ....[106]....
        /*171c*/ 	.word	0x000242b0
        /*1720*/ 	.word	0x00000005
        /*1724*/ 	.word	0x00016820
        /*1728*/ 	.short	0x010a
        /*172a*/ 	.byte	0x3f
	.zero		1


	//   ....[107]....
        /*172c*/ 	.word	0x00024450
        /*1730*/ 	.word	0x00000003
        /*1734*/ 	.word	0x00016840
        /*1738*/ 	.short	0x010a
        /*173a*/ 	.byte	0x3f
	.zero		1


	//   ....[108]....
        /*173c*/ 	.word	0x000244a0
        /*1740*/ 	.word	0x00000019
        /*1744*/ 	.word	0x00016840
        /*1748*/ 	.short	0x010a
        /*174a*/ 	.byte	0x3f
	.zero		1


	//   ....[109]....
        /*174c*/ 	.word	0x000244f0
        /*1750*/ 	.word	0x00000003
        /*1754*/ 	.word	0x00016860
        /*1758*/ 	.short	0x010a
        /*175a*/ 	.byte	0x3f
	.zero		1


	//----- nvinfo : EIATTR_NUM_MBARRIERS
	.align		4
.L_237:
        /*175c*/ 	.byte	0x03, 0x38
        /*175e*/ 	.short	0x0016


	//----- nvinfo : EIATTR_EXIT_INSTR_OFFSETS
	.align		4
        /*1760*/ 	.byte	0x04, 0x1c
        /*1762*/ 	.short	(.L_239 - .L_238)


	//   ....[0]....
.L_238:
        /*1764*/ 	.word	0x0001e580


	//----- nvinfo : EIATTR_MAX_THREADS
	.align		4
.L_239:
        /*1768*/ 	.byte	0x04, 0x05
        /*176a*/ 	.short	(.L_241 - .L_240)
.L_240:
        /*176c*/ 	.word	0x00000200
        /*1770*/ 	.word	0x00000001
        /*1774*/ 	.word	0x00000001


	//----- nvinfo : EIATTR_CRS_STACK_SIZE
	.align		4
.L_241:
        /*1778*/ 	.byte	0x04, 0x1e
        /*177a*/ 	.short	(.L_243 - .L_242)
.L_242:
        /*177c*/ 	.word	0x00000000


	//----- nvinfo : EIATTR_CBANK_PARAM_SIZE
	.align		4
.L_243:
        /*1780*/ 	.byte	0x03, 0x19
        /*1782*/ 	.short	0x0af0


	//----- nvinfo : EIATTR_PARAM_CBANK
	.align		4
        /*1784*/ 	.byte	0x04, 0x0a
        /*1786*/ 	.short	(.L_245 - .L_244)
	.align		4
.L_244:
        /*1788*/ 	.word	index@(.nv.constant0._ZN7cutlass13device_kernelIN5flash11enable_sm90INS1_16FlashAttnFwdSm90INS1_25CollectiveMainloopFwdSm90ILi2EN4cute5tupleIJNS5_1CILi1EEES8_S8_EEENS6_IJNS7_ILi192EEENS7_ILi128EEENS7_ILi64EEEEEELi64ENS_10bfloat16_tEfNS_4arch4Sm90ELb0ELb1ELb0ELb1ELb1ELb1ELb0ELb1ELb1ELb1ELb0ELb0EEENS1_21CollectiveEpilogueFwdINS6_IJSA_SC_SB_EEES9_SE_SG_Li384ELb1ELb1ELb0ELb0EEENS1_36VarlenDynamicPersistentTileSchedulerILi192ELi128ELi384ELi128ELb0ELb1ELb1ELb1ELb0ELb1EEEEEEEEEvNT_6ParamsE)
        /*178c*/ 	.short	0x0210
        /*178e*/ 	.short	0x0af0


	//----- nvinfo : EIATTR_SW_WAR
	.align		4
.L_245:
        /*1790*/ 	.byte	0x04, 0x36
        /*1792*/ 	.short	(.L_247 - .L_246)
.L_246:
        /*1794*/ 	.word	0x00000008
.L_247:


//--------------------- .nv.info._ZN7cutlass13device_kernelIN5flash11enable_sm90INS1_16FlashAttnFwdSm90INS1_25CollectiveMainloopFwdSm90ILi2EN4cute5tupleIJNS5_1CILi1EEES8_S8_EEENS6_IJNS7_ILi192EEENS7_ILi128EEENS7_ILi64EEEEEELi64ENS_10bfloat16_tEfNS_4arch4Sm90ELb1ELb0ELb0ELb0ELb1ELb0ELb0ELb1ELb1ELb1ELb0ELb0EEENS1_21CollectiveEpilogueFwdINS6_IJSA_SC_SB_EEES9_SE_SG_Li384ELb0ELb1ELb0ELb0EEENS1_30DynamicPersistentTileSchedulerILi384ELi128ELb0ELb1ELb1EEEEEEEEEvNT_6ParamsE --------------------------
	.section	.nv.info._ZN7cutlass13device_kernelIN5flash11enable_sm90INS1_16FlashAttnFwdSm90INS1_25CollectiveMainloopFwdSm90ILi2EN4cute5tupleIJNS5_1CILi1EEES8_S8_EEENS6_IJNS7_ILi192EEENS7_ILi128EEENS7_ILi64EEEEEELi64ENS_10bfloat16_tEfNS_4arch4Sm90ELb1ELb0ELb0ELb0ELb1ELb0ELb0ELb1ELb1ELb1ELb0ELb0EEENS1_21CollectiveEpilogueFwdINS6_IJSA_SC_SB_EEES9_SE_SG_Li384ELb0ELb1ELb0ELb0EEENS1_30DynamicPersistentTileSchedulerILi384ELi128ELb0ELb1ELb1EEEEEEEEEvNT_6ParamsE,"",@"SHT_CUDA_INFO"
	.sectionflags	@""
	.align	4


	//----- nvinfo : EIATTR_CUDA_API_VERSION
	.align		4
        /*0000*/ 	.byte	0x04, 0x37
        /*0002*/ 	.short	(.L_249 - .L_248)
.L_248:
        /*0004*/ 	.word	0x00000082


	//----- nvinfo : EIATTR_KPARAM_INFO
	.align		4
.L_249:
        /*0008*/ 	.byte	0x04, 0x17
        /*000a*/ 	.short	(.L_251 - .L_250)
.L_250:
        /*000c*/ 	.word	0x00000000
        /*0010*/ 	.short	0x0000
        /*0012*/ 	.short	0x0070
        /*0014*/ 	.byte	0x00, 0xf0, 0x01, 0x2a


	//----- nvinfo : EIATTR_SPARSE_MMA_MASK
	.align		4
.L_251:
        /*0018*/ 	.byte	0x03, 0x50
        /*001a*/ 	.short	0x0000


	//----- nvinfo : EIATTR_MAXREG_COUNT
	.align		4
        /*001c*/ 	.byte	0x03, 0x1b
        /*001e*/ 	.short	0x0080


	//----- nvinfo : EIATTR_NUM_BARRIERS
	.align		4
        /*0020*/ 	.byte	0x02, 0x4c
        /*0022*/ 	.byte	0x10
	.zero		1


	//----- nvinfo : EIATTR_EXTERNS
	.align		4
        /*0024*/ 	.byte	0x04, 0x0f
        /*0026*/ 	.short	(.L_253 - .L_252)


	//   ....[0]....
	.align		4
.L_252:
        /*0028*/ 	.word	index@(__assertfail)


	//----- nvinfo : EIATTR_ANNOTATIONS
	.align		4
.L_253:
        /*002c*/ 	.byte	0x04, 0x55
        /*002e*/ 	.short	(.L_255 - .L_254)


	//   ....[0]....
.L_254:
        /* <DEDUP_REMOVED lines=11> */


	//----- nvinfo : EIATTR_MERCURY_ISA_VERSION
	.align		4
.L_255:
        /*00c8*/ 	.byte	0x03, 0x5f
        /*00ca*/ 	.short	0x0101


	//----- nvinfo : EIATTR_INT_WARP_WIDE_INSTR_OFFSETS
	.align		4
        /*00cc*/ 	.byte	0x04, 0x31
        /*00ce*/ 	.short	(.L_257 - .L_256)


	//   ....[0]....
.L_256:
        /*00d0*/ 	.word	0x000000c0


	//   ....[1]....
        /*00d4*/ 	.word	0x000000d0


	//   ....[2]....
        /*00d8*/ 	.word	0x00000170


	//   ....[3]....
        /*00dc*/ 	.word	0x0000a000


	//   ....[4]....
        /*00e0*/ 	.word	0x0000a090


	//   ....[5]....
        /*00e4*/ 	.word	0x0000d140


	//   ....[6]....
        /*00e8*/ 	.word	0x0000d1d0


	//----- nvinfo : EIATTR_COOP_GROUP_MASK_REGIDS
	.align		4
.L_257:
        /*00ec*/ 	.byte	0x04, 0x29
        /*00ee*/ 	.short	(.L_259 - .L_258)


	//   ....[0]....
.L_258:
        /*00f0*/ 	.word	0xffffffff


	//   ....[1]....
        /*00f4*/ 	.word	0xffffffff


	//   ....[2]....
        /*00f8*/ 	.word	0xffffffff


	//   ....[3]....
        /*00fc*/ 	.word	0xffffffff


	//   ....[4]....
        /*0100*/ 	.word	0xffffffff


	//   ....[5]....
        /*0104*/ 	.word	0xffffffff


	//   ....[6]....
        /*0108*/ 	.word	0xffffffff


	//   ....[7]....
        /*010c*/ 	.word	0xffffffff


	//   ....[8]....
        /*0110*/ 	.word	0xffffffff


	//   ....[9]....
        /*0114*/ 	.word	0xffffffff


	//   ....[10]....
        /*0118*/ 	.word	0xffffffff


	//   ....[11]....
        /*011c*/ 	.word	0xffffffff


	//   ....[12]....
        /*0120*/ 	.word	0xffffffff


	//   ....[13]....
        /*0124*/ 	.word	0xffffffff


	//   ....[14]....
        /*0128*/ 	.word	0xffffffff


	//   ....[15]....
        /*012c*/ 	.word	0xffffffff


	//   ....[16]....
        /*0130*/ 	.word	0xffffffff


	//   ....[17]....
        /*0134*/ 	.word	0xffffffff


	//   ....[18]....
        /*0138*/ 	.word	0xffffffff


	//   ....[19]....
        /*013c*/ 	.word	0xffffffff


	//   ....[20]....
        /*0140*/ 	.word	0xffffffff


	//   ....[21]....
        /*0144*/ 	.word	0xffffffff


	//   ....[22]....
        /*0148*/ 	.word	0xffffffff


	//   ....[23]....
        /*014c*/ 	.word	0xffffffff


	//   ....[24]....
        /*0150*/ 	.word	0xffffffff


	//   ....[25]....
        /*0154*/ 	.word	0xffffffff


	//   ....[26]....
        /*0158*/ 	.word	0xffffffff


	//   ....[27]....
        /*015c*/ 	.word	0xffffffff


	//   ....[28]....
        /*0160*/ 	.word	0xffffffff


	//   ....[29]....
        /*0164*/ 	.word	0xffffffff


	//   ....[30]....
        /*0168*/ 	.word	0xffffffff


	//   ....[31]....
        /*016c*/ 	.word	0xffffffff


	//   ....[32]....
        /*0170*/ 	.word	0xffffffff


	//   ....[33]....
        /*0174*/ 	.word	0xffffffff


	//   ....[34]....
        /*0178*/ 	.word	0xffffffff


	//   ....[35]....
        /*017c*/ 	.word	0xffffffff


	//   ....[36]....
        /*0180*/ 	.word	0xffffffff


	//   ....[37]....
        /*0184*/ 	.word	0xffffffff


	//   ....[38]....
        /*0188*/ 	.word	0xffffffff


	//   ....[39]....
        /*018c*/ 	.word	0xffffffff


	//   ....[40]....
        /*0190*/ 	.word	0xffffffff


	//   ....[41]....
        /*0194*/ 	.word	0xffffffff


	//   ....[42]....
        /*0198*/ 	.word	0xffffffff


	//   ....[43]....
        /*019c*/ 	.word	0xffffffff


	//   ....[44]....
        /*01a0*/ 	.word	0xffffffff


	//   ....[45]....
        /*01a4*/ 	.word	0xffffffff


	//   ....[46]....
        /*01a8*/ 	.word	0xffffffff


	//   ....[47]....
        /*01ac*/ 	.word	0xffffffff


	//   ....[48]....
        /*01b0*/ 	.word	0xffffffff


	//   ....[49]....
        /*01b4*/ 	.word	0xffffffff


	//   ....[50]....
        /*01b8*/ 	.word	0xffffffff


	//   ....[51]....
        /*01bc*/ 	.word	0xffffffff


	//   ....[52]....
        /*01c0*/ 	.word	0xffffffff


	//   ....[53]....
        /*01c4*/ 	.word	0xffffffff


	//   ....[54]....
        /*01c8*/ 	.word	0xffffffff


	//   ....[55]....
        /*01cc*/ 	.word	0xffffffff


	//   ....[56]....
        /*01d0*/ 	.word	0xffffffff


	//   ....[57]....
        /*01d4*/ 	.word	0xffffffff


	//   ....[58]....
        /*01d8*/ 	.word	0xffffffff


	//   ....[59]....
        /*01dc*/ 	.word	0xffffffff


	//   ....[60]....
        /*01e0*/ 	.word	0xffffffff


	//   ....[61]....
        /*01e4*/ 	.word	0xffffffff


	//   ....[62]....
        /*01e8*/ 	.word	0xffffffff


	//   ....[63]....
        /*01ec*/ 	.word	0xffffffff


	//   ....[64]....
        /*01f0*/ 	.word	0xffffffff


	//   ....[65]....
        /*01f4*/ 	.word	0xffffffff


	//   ....[66]....
        /*01f8*/ 	.word	0xffffffff


	//   ....[67]....
        /*01fc*/ 	.word	0xffffffff


	//   ....[68]....
        /*0200*/ 	.word	0xffffffff


	//   ....[69]....
        /*0204*/ 	.word	0xffffffff


	//   ....[70]....
        /*0208*/ 	.word	0xffffffff


	//   ....[71]....
        /*020c*/ 	.word	0xffffffff


	//   ....[72]....
        /*0210*/ 	.word	0xffffffff


	//   ....[73]....
        /*0214*/ 	.word	0xffffffff


	//   ....[74]....
        /*0218*/ 	.word	0xffffffff


	//   ....[75]....
        /*021c*/ 	.word	0xffffffff


	//   ....[76]....
        /*0220*/ 	.word	0xffffffff


	//   ....[77]....
        /*0224*/ 	.word	0xffffffff


	//   ....[78]....
        /*0228*/ 	.word	0xffffffff


	//   ....[79]....
        /*022c*/ 	.word	0xffffffff


	//   ....[80]....
        /*0230*/ 	.word	0xffffffff


	//   ....[81]....
        /*0234*/ 	.word	0xffffffff


	//   ....[82]....
        /*0238*/ 	.word	0xffffffff


	//   ....[83]....
        /*023c*/ 	.word	0xffffffff


	//   ....[84]....
        /*0240*/ 	.word	0xffffffff


	//   ....[85]....
        /*0244*/ 	.word	0xffffffff


	//   ....[86]....
        /*0248*/ 	.word	0xffffffff


	//   ....[87]....
        /*024c*/ 	.word	0xffffffff


	//   ....[88]....
        /*0250*/ 	.word	0xffffffff


	//   ....[89]....
        /*0254*/ 	.word	0xffffffff


	//   ....[90]....
        /*0258*/ 	.word	0xffffffff


	//   ....[91]....
        /*025c*/ 	.word	0xffffffff


	//   ....[92]....
        /*0260*/ 	.word	0xffffffff


	//   ....[93]....
        /*0264*/ 	.word	0xffffffff


	//   ....[94]....
        /*0268*/ 	.word	0xffffffff


	//   ....[95]....
        /*026c*/ 	.word	0xffffffff


	//   ....[96]....
        /*0270*/ 	.word	0xffffffff


	//   ....[97]....
        /*0274*/ 	.word	0xffffffff


	//   ....[98]....
        /*0278*/ 	.word	0xffffffff


	//   ....[99]....
        /*027c*/ 	.word	0xffffffff


	//   ....[100]....
        /*0280*/ 	.word	0xffffffff


	//   ....[101]....
        /*0284*/ 	.word	0xffffffff


	//   ....[102]....
        /*0288*/ 	.word	0xffffffff


	//   ....[103]....
        /*028c*/ 	.word	0xffffffff


	//   ....[104]....
        /*0290*/ 	.word	0xffffffff


	//   ....[105]....
        /*0294*/ 	.word	0xffffffff


	//   ....[106]....
        /*0298*/ 	.word	0xffffffff


	//   ....[107]....
        /*029c*/ 	.word	0xffffffff


	//   ....[108]....
        /*02a0*/ 	.word	0xffffffff


	//   ....[109]....
        /*02a4*/ 	.word	0xffffffff


	//   ....[110]....
        /*02a8*/ 	.word	0xffffffff


	//   ....[111]....
        /*02ac*/ 	.word	0xffffffff


	//   ....[112]....
        /*02b0*/ 	.word	0xffffffff


	//   ....[113]....
        /*02b4*/ 	.word	0xffffffff


	//   ....[114]....
        /*02b8*/ 	.word	0xffffffff


	//   ....[115]....
        /*02bc*/ 	.word	0xffffffff


	//   ....[116]....
        /*02c0*/ 	.word	0xffffffff


	//   ....[117]....
        /*02c4*/ 	.word	0xffffffff


	//   ....[118]....
        /*02c8*/ 	.word	0xffffffff


	//   ....[119]....
        /*02cc*/ 	.word	0xffffffff


	//   ....[120]....
        /*02d0*/ 	.word	0xffffffff


	//   ....[121]....
        /*02d4*/ 	.word	0xffffffff


	//   ....[122]....
        /*02d8*/ 	.word	0xffffffff


	//   ....[123]....
        /*02dc*/ 	.word	0xffffffff


	//   ....[124]....
        /*02e0*/ 	.word	0xffffffff


	//   ....[125]....
        /*02e4*/ 	.word	0xffffffff


	//   ....[126]....
        /*02e8*/ 	.word	0xffffffff


	//   ....[127]....
        /*02ec*/ 	.word	0xffffffff


	//   ....[128]....
        /*02f0*/ 	.word	0xffffffff


	//   ....[129]....
        /*02f4*/ 	.word	0xffffffff


	//   ....[130]....
        /*02f8*/ 	.word	0xffffffff


	//   ....[131]....
        /*02fc*/ 	.word	0xffffffff


	//   ....[132]....
        /*0300*/ 	.word	0xffffffff


	//   ....[133]....
        /*0304*/ 	.word	0xffffffff


	//   ....[134]....
        /*0308*/ 	.word	0xffffffff


	//   ....[135]....
        /*030c*/ 	.word	0xffffffff


	//   ....[136]....
        /*0310*/ 	.word	0xffffffff


	//   ....[137]....
        /*0314*/ 	.word	0xffffffff


	//   ....[138]....
        /*0318*/ 	.word	0x0500000f


	//   ....[139]....
        /*031c*/ 	.word	0x0500000f


	//   ....[140]....
        /*0320*/ 	.word	0x0500000f


	//   ....[141]....
        /*0324*/ 	.word	0x0500000f


	//   ....[142]....
        /*0328*/ 	.word	0x0500000f


	//   ....[143]....
        /*032c*/ 	.word	0x0500000f


	//   ....[144]....
        /*0330*/ 	.word	0x0500000f


	//   ....[145]....
        /*0334*/ 	.word	0x0500000f


	//   ....[146]....
        /*0338*/ 	.word	0x0500000f


	//   ....[147]....
        /*033c*/ 	.word	0x0500000f


	//   ....[148]....
        /*0340*/ 	.word	0x0500000f


	//   ....[149]....
        /*0344*/ 	.word	0x0500000f


	//   ....[150]....
        /*0348*/ 	.word	0x0500000f


	//   ....[151]....
        /*034c*/ 	.word	0x0500000f


	//   ....[152]....
        /*0350*/ 	.word	0x0500000f


	//   ....[153]....
        /*0354*/ 	.word	0x0500000f


	//   ....[154]....
        /*0358*/ 	.word	0x0500000f


	//   ....[155]....
        /*035c*/ 	.word	0x0500000f


	//   ....[156]....
        /*0360*/ 	.word	0x0500000f


	//   ....[157]....
        /*0364*/ 	.word	0x0500000f


	//   ....[158]....
        /*0368*/ 	.word	0x0500000f


	//   ....[159]....
        /*036c*/ 	.word	0x0500000f


	//   ....[160]....
        /*0370*/ 	.word	0x0500000f


	//   ....[161]....
        /*0374*/ 	.word	0x0500000f


	//   ....[162]....
        /*0378*/ 	.word	0x0500000f


	//   ....[163]....
        /*037c*/ 	.word	0x0500000f


	//   ....[164]....
        /*0380*/ 	.word	0x0500000f


	//   ....[165]....
        /*0384*/ 	.word	0x0500000f


	//   ....[166]....
        /*0388*/ 	.word	0x0500000f


	//   ....[167]....
        /*038c*/ 	.word	0x0500000f


	//   ....[168]....
        /*0390*/ 	.word	0x0500000f


	//   ....[169]....
        /*0394*/ 	.word	0x0500000f


	//   ....[170]....
        /*0398*/ 	.word	0x0500000f


	//   ....[171]....
        /*039c*/ 	.word	0x0500000f


	//   ....[172]....
        /*03a0*/ 	.word	0x0500000f


	//   ....[173]....
        /*03a4*/ 	.word	0x0500000f


	//   ....[174]....
        /*03a8*/ 	.word	0x0500000f


	//   ....[175]....
        /*03ac*/ 	.word	0x0500000f


	//   ....[176]....
        /*03b0*/ 	.word	0x0500000f


	//   ....[177]....
        /*03b4*/ 	.word	0x0500000f


	//   ....[178]....
        /*03b8*/ 	.word	0x0500000f


	//   ....[179]....
        /*03bc*/ 	.word	0x0500000f


	//   ....[180]....
        /*03c0*/ 	.word	0x0500000f


	//   ....[181]....
        /*03c4*/ 	.word	0x0500000f


	//   ....[182]....
        /*03c8*/ 	.word	0x0500000f


	//   ....[183]....
        /*03cc*/ 	.word	0x0500000f


	//   ....[184]....
        /*03d0*/ 	.word	0x0500000f


	//   ....[185]....
        /*03d4*/ 	.word	0x0500000f


	//   ....[186]....
        /*03d8*/ 	.word	0x0500000f


	//   ....[187]....
        /*03dc*/ 	.word	0x0500000f


	//   ....[188]....
        /*03e0*/ 	.word	0x0500000f


	//   ....[189]....
        /*03e4*/ 	.word	0x0500000f


	//   ....[190]....
        /*03e8*/ 	.word	0x0500000f


	//   ....[191]....
        /*03ec*/ 	.word	0x0500000f


	//   ....[192]....
        /*03f0*/ 	.word	0x0500000f


	//   ....[193]....
        /*03f4*/ 	.word	0x0500000f


	//   ....[194]....
        /*03f8*/ 	.word	0x0500000f


	//   ....[195]....
        /*03fc*/ 	.word	0x0500000f


	//   ....[196]....
        /*0400*/ 	.word	0x0500000f


	//   ....[197]....
        /*0404*/ 	.word	0x0500000f


	//   ....[198]....
        /*0408*/ 	.word	0x0500000f


	//   ....[199]....
        /*040c*/ 	.word	0x0500000f


	//   ....[200]....
        /*0410*/ 	.word	0x0500000f


	//   ....[201]....
        /*0414*/ 	.word	0x0500000f


	//   ....[202]....
        /*0418*/ 	.word	0x0500000f


	//   ....[203]....
        /*041c*/ 	.word	0x0500000f


	//   ....[204]....
        /*0420*/ 	.word	0x0500000f


	//   ....[205]....
        /*0424*/ 	.word	0x0500000f


	//   ....[206]....
        /*0428*/ 	.word	0x0500000f


	//   ....[207]....
        /*042c*/ 	.word	0x0500000f


	//   ....[208]....
        /*0430*/ 	.word	0x0500000f


	//   ....[209]....
        /*0434*/ 	.word	0x0500000f


	//   ....[210]....
        /*0438*/ 	.word	0x0500000f


	//   ....[211]....
        /*043c*/ 	.word	0x0500000f


	//   ....[212]....
        /*0440*/ 	.word	0x0500000f


	//   ....[213]....
        /*0444*/ 	.word	0x0500000f


	//   ....[214]....
        /*0448*/ 	.word	0x0500000f


	//   ....[215]....
        /*044c*/ 	.word	0x0500000f


	//   ....[216]....
        /*0450*/ 	.word	0x0500000f


	//   ....[217]....
        /*0454*/ 	.word	0x0500000f


	//   ....[218]....
        /*0458*/ 	.word	0x0500000f


	//   ....[219]....
        /*045c*/ 	.word	0x0500000f


	//   ....[220]....
        /*0460*/ 	.word	0x0500000f


	//   ....[221]....
        /*0464*/ 	.word	0x0500000f


	//   ....[222]....
        /*0468*/ 	.word	0x0500000f


	//   ....[223]....
        /*046c*/ 	.word	0x0500000f


	//   ....[224]....
        /*0470*/ 	.word	0x0500000f


	//   ....[225]....
        /*0474*/ 	.word	0x0500000f


	//   ....[226]....
        /*0478*/ 	.word	0x0500000f


	//   ....[227]....
        /*047c*/ 	.word	0x0500000f


	//   ....[228]....
        /*0480*/ 	.word	0x0500000f


	//----- nvinfo : EIATTR_COOP_GROUP_INSTR_OFFSETS
	.align		4
.L_259:
        /*0484*/ 	.byte	0x04, 0x28
        /*0486*/ 	.short	(.L_261 - .L_260)


	//   ....[0]....
.L_260:
        /*0488*/ 	.word	0x00000080


	//   ....[1]....
        /*048c*/ 	.word	0x00000090


	//   ....[2]....
        /*0490*/ 	.word	0x000002d0


	//   ....[3]....
        /*0494*/ 	.word	0x00000430


	//   ....[4]....
        /*0498*/ 	.word	0x00000550


	//   ....[5]....
        /*049c*/ 	.word	0x000006b0


	//   ....[6]....
        /*04a0*/ 	.word	0x00001290


	//   ....[7]....
        /*04a4*/ 	.word	0x00001960


	//   ....[8]....
        /*04a8*/ 	.word	0x00001990


	//   ....[9]....
        /*04ac*/ 	.word	0x00002070


	//   ....[10]....
        /*04b0*/ 	.word	0x000020d0


	//   ....[11]....
        /*04b4*/ 	.word	0x00002b70


	//   ....[12]....
        /*04b8*/ 	.word	0x00002bd0


	//   ....[13]....
        /*04bc*/ 	.word	0x00003e60


	//   ....[14]....
        /*04c0*/ 	.word	0x00003e80


	//   ....[15]....
        /*04c4*/ 	.word	0x00004540


	//   ....[16]....
        /*04c8*/ 	.word	0x00004590


	//   ....[17]....
        /*04cc*/ 	.word	0x00004e90


	//   ....[18]....
        /*04d0*/ 	.word	0x00004ef0


	//   ....[19]....
        /*04d4*/ 	.word	0x000068d0


	//   ....[20]....
        /*04d8*/ 	.word	0x000068e0


	//   ....[21]....
        /*04dc*/ 	.word	0x00006910


	//   ....[22]....
        /*04e0*/ 	.word	0x00006930


	//   ....[23]....
        /*04e4*/ 	.word	0x00007bb0


	//   ....[24]....
        /*04e8*/ 	.word	0x00007be0


	//   ....[25]....
        /*04ec*/ 	.word	0x00007c90


	//   ....[26]....
        /*04f0*/ 	.word	0x00007ca0


	//   ....[27]....
        /*04f4*/ 	.word	0x000088a0


	//   ....[28]....
        /*04f8*/ 	.word	0x000088d0


	//   ....[29]....
        /*04fc*/ 	.word	0x00008900


	//   ....[30]....
        /*0500*/ 	.word	0x00008930


	//   ....[31]....
        /*0504*/ 	.word	0x00008db0


	//   ....[32]....
        /*0508*/ 	.word	0x00008df0


	//   ....[33]....
        /*050c*/ 	.word	0x00008e10


	//   ....[34]....
        /*0510*/ 	.word	0x00008e40


	//   ....[35]....
        /*0514*/ 	.word	0x00008e60


	//   ....[36]....
        /*0518*/ 	.word	0x00008e70


	//   ....[37]....
        /*051c*/ 	.word	0x00008e90


	//   ....[38]....
        /*0520*/ 	.word	0x00008eb0


	//   ....[39]....
        /*0524*/ 	.word	0x00009510


	//   ....[40]....
        /*0528*/ 	.word	0x00009550


	//   ....[41]....
        /*052c*/ 	.word	0x00009580


	//   ....[42]....
        /*0530*/ 	.word	0x000095b0


	//   ....[43]....
        /*0534*/ 	.word	0x000095d0


	//   ....[44]....
        /*0538*/ 	.word	0x000095e0


	//   ....[45]....
        /*053c*/ 	.word	0x000095f0


	//   ....[46]....
        /*0540*/ 	.word	0x00009610


	//   ....[47]....
        /*0544*/ 	.word	0x000097b0


	//   ....[48]....
        /*0548*/ 	.word	0x0000ac00


	//   ....[49]....
        /*054c*/ 	.word	0x0000ac20


	//   ....[50]....
        /*0550*/ 	.word	0x0000ac30


	//   ....[51]....
        /*0554*/ 	.word	0x0000acb0


	//   ....[52]....
        /*0558*/ 	.word	0x0000acd0


	//   ....[53]....
        /*055c*/ 	.word	0x0000ad50


	//   ....[54]....
        /*0560*/ 	.word	0x0000ad70


	//   ....[55]....
        /*0564*/ 	.word	0x0000adf0


	//   ....[56]....
        /*0568*/ 	.word	0x0000ae10


	//   ....[57]....
        /*056c*/ 	.word	0x0000ae90


	//   ....[58]....
        /*0570*/ 	.word	0x0000aeb0


	//   ....[59]....
        /*0574*/ 	.word	0x0000af30


	//   ....[60]....
        /*0578*/ 	.word	0x0000af50


	//   ....[61]....
        /*057c*/ 	.word	0x0000afd0


	//   ....[62]....
        /*0580*/ 	.word	0x0000aff0


	//   ....[63]....
        /*0584*/ 	.word	0x0000b000


	//   ....[64]....
        /*0588*/ 	.word	0x0000b850


	//   ....[65]....
        /*058c*/ 	.word	0x0000b870


	//   ....[66]....
        /*0590*/ 	.word	0x0000b890


	//   ....[67]....
        /*0594*/ 	.word	0x0000b930


	//   ....[68]....
        /*0598*/ 	.word	0x0000b950


	//   ....[69]....
        /*059c*/ 	.word	0x0000b9d0


	//   ....[70]....
        /*05a0*/ 	.word	0x0000b9f0


	//   ....[71]....
        /*05a4*/ 	.word	0x0000ba70


	//   ....[72]....
        /*05a8*/ 	.word	0x0000ba90


	//   ....[73]....
        /*05ac*/ 	.word	0x0000bb10


	//   ....[74]....
        /*05b0*/ 	.word	0x0000bb30


	//   ....[75]....
        /*05b4*/ 	.word	0x0000bbb0


	//   ....[76]....
        /*05b8*/ 	.word	0x0000bbd0


	//   ....[77]....
        /*05bc*/ 	.word	0x0000bc50


	//   ....[78]....
        /*05c0*/ 	.word	0x0000bc70


	//   ....[79]....
        /*05c4*/ 	.word	0x0000bc80


	//   ....[80]....
        /*05c8*/ 	.word	0x0000bc90


	//   ....[81]....
        /*05cc*/ 	.word	0x0000bd30


	//   ....[82]....
        /*05d0*/ 	.word	0x0000bd80


	//   ....[83]....
        /*05d4*/ 	.word	0x0000bda0


	//   ....[84]....
        /*05d8*/ 	.word	0x0000bdc0


	//   ....[85]....
        /*05dc*/ 	.word	0x0000be10


	//   ....[86]....
        /*05e0*/ 	.word	0x0000be30


	//   ....[87]....
        /*05e4*/ 	.word	0x0000be40


	//   ....[88]....
        /*05e8*/ 	.word	0x0000c5e0


	//   ....[89]....
        /*05ec*/ 	.word	0x0000c600


	//   ....[90]....
        /*05f0*/ 	.word	0x0000c670


	//   ....[91]....
        /*05f4*/ 	.word	0x0000c680


	//   ....[92]....
        /*05f8*/ 	.word	0x0000c6c0


	//   ....[93]....
        /*05fc*/ 	.word	0x0000c6d0


	//   ....[94]....
        /*0600*/ 	.word	0x0000c710


	//   ....[95]....
        /*0604*/ 	.word	0x0000c720


	//   ....[96]....
        /*0608*/ 	.word	0x0000c760


	//   ....[97]....
        /*060c*/ 	.word	0x0000c770


	//   ....[98]....
        /*0610*/ 	.word	0x0000c7b0


	//   ....[99]....
        /*0614*/ 	.word	0x0000c7c0


	//   ....[100]....
        /*0618*/ 	.word	0x0000c800


	//   ....[101]....
        /*061c*/ 	.word	0x0000c810


	//   ....[102]....
        /*0620*/ 	.word	0x0000c820


	//   ....[103]....
        /*0624*/ 	.word	0x0000c860


	//   ....[104]....
        /*0628*/ 	.word	0x0000cb20


	//   ....[105]....
        /*062c*/ 	.word	0x0000cb40


	//   ....[106]....
        /*0630*/ 	.word	0x0000cba0


	//   ....[107]....
        /*0634*/ 	.word	0x0000cbb0


	//   ....[108]....
        /*0638*/ 	.word	0x0000cc00


	//   ....[109]....
        /*063c*/ 	.word	0x0000cc10


	//   ....[110]....
        /*0640*/ 	.word	0x0000cc60


	//   ....[111]....
        /*0644*/ 	.word	0x0000cc70


	//   ....[112]....
        /*0648*/ 	.word	0x0000ccc0


	//   ....[113]....
        /*064c*/ 	.word	0x0000ccd0


	//   ....[114]....
        /*0650*/ 	.word	0x0000cd20


	//   ....[115]....
        /*0654*/ 	.word	0x0000cd30


	//   ....[116]....
        /*0658*/ 	.word	0x0000cd80


	//   ....[117]....
        /*065c*/ 	.word	0x0000cd90


	//   ....[118]....
        /*0660*/ 	.word	0x0000cda0


	//   ....[119]....
        /*0664*/ 	.word	0x0000cdf0


	//   ....[120]....
        /*0668*/ 	.word	0x0000d3c0


	//   ....[121]....
        /*066c*/ 	.word	0x0000d3d0


	//   ....[122]....
        /*0670*/ 	.word	0x0000d3e0


	//   ....[123]....
        /*0674*/ 	.word	0x0000d3f0


	//   ....[124]....
        /*0678*/ 	.word	0x0000d400


	//   ....[125]....
        /*067c*/ 	.word	0x0000d450


	//   ....[126]....
        /*0680*/ 	.word	0x0000d4a0


	//   ....[127]....
        /*0684*/ 	.word	0x0000d4d0


	//   ....[128]....
        /*0688*/ 	.word	0x0000d500


	//   ....[129]....
        /*068c*/ 	.word	0x0000d530


	//   ....[130]....
        /*0690*/ 	.word	0x0000d560


	//   ....[131]....
        /*0694*/ 	.word	0x0000d590


	//   ....[132]....
        /*0698*/ 	.word	0x0000d5c0


	//   ....[133]....
        /*069c*/ 	.word	0x0000d5f0


	//   ....[134]....
        /*06a0*/ 	.word	0x0000d620


	//   ....[135]....
        /*06a4*/ 	.word	0x0000d650


	//   ....[136]....
        /*06a8*/ 	.word	0x0000d950


	//   ....[137]....
        /*06ac*/ 	.word	0x0000db40


	//   ....[138]....
        /*06b0*/ 	.word	0x0000e0d0


	//   ....[139]....
        /*06b4*/ 	.word	0x0000e1b0


	//   ....[140]....
        /*06b8*/ 	.word	0x0000e250


	//   ....[141]....
        /*06bc*/ 	.word	0x0000e2b0


	//   ....[142]....
        /*06c0*/ 	.word	0x0000e3a0


	//   ....[143]....
        /*06c4*/ 	.word	0x0000e410


	//   ....[144]....
        /*06c8*/ 	.word	0x0000e500


	//   ....[145]....
        /*06cc*/ 	.word	0x0000e570


	//   ....[146]....
        /*06d0*/ 	.word	0x0000e660


	//   ....[147]....
        /*06d4*/ 	.word	0x0000e6d0


	//   ....[148]....
        /*06d8*/ 	.word	0x0000e7c0


	//   ....[149]....
        /*06dc*/ 	.word	0x0000e830


	//   ....[150]....
        /*06e0*/ 	.word	0x0000e920


	//   ....[151]....
        /*06e4*/ 	.word	0x0000e990


	//   ....[152]....
        /*06e8*/ 	.word	0x0000ea80


	//   ....[153]....
        /*06ec*/ 	.word	0x0000eaf0


	//   ....[154]....
        /*06f0*/ 	.word	0x0000ebd0


	//   ....[155]....
        /*06f4*/ 	.word	0x0000ec60


	//   ....[156]....
        /*06f8*/ 	.word	0x0000ecd0


	//   ....[157]....
        /*06fc*/ 	.word	0x0000ed30


	//   ....[158]....
        /*0700*/ 	.word	0x0000ee30


	//   ....[159]....
        /*0704*/ 	.word	0x0000ee90


	//   ....[160]....
        /*0708*/ 	.word	0x0000ef90


	//   ....[161]....
        /*070c*/ 	.word	0x0000eff0


	//   ....[162]....
        /*0710*/ 	.word	0x0000f0f0


	//   ....[163]....
        /*0714*/ 	.word	0x0000f150


	//   ....[164]....
        /*0718*/ 	.word	0x0000f250


	//   ....[165]....
        /*071c*/ 	.word	0x0000f2b0


	//   ....[166]....
        /*0720*/ 	.word	0x0000f3b0


	//   ....[167]....
        /*0724*/ 	.word	0x0000f410


	//   ....[168]....
        /*0728*/ 	.word	0x0000f510


	//   ....[169]....
        /*072c*/ 	.word	0x0000f570


	//   ....[170]....
        /*0730*/ 	.word	0x0000f610


	//   ....[171]....
        /*0734*/ 	.word	0x0000f6d0


	//   ....[172]....
        /*0738*/ 	.word	0x0000f7a0


	//   ....[173]....
        /*073c*/ 	.word	0x0000f800


	//   ....[174]....
        /*0740*/ 	.word	0x0000f8c0


	//   ....[175]....
        /*0744*/ 	.word	0x0000f920


	//   ....[176]....
        /*0748*/ 	.word	0x0000f9d0


	//   ....[177]....
        /*074c*/ 	.word	0x0000fa50


	//   ....[178]....
        /*0750*/ 	.word	0x0000fb00


	//   ....[179]....
        /*0754*/ 	.word	0x0000fc30


	//   ....[180]....
        /*0758*/ 	.word	0x0000fce0


	//   ....[181]....
        /*075c*/ 	.word	0x0000fd60


	//   ....[182]....
        /*0760*/ 	.word	0x0000fe20


	//   ....[183]....
        /*0764*/ 	.word	0x0000fe80


	//   ....[184]....
        /*0768*/ 	.word	0x0000ff30


	//   ....[185]....
        /*076c*/ 	.word	0x0000ff90


	//   ....[186]....
        /*0770*/ 	.word	0x00010040


	//   ....[187]....
        /*0774*/ 	.word	0x000100a0


	//   ....[188]....
        /*0778*/ 	.word	0x00010150


	//   ....[189]....
        /*077c*/ 	.word	0x000101b0


	//   ....[190]....
        /*0780*/ 	.word	0x00010260


	//   ....[191]....
        /*0784*/ 	.word	0x000102c0


	//   ....[192]....
        /*0788*/ 	.word	0x00010370


	//   ....[193]....
        /*078c*/ 	.word	0x000103d0


	//   ....[194]....
        /*0790*/ 	.word	0x00010480


	//   ....[195]....
        /*0794*/ 	.word	0x00010570


	//   ....[196]....
        /*0798*/ 	.word	0x00010610


	//   ....[197]....
        /*079c*/ 	.word	0x00010670


	//   ....[198]....
        /*07a0*/ 	.word	0x00010730


	//   ....[199]....
        /*07a4*/ 	.word	0x00010790


	//   ....[200]....
        /*07a8*/ 	.word	0x00010850


	//   ....[201]....
        /*07ac*/ 	.word	0x000108b0


	//   ....[202]....
        /*07b0*/ 	.word	0x00010970


	//   ....[203]....
        /*07b4*/ 	.word	0x000109d0


	//   ....[204]....
        /*07b8*/ 	.word	0x00010a90


	//   ....[205]....
        /*07bc*/ 	.word	0x00010af0


	//   ....[206]....
        /*07c0*/ 	.word	0x00010bb0


	//   ....[207]....
        /*07c4*/ 	.word	0x00010c10


	//   ....[208]....
        /*07c8*/ 	.word	0x00010cd0


	//   ....[209]....
        /*07cc*/ 	.word	0x00010d30


	//   ....[210]....
        /*07d0*/ 	.word	0x00010df0


	//   ....[211]....
        /*07d4*/ 	.word	0x00010ee0


	//   ....[212]....
        /*07d8*/ 	.word	0x00010f90


	//   ....[213]....
        /*07dc*/ 	.word	0x00011020


	//   ....[214]....
        /*07e0*/ 	.word	0x000110d0


	//   ....[215]....
        /*07e4*/ 	.word	0x00011130


	//   ....[216]....
        /*07e8*/ 	.word	0x000111e0


	//   ....[217]....
        /*07ec*/ 	.word	0x00011240


	//   ....[218]....
        /*07f0*/ 	.word	0x00011300


	//   ....[219]....
        /*07f4*/ 	.word	0x00011360


	//   ....[220]....
        /*07f8*/ 	.word	0x00011410


	//   ....[221]....
        /*07fc*/ 	.word	0x00011470


	//   ....[222]....
        /*0800*/ 	.word	0x00011530


	//   ....[223]....
        /*0804*/ 	.word	0x00011590


	//   ....[224]....
        /*0808*/ 	.word	0x00011640


	//   ....[225]....
        /*080c*/ 	.word	0x000116a0


	//   ....[226]....
        /*0810*/ 	.word	0x00011760


	//   ....[227]....
        /*0814*/ 	.word	0x000117f0


	//   ....[228]....
        /*0818*/ 	.word	0x00011910


	//----- nvinfo : EIATTR_REG_RECONFIG
	.align		4
.L_261:
        /*081c*/ 	.byte	0x01, 0x54
	.zero		2


	//----- nvinfo : EIATTR_SYSCALL_OFFSETS
	.align		4
        /*0820*/ 	.byte	0x04, 0x46
        /*0822*/ 	.short	(.L_263 - .L_262)


	//   ....[0]....
.L_262:
        /*0824*/ 	.word	0x00001470


	//   ....[1]....
        /*0828*/ 	.word	0x0000a200


	//   ....[2]....
        /*082c*/ 	.word	0x0000a350


	//   ....[3]....
        /*0830*/ 	.word	0x0000a440


	//   ....[4]....
        /*0834*/ 	.word	0x0000b320


	//----- nvinfo : EIATTR_MBARRIER_INSTR_OFFSETS
	.align		4
.L_263:
        /*0838*/ 	.byte	0x04, 0x39
        /*083a*/ 	.short	(.L_265 - .L_264)


	//   ....[0]....
.L_264:
        /*083c*/ 	.word	0x00000180
        /*0840*/ 	.word	0x000000ff
        /*0844*/ 	.word	0x00016800
        /*0848*/ 	.short	0x0100
        /*084a*/ 	.byte	0x08
	.zero		1


	//   ....[1]....
        /*084c*/ 	.word	0x00000190
        /*0850*/ 	.word	0x000000ff
        /*0854*/ 	.word	0x00016820
        /*0858*/ 	.short	0x0100
        /*085a*/ 	.byte	0x08
	.zero		1


	//   ....[2]....
        /*085c*/ 	.word	0x00000280
        /*0860*/ 	.word	0x000000ff
        /*0864*/ 	.word	0x00016830
        /*0868*/ 	.short	0x0100
        /*086a*/ 	.byte	0x08
	.zero		1


	//   ....[3]....
        /*086c*/ 	.word	0x00000290
        /*0870*/ 	.word	0x000000ff
        /*0874*/ 	.word	0x00016840
        /*0878*/ 	.short	0x0100
        /*087a*/ 	.byte	0x08
	.zero		1


	//   ....[4]....
        /*087c*/ 	.word	0x000002a0
        /*0880*/ 	.word	0x000000ff
        /*0884*/ 	.word	0x00016838
        /*0888*/ 	.short	0x0100
        /*088a*/ 	.byte	0x08
	.zero		1


	//   ....[5]....
        /*088c*/ 	.word	0x000002b0
        /*0890*/ 	.word	0x000000ff
        /*0894*/ 	.word	0x00016848
        /*0898*/ 	.short	0x0100
        /*089a*/ 	.byte	0x08
	.zero		1


	//   ....[6]....
        /*089c*/ 	.word	0x000003e0
        /*08a0*/ 	.word	0x000000ff
        /*08a4*/ 	.word	0x00016850
        /*08a8*/ 	.short	0x0100
        /*08aa*/ 	.byte	0x08
	.zero		1


	//   ....[7]....
        /*08ac*/ 	.word	0x000003f0
        /*08b0*/ 	.word	0x000000ff
        /*08b4*/ 	.word	0x00016860
        /*08b8*/ 	.short	0x0100
        /*08ba*/ 	.byte	0x08
	.zero		1


	//   ....[8]....
        /*08bc*/ 	.word	0x00000400
        /*08c0*/ 	.word	0x000000ff
        /*08c4*/ 	.word	0x00016858
        /*08c8*/ 	.short	0x0100
        /*08ca*/ 	.byte	0x08
	.zero		1


	//   ....[9]....
        /*08cc*/ 	.word	0x00000410
        /*08d0*/ 	.word	0x000000ff
        /*08d4*/ 	.word	0x00016868
        /*08d8*/ 	.short	0x0100
        /*08da*/ 	.byte	0x08
	.zero		1


	//   ....[10]....
        /*08dc*/ 	.word	0x00000500
        /*08e0*/ 	.word	0x000000ff
        /*08e4*/ 	.word	0x00016870
        /*08e8*/ 	.short	0x0100
        /*08ea*/ 	.byte	0x06
	.zero		1


	//   ....[11]....
        /*08ec*/ 	.word	0x00000510
        /*08f0*/ 	.word	0x000000ff
        /*08f4*/ 	.word	0x00016880
        /*08f8*/ 	.short	0x0100
        /*08fa*/ 	.byte	0x06
	.zero		1


	//   ....[12]....
        /*08fc*/ 	.word	0x00000520
        /*0900*/ 	.word	0x000000ff
        /*0904*/ 	.word	0x00016878
        /*0908*/ 	.short	0x0100
        /*090a*/ 	.byte	0x06
	.zero		1


	//   ....[13]....
        /*090c*/ 	.word	0x00000530
        /*0910*/ 	.word	0x000000ff
        /*0914*/ 	.word	0x00016888
        /*0918*/ 	.short	0x0100
        /*091a*/ 	.byte	0x06
	.zero		1


	//   ....[14]....
        /*091c*/ 	.word	0x00000660
        /*0920*/ 	.word	0x000000ff
        /*0924*/ 	.word	0x00016890
        /*0928*/ 	.short	0x0100
        /*092a*/ 	.byte	0x08
	.zero		1


	//   ....[15]....
        /*092c*/ 	.word	0x00000670
        /*0930*/ 	.word	0x000000ff
        /*0934*/ 	.word	0x000168a0
        /*0938*/ 	.short	0x0100
        /*093a*/ 	.byte	0x08
	.zero		1


	//   ....[16]....
        /*093c*/ 	.word	0x00000680
        /*0940*/ 	.word	0x000000ff
        /*0944*/ 	.word	0x00016898
        /*0948*/ 	.short	0x0100
        /*094a*/ 	.byte	0x08
	.zero		1


	//   ....[17]....
        /*094c*/ 	.word	0x00000690
        /*0950*/ 	.word	0x000000ff
        /*0954*/ 	.word	0x000168a8
        /*0958*/ 	.short	0x0100
        /*095a*/ 	.byte	0x08
	.zero		1


	//   ....[18]....
        /*095c*/ 	.word	0x000007d0
        /*0960*/ 	.word	0x000000ff
        /*0964*/ 	.word	0x000168b0
        /*0968*/ 	.short	0x0100
        /*096a*/ 	.byte	0x08
	.zero		1


	//   ....[19]....
        /*096c*/ 	.word	0x000007e0
        /*0970*/ 	.word	0x000000ff
        /*0974*/ 	.word	0x000168c0
        /*0978*/ 	.short	0x0100
        /*097a*/ 	.byte	0x08
	.zero		1


	//   ....[20]....
        /*097c*/ 	.word	0x000007f0
        /*0980*/ 	.word	0x000000ff
        /*0984*/ 	.word	0x000168b8
        /*0988*/ 	.short	0x0100
        /*098a*/ 	.byte	0x08
	.zero		1


	//   ....[21]....
        /*098c*/ 	.word	0x00000800
        /*0990*/ 	.word	0x000000ff
        /*0994*/ 	.word	0x000168c8
        /*0998*/ 	.short	0x0100
        /*099a*/ 	.byte	0x08
	.zero		1


	//   ....[22]....
        /*099c*/ 	.word	0x000014f0
        /*09a0*/ 	.word	0x000000ff
        /*09a4*/ 	.word	0x00016800
        /*09a8*/ 	.short	0x010a
        /*09aa*/ 	.byte	0x2d
	.zero		1


	//   ....[23]....
        /*09ac*/ 	.word	0x00001570
        /*09b0*/ 	.word	0x00000004
        /*09b4*/ 	.word	0x00016830
        /*09b8*/ 	.short	0x010a
        /*09ba*/ 	.byte	0x3f
	.zero		1


	//   ....[24]....
        /*09bc*/ 	.word	0x000015b0
        /*09c0*/ 	.word	0x00000004
        /*09c4*/ 	.word	0x00016830
        /*09c8*/ 	.short	0x010a
        /*09ca*/ 	.byte	0x3f
	.zero		1


	//   ....[25]....
        /*09cc*/ 	.word	0x00002140
        /*09d0*/ 	.word	0x000000ff
        /*09d4*/ 	.word	0x00000000
        /*09d8*/ 	.short	0x0101
        /*09da*/ 	.byte	0x06
	.zero		1


	//   ....[26]....
        /*09dc*/ 	.word	0x000037d0
        /*09e0*/ 	.word	0x000000ff
        /*09e4*/ 	.word	0x00016830
        /*09e8*/ 	.short	0x010a
        /*09ea*/ 	.byte	0x06
	.zero		1


	//   ....[27]....
        /*09ec*/ 	.word	0x00003810
        /*09f0*/ 	.word	0x000000ff
        /*09f4*/ 	.word	0x00016830
        /*09f8*/ 	.short	0x010a
        /*09fa*/ 	.byte	0x06
	.zero		1


	//   ....[28]....
        /*09fc*/ 	.word	0x00003a20
        /*0a00*/ 	.word	0x000000ff
        /*0a04*/ 	.word	0x00016850
        /*0a08*/ 	.short	0x010a
        /*0a0a*/ 	.byte	0x06
	.zero		1


	//   ....[29]....
        /*0a0c*/ 	.word	0x00003a60
        /*0a10*/ 	.word	0x000000ff
        /*0a14*/ 	.word	0x00016850
        /*0a18*/ 	.short	0x010a
        /*0a1a*/ 	.byte	0x06
	.zero		1


	//   ....[30]....
        /*0a1c*/ 	.word	0x00003ee0
        /*0a20*/ 	.word	0x000000ff
        /*0a24*/ 	.word	0x00000000
        /*0a28*/ 	.short	0x0101
        /*0a2a*/ 	.byte	0x06
	.zero		1


	//   ....[31]....
        /*0a2c*/ 	.word	0x000059d0
        /*0a30*/ 	.word	0x000000ff
        /*0a34*/ 	.word	0x00000000
        /*0a38*/ 	.short	0x0101
        /*0a3a*/ 	.byte	0x06
	.zero		1


	//   ....[32]....
        /*0a3c*/ 	.word	0x00005eb0
        /*0a40*/ 	.word	0x000000ff
        /*0a44*/ 	.word	0x00016830
        /*0a48*/ 	.short	0x010a
        /*0a4a*/ 	.byte	0x06
	.zero		1


	//   ....[33]....
        /*0a4c*/ 	.word	0x00005ef0
        /*0a50*/ 	.word	0x000000ff
        /*0a54*/ 	.word	0x00016830
        /*0a58*/ 	.short	0x010a
        /*0a5a*/ 	.byte	0x06
	.zero		1


	//   ....[34]....
        /*0a5c*/ 	.word	0x00006100
        /*0a60*/ 	.word	0x000000ff
        /*0a64*/ 	.word	0x00016850
        /*0a68*/ 	.short	0x010a
        /*0a6a*/ 	.byte	0x06
	.zero		1


	//   ....[35]....
        /*0a6c*/ 	.word	0x00006140
        /*0a70*/ 	.word	0x000000ff
        /*0a74*/ 	.word	0x00016850
        /*0a78*/ 	.short	0x010a
        /*0a7a*/ 	.byte	0x06
	.zero		1


	//   ....[36]....
        /*0a7c*/ 	.word	0x00006560
        /*0a80*/ 	.word	0x000000ff
        /*0a84*/ 	.word	0x00000000
        /*0a88*/ 	.short	0x0101
        /*0a8a*/ 	.byte	0x06
	.zero		1


	//   ....[37]....
        /*0a8c*/ 	.word	0x00007710
        /*0a90*/ 	.word	0x000000ff
        /*0a94*/ 	.word	0x00000000
        /*0a98*/ 	.short	0x0101
        /*0a9a*/ 	.byte	0x06
	.zero		1


	//   ....[38]....
        /*0a9c*/ 	.word	0x00007b20
        /*0aa0*/ 	.word	0x000000ff
        /*0aa4*/ 	.word	0x00016850
        /*0aa8*/ 	.short	0x010a
        /*0aaa*/ 	.byte	0x05
	.zero		1


	//   ....[39]....
        /*0aac*/ 	.word	0x00007b60
        /*0ab0*/ 	.word	0x000000ff
        /*0ab4*/ 	.word	0x00016850
        /*0ab8*/ 	.short	0x010a
        /*0aba*/ 	.byte	0x05
	.zero		1


	//   ....[40]....
        /*0abc*/ 	.word	0x000080c0
        /*0ac0*/ 	.word	0x000000ff
        /*0ac4*/ 	.word	0x00000000
        /*0ac8*/ 	.short	0x0101
        /*0aca*/ 	.byte	0x04
	.zero		1


	//   ....[41]....
        /*0acc*/ 	.word	0x00008cd0
        /*0ad0*/ 	.word	0x00000000
        /*0ad4*/ 	.word	0x00000000
        /*0ad8*/ 	.short	0x0101
        /*0ada*/ 	.byte	0x3f
	.zero		1


	//   ....[42]....
        /*0adc*/ 	.word	0x0000a9a0
        /*0ae0*/ 	.word	0x00000000
        /*0ae4*/ 	.word	0x00016840
        /*0ae8*/ 	.short	0x010a
        /*0aea*/ 	.byte	0x3f
	.zero		1


	//   ....[43]....
        /*0aec*/ 	.word	0x0000b100
        /*0af0*/ 	.word	0x00000000
        /*0af4*/ 	.word	0x00016830
        /*0af8*/ 	.short	0x0107
        /*0afa*/ 	.byte	0x3f
	.zero		1


	//   ....[44]....
        /*0afc*/ 	.word	0x0000b1c0
        /*0b00*/ 	.word	0x00000000
        /*0b04*/ 	.word	0x00016830
        /*0b08*/ 	.short	0x0101
        /*0b0a*/ 	.byte	0x3f
	.zero		1


	//   ....[45]....
        /*0b0c*/ 	.word	0x0000bf30
        /*0b10*/ 	.word	0x00000010
        /*0b14*/ 	.word	0x00016800
        /*0b18*/ 	.short	0x0107
        /*0b1a*/ 	.byte	0x3f
	.zero		1


	//   ....[46]....
        /*0b1c*/ 	.word	0x0000c020
        /*0b20*/ 	.word	0x00000010
        /*0b24*/ 	.word	0x00016800
        /*0b28*/ 	.short	0x0101
        /*0b2a*/ 	.byte	0x3f
	.zero		1


	//   ....[47]....
        /*0b2c*/ 	.word	0x0000c040
        /*0b30*/ 	.word	0x00000010
        /*0b34*/ 	.word	0x00016820
        /*0b38*/ 	.short	0x010a
        /*0b3a*/ 	.byte	0x3f
	.zero		1


	//   ....[48]....
        /*0b3c*/ 	.word	0x0000c3c0
        /*0b40*/ 	.word	0x00000005
        /*0b44*/ 	.word	0x00016840
        /*0b48*/ 	.short	0x010a
        /*0b4a*/ 	.byte	0x3f
	.zero		1


	//   ....[49]....
        /*0b4c*/ 	.word	0x0000c8e0
        /*0b50*/ 	.word	0x00000005
        /*0b54*/ 	.word	0x00016830
        /*0b58*/ 	.short	0x0107
        /*0b5a*/ 	.byte	0x3f
	.zero		1


	//   ....[50]....
        /*0b5c*/ 	.word	0x0000c9a0
        /*0b60*/ 	.word	0x00000005
        /*0b64*/ 	.word	0x00016830
        /*0b68*/ 	.short	0x0101
        /*0b6a*/ 	.byte	0x3f
	.zero		1


	//   ....[51]....
        /*0b6c*/ 	.word	0x0000ca00
        /*0b70*/ 	.word	0x00000005
        /*0b74*/ 	.word	0x00016860
        /*0b78*/ 	.short	0x010a
        /*0b7a*/ 	.byte	0x3f
	.zero		1


	//   ....[52]....
        /*0b7c*/ 	.word	0x0000cf10
        /*0b80*/ 	.word	0x00000005
        /*0b84*/ 	.word	0x00016850
        /*0b88*/ 	.short	0x0107
        /*0b8a*/ 	.byte	0x3f
	.zero		1


	//   ....[53]....
        /*0b8c*/ 	.word	0x0000d070
        /*0b90*/ 	.word	0x00000005
        /*0b94*/ 	.word	0x00016850
        /*0b98*/ 	.short	0x0101
        /*0b9a*/ 	.byte	0x3f
	.zero		1


	//   ....[54]....
        /*0b9c*/ 	.word	0x0000d280
        /*0ba0*/ 	.word	0x00000004
        /*0ba4*/ 	.word	0x00016860
        /*0ba8*/ 	.short	0x010a
        /*0baa*/ 	.byte	0x3f
	.zero		1


	//   ....[55]....
        /*0bac*/ 	.word	0x0000d730
        /*0bb0*/ 	.word	0x00000004
        /*0bb4*/ 	.word	0x00016850
        /*0bb8*/ 	.short	0x0107
        /*0bba*/ 	.byte	0x3f
	.zero		1


	//   ....[56]....
        /*0bbc*/ 	.word	0x0000d7f0
        /*0bc0*/ 	.word	0x00000004
        /*0bc4*/ 	.word	0x00016850
        /*0bc8*/ 	.short	0x0101
        /*0bca*/ 	.byte	0x3f
	.zero		1


	//   ....[57]....
        /*0bcc*/ 	.word	0x0000dac0
        /*0bd0*/ 	.word	0x00000005
        /*0bd4*/ 	.word	0x00016820
        /*0bd8*/ 	.short	0x010a
        /*0bda*/ 	.byte	0x3f
	.zero		1


	//   ....[58]....
        /*0bdc*/ 	.word	0x0000dc40
        /*0be0*/ 	.word	0x00000003
        /*0be4*/ 	.word	0x00016840
        /*0be8*/ 	.short	0x010a
        /*0bea*/ 	.byte	0x3f
	.zero		1


	//   ....[59]....
        /*0bec*/ 	.word	0x0000dce0
        /*0bf0*/ 	.word	0x00000005
        /*0bf4*/ 	.word	0x00016840
        /*0bf8*/ 	.short	0x010a
        /*0bfa*/ 	.byte	0x3f
	.zero		1


	//   ....[60]....
        /*0bfc*/ 	.word	0x0000dd20
        /*0c00*/ 	.word	0x00000003
        /*0c04*/ 	.word	0x00016860
        /*0c08*/ 	.short	0x010a
        /*0c0a*/ 	.byte	0x3f
	.zero		1


	//   ....[61]....
        /*0c0c*/ 	.word	0x0000dd60
        /*0c10*/ 	.word	0x00000005
        /*0c14*/ 	.word	0x00016860
        /*0c18*/ 	.short	0x010a
        /*0c1a*/ 	.byte	0x3f
	.zero		1


	//   ....[62]....
        /*0c1c*/ 	.word	0x0000ddd0
        /*0c20*/ 	.word	0x00000003
        /*0c24*/ 	.word	0x00016800
        /*0c28*/ 	.short	0x010a
        /*0c2a*/ 	.byte	0x3f
	.zero		1


	//   ....[63]....
        /*0c2c*/ 	.word	0x0000de20
        /*0c30*/ 	.word	0x00000004
        /*0c34*/ 	.word	0x00016830
        /*0c38*/ 	.short	0x010a
        /*0c3a*/ 	.byte	0x3f
	.zero		1


	//   ....[64]....
        /*0c3c*/ 	.word	0x0000de80
        /*0c40*/ 	.word	0x00000003
        /*0c44*/ 	.word	0x00016830
        /*0c48*/ 	.short	0x010a
        /*0c4a*/ 	.byte	0x3f
	.zero		1


	//   ....[65]....
        /*0c4c*/ 	.word	0x0000dee0
        /*0c50*/ 	.word	0x00000003
        /*0c54*/ 	.word	0x00016850
        /*0c58*/ 	.short	0x010a
        /*0c5a*/ 	.byte	0x3f
	.zero		1


	//   ....[66]....
        /*0c5c*/ 	.word	0x0000df40
        /*0c60*/ 	.word	0x00000003
        /*0c64*/ 	.word	0x00016830
        /*0c68*/ 	.short	0x010a
        /*0c6a*/ 	.byte	0x3f
	.zero		1


	//   ....[67]....
        /*0c6c*/ 	.word	0x0000dfa0
        /*0c70*/ 	.word	0x00000003
        /*0c74*/ 	.word	0x00016850
        /*0c78*/ 	.short	0x010a
        /*0c7a*/ 	.byte	0x3f
	.zero		1


	//   ....[68]....
        /*0c7c*/ 	.word	0x0000e000
        /*0c80*/ 	.word	0x00000007
        /*0c84*/ 	.word	0x00016850
        /*0c88*/ 	.short	0x010a
        /*0c8a*/ 	.byte	0x3f
	.zero		1


	//   ....[69]....
        /*0c8c*/ 	.word	0x0000e100
        /*0c90*/ 	.word	0x00000000
        /*0c94*/ 	.word	0x00016840
        /*0c98*/ 	.short	0x010a
        /*0c9a*/ 	.byte	0x3f
	.zero		1


	//   ....[70]....
        /*0c9c*/ 	.word	0x0000fb30
        /*0ca0*/ 	.word	0x00000010
        /*0ca4*/ 	.word	0x00016820
        /*0ca8*/ 	.short	0x010a
        /*0caa*/ 	.byte	0x3f
	.zero		1


	//   ....[71]....
        /*0cac*/ 	.word	0x0000fb80
        /*0cb0*/ 	.word	0x00000005
        /*0cb4*/ 	.word	0x00016840
        /*0cb8*/ 	.short	0x010a
        /*0cba*/ 	.byte	0x3f
	.zero		1


	//   ....[72]....
        /*0cbc*/ 	.word	0x000104c0
        /*0cc0*/ 	.word	0x00000005
        /*0cc4*/ 	.word	0x00016860
        /*0cc8*/ 	.short	0x010a
        /*0cca*/ 	.byte	0x3f
	.zero		1


	//   ....[73]....
        /*0ccc*/ 	.word	0x00010e30
        /*0cd0*/ 	.word	0x00000004
        /*0cd4*/ 	.word	0x00016860
        /*0cd8*/ 	.short	0x010a
        /*0cda*/ 	.byte	0x3f
	.zero		1


	//   ....[74]....
        /*0cdc*/ 	.word	0x00011830
        /*0ce0*/ 	.word	0x00000005
        /*0ce4*/ 	.word	0x00016820
        /*0ce8*/ 	.short	0x010a
        /*0cea*/ 	.byte	0x3f
	.zero		1


	//   ....[75]....
        /*0cec*/ 	.word	0x000119d0
        /*0cf0*/ 	.word	0x00000003
        /*0cf4*/ 	.word	0x00016840
        /*0cf8*/ 	.short	0x010a
        /*0cfa*/ 	.byte	0x3f
	.zero		1


	//   ....[76]....
        /*0cfc*/ 	.word	0x00011a20
        /*0d00*/ 	.word	0x00000005
        /*0d04*/ 	.word	0x00016840
        /*0d08*/ 	.short	0x010a
        /*0d0a*/ 	.byte	0x3f
	.zero		1


	//   ....[77]....
        /*0d0c*/ 	.word	0x00011a70
        /*0d10*/ 	.word	0x00000003
        /*0d14*/ 	.word	0x00016860
        /*0d18*/ 	.short	0x010a
        /*0d1a*/ 	.byte	0x3f
	.zero		1


	//----- nvinfo : EIATTR_NUM_MBARRIERS
	.align		4
.L_265:
        /*0d1c*/ 	.byte	0x03, 0x38
        /*0d1e*/ 	.short	0x0016


	//----- nvinfo : EIATTR_EXIT_INSTR_OFFSETS
	.align		4
        /*0d20*/ 	.byte	0x04, 0x1c
        /*0d22*/ 	.short	(.L_267 - .L_266)


	//   ....[0]....
.L_266:
        /*0d24*/ 	.word	0x00000970


	//   ....[1]....
        /*0d28*/ 	.word	0x00009720


	//   ....[2]....
        /*0d2c*/ 	.word	0x0000ddb0


	//----- nvinfo : EIATTR_MAX_THREADS
	.align		4
.L_267:
        /*0d30*/ 	.byte	0x04, 0x05
        /*0d32*/ 	.short	(.L_269 - .L_268)
.L_268:
        /*0d34*/ 	.word	0x00000200
        /*0d38*/ 	.word	0x00000001
        /*0d3c*/ 	.word	0x00000001


	//----- nvinfo : EIATTR_CRS_STACK_SIZE
	.align		4
.L_269:
        /*0d40*/ 	.byte	0x04, 0x1e
        /*0d42*/ 	.short	(.L_271 - .L_270)
.L_270:
        /*0d44*/ 	.word	0x00000000


	//----- nvinfo : EIATTR_CBANK_PARAM_SIZE
	.align		4
.L_271:
        /*0d48*/ 	.byte	0x03, 0x19
        /*0d4a*/ 	.short	0x0af0


	//----- nvinfo : EIATTR_PARAM_CBANK
	.align		4
        /*0d4c*/ 	.byte	0x04, 0x0a
        /*0d4e*/ 	.short	(.L_273 - .L_272)
	.align		4
.L_272:
        /*0d50*/ 	.word	index@(.nv.constant0._ZN7cutlass13device_kernelIN5flash11enable_sm90INS1_16FlashAttnFwdSm90INS1_25CollectiveMainloopFwdSm90ILi2EN4cute5tupleIJNS5_1CILi1EEES8_S8_EEENS6_IJNS7_ILi192EEENS7_ILi128EEENS7_ILi64EEEEEELi64ENS_10bfloat16_tEfNS_4arch4Sm90ELb1ELb0ELb0ELb0ELb1ELb0ELb0ELb1ELb1ELb1ELb0ELb0EEENS1_21CollectiveEpilogueFwdINS6_IJSA_SC_SB_EEES9_SE_SG_Li384ELb0ELb1ELb0ELb0EEENS1_30DynamicPersistentTileSchedulerILi384ELi128ELb0ELb1ELb1EEEEEEEEEvNT_6ParamsE)
        /*0d54*/ 	.short	0x0210
        /*0d56*/ 	.short	0x0af0


	//----- nvinfo : EIATTR_SW_WAR
	.align		4
.L_273:
        /*0d58*/ 	.byte	0x04, 0x36
        /*0d5a*/ 	.short	(.L_275 - .L_274)
.L_274:
        /*0d5c*/ 	.word	0x00000008
.L_275:


//--------------------- .nv.info._ZN7cutlass13device_kernelIN5flash11enable_sm90INS1_16FlashAttnFwdSm90INS1_25CollectiveMainloopFwdSm90ILi2EN4cute5tupleIJNS5_1CILi1EEES8_S8_EEENS6_IJNS7_ILi192EEENS7_ILi128EEENS7_ILi64EEEEEELi64ENS_10bfloat16_tEfNS_4arch4Sm90ELb1ELb0ELb0ELb1ELb1ELb0ELb0ELb1ELb1ELb1ELb0ELb0EEENS1_21CollectiveEpilogueFwdINS6_IJSA_SC_SB_EEES9_SE_SG_Li384ELb1ELb1ELb0ELb0EEENS1_36VarlenDynamicPersistentTileSchedulerILi192ELi128ELi384ELi128ELb0ELb1ELb1ELb1ELb1ELb1EEEEEEEEEvNT_6ParamsE --------------------------
	.section	.nv.info._ZN7cutlass13device_kernelIN5flash11enable_sm90INS1_16FlashAttnFwdSm90INS1_25CollectiveMainloopFwdSm90ILi2EN4cute5tupleIJNS5_1CILi1EEES8_S8_EEENS6_IJNS7_ILi192EEENS7_ILi128EEENS7_ILi64EEEEEELi64ENS_10bfloat16_tEfNS_4arch4Sm90ELb1ELb0ELb0ELb1ELb1ELb0ELb0ELb1ELb1ELb1ELb0ELb0EEENS1_21CollectiveEpilogueFwdINS6_IJSA_SC_SB_EEES9_SE_SG_Li384ELb1ELb1ELb0ELb0EEENS1_36VarlenDynamicPersistentTileSchedulerILi192ELi128ELi384ELi128ELb0ELb1ELb1ELb1ELb1ELb1EEEEEEEEEvNT_6ParamsE,"",@"SHT_CUDA_INFO"
	.sectionflags	@""
	.align	4


	//----- nvinfo : EIATTR_CUDA_API_VERSION
	.align		4
        /*0000*/ 	.byte	0x04, 0x37
        /*0002*/ 	.short	(.L_277 - .L_276)
.L_276:
        /*0004*/ 	.word	0x00000082


	//----- nvinfo : EIATTR_KPARAM_INFO
	.align		4
.L_277:
        /*0008*/ 	.byte	0x04, 0x17
        /*000a*/ 	.short	(.L_279 - .L_278)
.L_278:
        /*000c*/ 	.word	0x00000000
        /*0010*/ 	.short	0x0000
        /*0012*/ 	.short	0x0070
        /*0014*/ 	.byte	0x00, 0xf0, 0x01, 0x2a


	//----- nvinfo : EIATTR_SPARSE_MMA_MASK
	.align		4
.L_279:
        /*0018*/ 	.byte	0x03, 0x50
        /*001a*/ 	.short	0x0000


	//----- nvinfo : EIATTR_MAXREG_COUNT
	.align		4
        /*001c*/ 	.byte	0x03, 0x1b
        /*001e*/ 	.short	0x0080


	//----- nvinfo : EIATTR_NUM_BARRIERS
	.align		4
        /*0020*/ 	.byte	0x02, 0x4c
        /*0022*/ 	.byte	0x10
	.zero		1


	//----- nvinfo : EIATTR_EXTERNS
	.align		4
        /*0024*/ 	.byte	0x04, 0x0f
        /*0026*/ 	.short	(.L_281 - .L_280)


	//   ....[0]....
	.align		4
.L_280:
        /*0028*/ 	.word	index@(__assertfail)


	//----- nvinfo : EIATTR_ANNOTATIONS
	.align		4
.L_281:
        /*002c*/ 	.byte	0x04, 0x55
        /*002e*/ 	.short	(.L_283 - .L_282)


	//   ....[0]....
.L_282:
        /* <DEDUP_REMOVED lines=30> */


	//----- nvinfo : EIATTR_MERCURY_ISA_VERSION
	.align		4
.L_283:
        /*01f8*/ 	.byte	0x03, 0x5f
        /*01fa*/ 	.short	0x0101


	//----- nvinfo : EIATTR_UNUSED_LOAD_BYTE_OFFSET
	.align		4
        /*01fc*/ 	.byte	0x04, 0x44
        /*01fe*/ 	.short	(.L_285 - .L_284)


	//   ....[0]....
.L_284:
        /*0200*/ 	.word	0x00000970
        /*0204*/ 	.word	0x0000fff0


	//   ....[1]....
        /*0208*/ 	.word	0x00008410
        /*020c*/ 	.word	0x0000fff0


	//----- nvinfo : EIATTR_INT_WARP_WIDE_INSTR_OFFSETS
	.align		4
.L_285:
        /*0210*/ 	.byte	0x04, 0x31
        /*0212*/ 	.short	(.L_287 - .L_286)


	//   ....[0]....
.L_286:
        /*0214*/ 	.word	0x000000c0


	//   ....[1]....
        /*0218*/ 	.word	0x000000d0


	//   ....[2]....
        /*021c*/ 	.word	0x00000170


	//   ....[3]....
        /*0220*/ 	.word	0x0000b070


	//   ....[4]....
        /*0224*/ 	.word	0x0000b100


	//   ....[5]....
        /*0228*/ 	.word	0x0000e2f0


	//   ....[6]....
        /*022c*/ 	.word	0x0000e380


	//----- nvinfo : EIATTR_COOP_GROUP_MASK_REGIDS
	.align		4
.L_287:
        /*0230*/ 	.byte	0x04, 0x29
        /*0232*/ 	.short	(.L_289 - .L_288)


	//   ....[0]....
.L_288:
        /*0234*/ 	.word	0xffffffff


	//   ....[1]....
        /*0238*/ 	.word	0xffffffff


	//   ....[2]....
        /*023c*/ 	.word	0xffffffff


	//   ....[3]....
        /*0240*/ 	.word	0xffffffff


	//   ....[4]....
        /*0244*/ 	.word	0xffffffff


	//   ....[5]....
        /*0248*/ 	.word	0xffffffff


	//   ....[6]....
        /*024c*/ 	.word	0xffffffff


	//   ....[7]....
        /*0250*/ 	.word	0xffffffff


	//   ....[8]....
        /*0254*/ 	.word	0xffffffff


	//   ....[9]....
        /*0258*/ 	.word	0xffffffff


	//   ....[10]....
        /*025c*/ 	.word	0xffffffff


	//   ....[11]....
        /*0260*/ 	.word	0xffffffff


	//   ....[12]....
        /*0264*/ 	.word	0xffffffff


	//   ....[13]....
        /*0268*/ 	.word	0xffffffff


	//   ....[14]....
        /*026c*/ 	.word	0xffffffff


	//   ....[15]....
        /*0270*/ 	.word	0xffffffff


	//   ....[16]....
        /*0274*/ 	.word	0xffffffff


	//   ....[17]....
        /*0278*/ 	.word	0xffffffff


	//   ....[18]....
        /*027c*/ 	.word	0xffffffff


	//   ....[19]....
        /*0280*/ 	.word	0xffffffff


	//   ....[20]....
        /*0284*/ 	.word	0xffffffff


	//   ....[21]....
        /*0288*/ 	.word	0xffffffff


	//   ....[22]....
        /*028c*/ 	.word	0xffffffff


	//   ....[23]....
        /*0290*/ 	.word	0xffffffff


	//   ....[24]....
        /*0294*/ 	.word	0xffffffff


	//   ....[25]....
        /*0298*/ 	.word	0xffffffff


	//   ....[26]....
        /*029c*/ 	.word	0xffffffff


	//   ....[27]....
        /*02a0*/ 	.word	0xffffffff


	//   ....[28]....
        /*02a4*/ 	.word	0xffffffff


	//   ....[29]....
        /*02a8*/ 	.word	0xffffffff


	//   ....[30]....
        /*02ac*/ 	.word	0xffffffff


	//   ....[31]....
        /*02b0*/ 	.word	0xffffffff


	//   ....[32]....
        /*02b4*/ 	.word	0xffffffff


	//   ....[33]....
        /*02b8*/ 	.word	0xffffffff


	//   ....[34]....
        /*02bc*/ 	.word	0xffffffff


	//   ....[35]....
        /*02c0*/ 	.word	0xffffffff


	//   ....[36]....
        /*02c4*/ 	.word	0xffffffff


	//   ....[37]....
        /*02c8*/ 	.word	0xffffffff


	//   ....[38]....
        /*02cc*/ 	.word	0xffffffff


	//   ....[39]....
        /*02d0*/ 	.word	0xffffffff


	//   ....[40]....
        /*02d4*/ 	.word	0xffffffff


	//   ....[41]....
        /*02d8*/ 	.word	0xffffffff


	//   ....[42]....
        /*02dc*/ 	.word	0xffffffff


	//   ....[43]....
        /*02e0*/ 	.word	0xffffffff


	//   ....[44]....
        /*02e4*/ 	.word	0xffffffff


	//   ....[45]....
        /*02e8*/ 	.word	0xffffffff


	//   ....[46]....
        /*02ec*/ 	.word	0xffffffff


	//   ....[47]....
        /*02f0*/ 	.word	0xffffffff


	//   ....[48]....
        /*02f4*/ 	.word	0xffffffff


	//   ....[49]....
        /*02f8*/ 	.word	0xffffffff


	//   ....[50]....
        /*02fc*/ 	.word	0xffffffff


	//   ....[51]....
        /*0300*/ 	.word	0xffffffff


	//   ....[52]....
        /*0304*/ 	.word	0xffffffff


	//   ....[53]....
        /*0308*/ 	.word	0xffffffff


	//   ....[54]....
        /*030c*/ 	.word	0xffffffff


	//   ....[55]....
        /*0310*/ 	.word	0xffffffff


	//   ....[56]....
        /*0314*/ 	.word	0xffffffff


	//   ....[57]....
        /*0318*/ 	.word	0xffffffff


	//   ....[58]....
        /*031c*/ 	.word	0xffffffff


	//   ....[59]....
        /*0320*/ 	.word	0xffffffff


	//   ....[60]....
        /*0324*/ 	.word	0xffffffff


	//   ....[61]....
        /*0328*/ 	.word	0xffffffff


	//   ....[62]....
        /*032c*/ 	.word	0xffffffff


	//   ....[63]....
        /*0330*/ 	.word	0xffffffff


	//   ....[64]....
        /*0334*/ 	.word	0xffffffff


	//   ....[65]....
        /*0338*/ 	.word	0xffffffff


	//   ....[66]....
        /*033c*/ 	.word	0xffffffff


	//   ....[67]....
        /*0340*/ 	.word	0xffffffff


	//   ....[68]....
        /*0344*/ 	.word	0xffffffff


	//   ....[69]....
        /*0348*/ 	.word	0xffffffff


	//   ....[70]....
        /*034c*/ 	.word	0xffffffff


	//   ....[71]....
        /*0350*/ 	.word	0xffffffff


	//   ....[72]....
        /*0354*/ 	.word	0xffffffff


	//   ....[73]....
        /*0358*/ 	.word	0xffffffff


	//   ....[74]....
        /*035c*/ 	.word	0xffffffff


	//   ....[75]....
        /*0360*/ 	.word	0xffffffff


	//   ....[76]....
        /*0364*/ 	.word	0xffffffff


	//   ....[77]....
        /*0368*/ 	.word	0xffffffff


	//   ....[78]....
        /*036c*/ 	.word	0xffffffff


	//   ....[79]....
        /*0370*/ 	.word	0xffffffff


	//   ....[80]....
        /*0374*/ 	.word	0xffffffff


	//   ....[81]....
        /*0378*/ 	.word	0xffffffff


	//   ....[82]....
        /*037c*/ 	.word	0xffffffff


	//   ....[83]....
        /*0380*/ 	.word	0xffffffff


	//   ....[84]....
        /*0384*/ 	.word	0xffffffff


	//   ....[85]....
        /*0388*/ 	.word	0xffffffff


	//   ....[86]....
        /*038c*/ 	.word	0xffffffff


	//   ....[87]....
        /*0390*/ 	.word	0xffffffff


	//   ....[88]....
        /*0394*/ 	.word	0xffffffff


	//   ....[89]....
        /*0398*/ 	.word	0xffffffff


	//   ....[90]....
        /*039c*/ 	.word	0xffffffff


	//   ....[91]....
        /*03a0*/ 	.word	0xffffffff


	//   ....[92]....
        /*03a4*/ 	.word	0xffffffff


	//   ....[93]....
        /*03a8*/ 	.word	0xffffffff


	//   ....[94]....
        /*03ac*/ 	.word	0xffffffff


	//   ....[95]....
        /*03b0*/ 	.word	0xffffffff


	//   ....[96]....
        /*03b4*/ 	.word	0xffffffff


	//   ....[97]....
        /*03b8*/ 	.word	0xffffffff


	//   ....[98]....
        /*03bc*/ 	.word	0xffffffff


	//   ....[99]....
        /*03c0*/ 	.word	0xffffffff


	//   ....[100]....
        /*03c4*/ 	.word	0xffffffff


	//   ....[101]....
        /*03c8*/ 	.word	0xffffffff


	//   ....[102]....
        /*03cc*/ 	.word	0xffffffff


	//   ....[103]....
        /*03d0*/ 	.word	0xffffffff


	//   ....[104]....
        /*03d4*/ 	.word	0xffffffff


	//   ....[105]....
        /*03d8*/ 	.word	0xffffffff


	//   ....[106]....
        /*03dc*/ 	.word	0xffffffff


	//   ....[107]....
        /*03e0*/ 	.word	0xffffffff


	//   ....[108]....
        /*03e4*/ 	.word	0xffffffff


	//   ....[109]....
        /*03e8*/ 	.word	0xffffffff


	//   ....[110]....
        /*03ec*/ 	.word	0xffffffff


	//   ....[111]....
        /*03f0*/ 	.word	0xffffffff


	//   ....[112]....
        /*03f4*/ 	.word	0xffffffff


	//   ....[113]....
        /*03f8*/ 	.word	0xffffffff


	//   ....[114]....
        /*03fc*/ 	.word	0xffffffff


	//   ....[115]....
        /*0400*/ 	.word	0xffffffff


	//   ....[116]....
        /*0404*/ 	.word	0xffffffff


	//   ....[117]....
        /*0408*/ 	.word	0xffffffff


	//   ....[118]....
        /*040c*/ 	.word	0xffffffff


	//   ....[119]....
        /*0410*/ 	.word	0xffffffff


	//   ....[120]....
        /*0414*/ 	.word	0xffffffff


	//   ....[121]....
        /*0418*/ 	.word	0xffffffff


	//   ....[122]....
        /*041c*/ 	.word	0xffffffff


	//   ....[123]....
        /*0420*/ 	.word	0xffffffff


	//   ....[124]....
        /*0424*/ 	.word	0xffffffff


	//   ....[125]....
        /*0428*/ 	.word	0xffffffff


	//   ....[126]....
        /*042c*/ 	.word	0xffffffff


	//   ....[127]....
        /*0430*/ 	.word	0xffffffff


	//   ....[128]....
        /*0434*/ 	.word	0xffffffff


	//   ....[129]....
        /*0438*/ 	.word	0xffffffff


	//   ....[130]....
        /*043c*/ 	.word	0xffffffff


	//   ....[131]....
        /*0440*/ 	.word	0xffffffff


	//   ....[132]....
        /*0444*/ 	.word	0xffffffff


	//   ....[133]....
        /*0448*/ 	.word	0xffffffff


	//   ....[134]....
        /*044c*/ 	.word	0xffffffff


	//   ....[135]....
        /*0450*/ 	.word	0xffffffff


	//   ....[136]....
        /*0454*/ 	.word	0xffffffff


	//   ....[137]....
        /*0458*/ 	.word	0xffffffff


	//   ....[138]....
        /*045c*/ 	.word	0xffffffff


	//   ....[139]....
        /*0460*/ 	.word	0xffffffff


	//   ....[140]....
        /*0464*/ 	.word	0xffffffff


	//   ....[141]....
        /*0468*/ 	.word	0xffffffff


	//   ....[142]....
        /*046c*/ 	.word	0xffffffff


	//   ....[143]....
        /*0470*/ 	.word	0xffffffff


	//   ....[144]....
        /*0474*/ 	.word	0xffffffff


	//   ....[145]....
        /*0478*/ 	.word	0xffffffff


	//   ....[146]....
        /*047c*/ 	.word	0xffffffff


	//   ....[147]....
        /*0480*/ 	.word	0xffffffff


	//   ....[148]....
        /*0484*/ 	.word	0xffffffff


	//   ....[149]....
        /*0488*/ 	.word	0xffffffff


	//   ....[150]....
        /*048c*/ 	.word	0xffffffff


	//   ....[151]....
        /*0490*/ 	.word	0xffffffff


	//   ....[152]....
        /*0494*/ 	.word	0xffffffff


	//   ....[153]....
        /*0498*/ 	.word	0xffffffff


	//   ....[154]....
        /*049c*/ 	.word	0xffffffff


	//   ....[155]....
        /*04a0*/ 	.word	0xffffffff


	//   ....[156]....
        /*04a4*/ 	.word	0xffffffff


	//   ....[157]....
        /*04a8*/ 	.word	0xffffffff


	//   ....[158]....
        /*04ac*/ 	.word	0xffffffff


	//   ....[159]....
        /*04b0*/ 	.word	0xffffffff


	//   ....[160]....
        /*04b4*/ 	.word	0xffffffff


	//   ....[161]....
        /*04b8*/ 	.word	0xffffffff


	//   ....[162]....
        /*04bc*/ 	.word	0xffffffff


	//   ....[163]....
        /*04c0*/ 	.word	0xffffffff


	//   ....[164]....
        /*04c4*/ 	.word	0xffffffff


	//   ....[165]....
        /*04c8*/ 	.word	0xffffffff


	//   ....[166]....
        /*04cc*/ 	.word	0xffffffff


	//   ....[167]....
        /*04d0*/ 	.word	0xffffffff


	//   ....[168]....
        /*04d4*/ 	.word	0xffffffff


	//   ....[169]....
        /*04d8*/ 	.word	0x0500000f


	//   ....[170]....
        /*04dc*/ 	.word	0x0500000f


	//   ....[171]....
        /*04e0*/ 	.word	0x0500000f


	//   ....[172]....
        /*04e4*/ 	.word	0x0500000f


	//   ....[173]....
        /*04e8*/ 	.word	0x0500000f


	//   ....[174]....
        /*04ec*/ 	.word	0x0500000f


	//   ....[175]....
        /*04f0*/ 	.word	0x0500000f


	//   ....[176]....
        /*04f4*/ 	.word	0x0500000f


	//   ....[177]....
        /*04f8*/ 	.word	0x0500000f


	//   ....[178]....
        /*04fc*/ 	.word	0x0500000f


	//   ....[179]....
        /*0500*/ 	.word	0x0500000f


	//   ....[180]....
        /*0504*/ 	.word	0x0500000f


	//   ....[181]....
        /*0508*/ 	.word	0x0500000f


	//   ....[182]....
        /*050c*/ 	.word	0x0500000f


	//   ....[183]....
        /*0510*/ 	.word	0x0500000f


	//   ....[184]....
        /*0514*/ 	.word	0x0500000f


	//   ....[185]....
        /*0518*/ 	.word	0x0500000f


	//   ....[186]....
        /*051c*/ 	.word	0x0500000f


	//   ....[187]....
        /*0520*/ 	.word	0x0500000f


	//   ....[188]....
        /*0524*/ 	.word	0x0500000f


	//   ....[189]....
        /*0528*/ 	.word	0x0500000f


	//   ....[190]....
        /*052c*/ 	.word	0x0500000f


	//   ....[191]....
        /*0530*/ 	.word	0x0500000f


	//   ....[192]....
        /*0534*/ 	.word	0x0500000f


	//   ....[193]....
        /*0538*/ 	.word	0x0500000f


	//   ....[194]....
        /*053c*/ 	.word	0x0500000f


	//   ....[195]....
        /*0540*/ 	.word	0x0500000f


	//   ....[196]....
        /*0544*/ 	.word	0x0500000f


	//   ....[197]....
        /*0548*/ 	.word	0x0500000f


	//   ....[198]....
        /*054c*/ 	.word	0x0500000f


	//   ....[199]....
        /*0550*/ 	.word	0x0500000f


	//   ....[200]....
        /*0554*/ 	.word	0x0500000f


	//   ....[201]....
        /*0558*/ 	.word	0x0500000f


	//   ....[202]....
        /*055c*/ 	.word	0x0500000f


	//   ....[203]....
        /*0560*/ 	.word	0x0500000f


	//   ....[204]....
        /*0564*/ 	.word	0x0500000f


	//   ....[205]....
        /*0568*/ 	.word	0x0500000f


	//   ....[206]....
        /*056c*/ 	.word	0x0500000f


	//   ....[207]....
        /*0570*/ 	.word	0x0500000f


	//   ....[208]....
        /*0574*/ 	.word	0x0500000f


	//   ....[209]....
        /*0578*/ 	.word	0x0500000f


	//   ....[210]....
        /*057c*/ 	.word	0x0500000f


	//   ....[211]....
        /*0580*/ 	.word	0x0500000f


	//   ....[212]....
        /*0584*/ 	.word	0x0500000f


	//   ....[213]....
        /*0588*/ 	.word	0x0500000f


	//   ....[214]....
        /*058c*/ 	.word	0x0500000f


	//   ....[215]....
        /*0590*/ 	.word	0x0500000f


	//   ....[216]....
        /*0594*/ 	.word	0x0500000f


	//   ....[217]....
        /*0598*/ 	.word	0x0500000f


	//   ....[218]....
        /*059c*/ 	.word	0x0500000f


	//   ....[219]....
        /*05a0*/ 	.word	0x0500000f


	//   ....[220]....
        /*05a4*/ 	.word	0x0500000f


	//   ....[221]....
        /*05a8*/ 	.word	0x0500000f


	//   ....[222]....
        /*05ac*/ 	.word	0x0500000f


	//   ....[223]....
        /*05b0*/ 	.word	0x0500000f


	//   ....[224]....
        /*05b4*/ 	.word	0x0500000f


	//   ....[225]....
        /*05b8*/ 	.word	0x0500000f


	//   ....[226]....
        /*05bc*/ 	.word	0x0500000f


	//   ....[227]....
        /*05c0*/ 	.word	0x0500000f


	//   ....[228]....
        /*05c4*/ 	.word	0x0500000f


	//   ....[229]....
        /*05c8*/ 	.word	0x0500000f


	//   ....[230]....
        /*05cc*/ 	.word	0x0500000f


	//   ....[231]....
        /*05d0*/ 	.word	0x0500000f


	//   ....[232]....
        /*05d4*/ 	.word	0x0500000f


	//   ....[233]....
        /*05d8*/ 	.word	0x0500000f


	//   ....[234]....
        /*05dc*/ 	.word	0x0500000f


	//   ....[235]....
        /*05e0*/ 	.word	0x0500000f


	//   ....[236]....
        /*05e4*/ 	.word	0x0500000f


	//   ....[237]....
        /*05e8*/ 	.word	0x0500000f


	//   ....[238]....
        /*05ec*/ 	.word	0x0500000f


	//   ....[239]....
        /*05f0*/ 	.word	0x0500000f


	//   ....[240]....
        /*05f4*/ 	.word	0x0500000f


	//   ....[241]....
        /*05f8*/ 	.word	0x0500000f


	//   ....[242]....
        /*05fc*/ 	.word	0x0500000f


	//   ....[243]....
        /*0600*/ 	.word	0x0500000f


	//   ....[244]....
        /*0604*/ 	.word	0x0500000f


	//   ....[245]....
        /*0608*/ 	.word	0x0500000f


	//   ....[246]....
        /*060c*/ 	.word	0x0500000f


	//   ....[247]....
        /*0610*/ 	.word	0x0500000f


	//   ....[248]....
        /*0614*/ 	.word	0x0500000f


	//   ....[249]....
        /*0618*/ 	.word	0x0500000f


	//   ....[250]....
        /*061c*/ 	.word	0x0500000f


	//   ....[251]....
        /*0620*/ 	.word	0x0500000f


	//   ....[252]....
        /*0624*/ 	.word	0x0500000f


	//   ....[253]....
        /*0628*/ 	.word	0x0500000f


	//   ....[254]....
        /*062c*/ 	.word	0x0500000f


	//   ....[255]....
        /*0630*/ 	.word	0x0500000f


	//   ....[0]....
        /*0634*/ 	.word	0x0500000f


	//   ....[1]....
        /*0638*/ 	.word	0x0500000f


	//   ....[2]....
        /*063c*/ 	.word	0x0500000f


	//   ....[3]....
        /*0640*/ 	.word	0x0500000f


	//   ....[4]....
        /*0644*/ 	.word	0x0500000f


	//   ....[5]....
        /*0648*/ 	.word	0x0500000f


	//   ....[6]....
        /*064c*/ 	.word	0x0500000f


	//   ....[7]....
        /*0650*/ 	.word	0x0500000f


	//   ....[8]....
        /*0654*/ 	.word	0x0500000f


	//   ....[9]....
        /*0658*/ 	.word	0x0500000f


	//   ....[10]....
        /*065c*/ 	.word	0x0500000f


	//   ....[11]....
        /*0660*/ 	.word	0x0500000f


	//   ....[12]....
        /*0664*/ 	.word	0x0500000f


	//   ....[13]....
        /*0668*/ 	.word	0x0500000f


	//   ....[14]....
        /*066c*/ 	.word	0x0500000f


	//   ....[15]....
        /*0670*/ 	.word	0x0500000f


	//   ....[16]....
        /*0674*/ 	.word	0x0500000f


	//   ....[17]....
        /*0678*/ 	.word	0x0500000f


	//   ....[18]....
        /*067c*/ 	.word	0x0500000f


	//   ....[19]....
        /*0680*/ 	.word	0x0500000f


	//----- nvinfo : EIATTR_COOP_GROUP_INSTR_OFFSETS
	.align		4
.L_289:
        /*0684*/ 	.byte	0x04, 0x28
        /*0686*/ 	.short	(.L_291 - .L_290)


	//   ....[0]....
.L_290:
        /*0688*/ 	.word	0x00000080


	//   ....[1]....
        /*068c*/ 	.word	0x00000090


	//   ....[2]....
        /*0690*/ 	.word	0x000002d0


	//   ....[3]....
        /*0694*/ 	.word	0x00000430


	//   ....[4]....
        /*0698*/ 	.word	0x00000550


	//   ....[5]....
        /*069c*/ 	.word	0x000006b0


	//   ....[6]....
        /*06a0*/ 	.word	0x00001460


	//   ....[7]....
        /*06a4*/ 	.word	0x00001b00


	//   ....[8]....
        /*06a8*/ 	.word	0x00001b30


	//   ....[9]....
        /*06ac*/ 	.word	0x000021e0


	//   ....[10]....
        /*06b0*/ 	.word	0x00002250


	//   ....[11]....
        /*06b4*/ 	.word	0x00002d10


	//   ....[12]....
        /*06b8*/ 	.word	0x00002d60


	//   ....[13]....
        /*06bc*/ 	.word	0x00003fc0


	//   ....[14]....
        /*06c0*/ 	.word	0x00003fe0


	//   ....[15]....
        /*06c4*/ 	.word	0x000046c0


	//   ....[16]....
        /*06c8*/ 	.word	0x00004700


	//   ....[17]....
        /*06cc*/ 	.word	0x00005000


	//   ....[18]....
        /*06d0*/ 	.word	0x00005060


	//   ....[19]....
        /*06d4*/ 	.word	0x00006a00


	//   ....[20]....
        /*06d8*/ 	.word	0x00006a10


	//   ....[21]....
        /*06dc*/ 	.word	0x00006a40


	//   ....[22]....
        /*06e0*/ 	.word	0x00006a60


	//   ....[23]....
        /*06e4*/ 	.word	0x00007ce0


	//   ....[24]....
        /*06e8*/ 	.word	0x00007d10


	//   ....[25]....
        /*06ec*/ 	.word	0x00007dc0


	//   ....[26]....
        /*06f0*/ 	.word	0x00007dd0


	//   ....[27]....
        /*06f4*/ 	.word	0x00008b90


	//   ....[28]....
        /*06f8*/ 	.word	0x00008bd0


	//   ....[29]....
        /*06fc*/ 	.word	0x00008c10


	//   ....[30]....
        /*0700*/ 	.word	0x00008c40


	//   ....[31]....
        /*0704*/ 	.word	0x00009120


	//   ....[32]....
        /*0708*/ 	.word	0x00009160


	//   ....[33]....
        /*070c*/ 	.word	0x00009190


	//   ....[34]....
        /*0710*/ 	.word	0x000091c0


	//   ....[35]....
        /*0714*/ 	.word	0x000091e0


	//   ....[36]....
        /*0718*/ 	.word	0x000091f0


	//   ....[37]....
        /*071c*/ 	.word	0x00009210


	//   ....[38]....
        /*0720*/ 	.word	0x00009230


	//   ....[39]....
        /*0724*/ 	.word	0x00009ac0


	//   ....[40]....
        /*0728*/ 	.word	0x00009af0


	//   ....[41]....
        /*072c*/ 	.word	0x00009b30


	//   ....[42]....
        /*0730*/ 	.word	0x00009b60


	//   ....[43]....
        /*0734*/ 	.word	0x00009b70


	//   ....[44]....
        /*0738*/ 	.word	0x00009b80


	//   ....[45]....
        /*073c*/ 	.word	0x00009b90


	//   ....[46]....
        /*0740*/ 	.word	0x00009bb0


	//   ....[47]....
        /*0744*/ 	.word	0x00009d00


	//   ....[48]....
        /*0748*/ 	.word	0x00009ef0


	//   ....[49]....
        /*074c*/ 	.word	0x00009f20


	//   ....[50]....
        /*0750*/ 	.word	0x00009f50


	//   ....[51]....
        /*0754*/ 	.word	0x00009f80


	//   ....[52]....
        /*0758*/ 	.word	0x00009fb0


	//   ....[53]....
        /*075c*/ 	.word	0x00009fe0


	//   ....[54]....
        /*0760*/ 	.word	0x0000a130


	//   ....[55]....
        /*0764*/ 	.word	0x0000a160


	//   ....[56]....
        /*0768*/ 	.word	0x0000a190


	//   ....[57]....
        /*076c*/ 	.word	0x0000a1c0


	//   ....[58]....
        /*0770*/ 	.word	0x0000a1f0


	//   ....[59]....
        /*0774*/ 	.word	0x0000a220


	//   ....[60]....
        /*0778*/ 	.word	0x0000a2b0


	//   ....[61]....
        /*077c*/ 	.word	0x0000a310


	//   ....[62]....
        /*0780*/ 	.word	0x0000a3a0


	//   ....[63]....
        /*0784*/ 	.word	0x0000bc80


	//   ....[64]....
        /*0788*/ 	.word	0x0000bca0


	//   ....[65]....
        /*078c*/ 	.word	0x0000bd30


	//   ....[66]....
        /*0790*/ 	.word	0x0000bd50


	//   ....[67]....
        /*0794*/ 	.word	0x0000bdd0


	//   ....[68]....
        /*0798*/ 	.word	0x0000bdf0


	//   ....[69]....
        /*079c*/ 	.word	0x0000be70


	//   ....[70]....
        /*07a0*/ 	.word	0x0000be90


	//   ....[71]....
        /*07a4*/ 	.word	0x0000bf10


	//   ....[72]....
        /*07a8*/ 	.word	0x0000bf30


	//   ....[73]....
        /*07ac*/ 	.word	0x0000bfb0


	//   ....[74]....
        /*07b0*/ 	.word	0x0000bfd0


	//   ....[75]....
        /*07b4*/ 	.word	0x0000c050


	//   ....[76]....
        /*07b8*/ 	.word	0x0000c070


	//   ....[77]....
        /*07bc*/ 	.word	0x0000c080


	//   ....[78]....
        /*07c0*/ 	.word	0x0000c090


	//   ....[79]....
        /*07c4*/ 	.word	0x0000c990


	//   ....[80]....
        /*07c8*/ 	.word	0x0000c9c0


	//   ....[81]....
        /*07cc*/ 	.word	0x0000ca60


	//   ....[82]....
        /*07d0*/ 	.word	0x0000ca80


	//   ....[83]....
        /*07d4*/ 	.word	0x0000cb00


	//   ....[84]....
        /*07d8*/ 	.word	0x0000cb20


	//   ....[85]....
        /*07dc*/ 	.word	0x0000cba0


	//   ....[86]....
        /*07e0*/ 	.word	0x0000cbc0


	//   ....[87]....
        /*07e4*/ 	.word	0x0000cc40


	//   ....[88]....
        /*07e8*/ 	.word	0x0000cc60


	//   ....[89]....
        /*07ec*/ 	.word	0x0000cce0


	//   ....[90]....
        /*07f0*/ 	.word	0x0000cd00


	//   ....[91]....
        /*07f4*/ 	.word	0x0000cd80


	//   ....[92]....
        /*07f8*/ 	.word	0x0000cda0


	//   ....[93]....
        /*07fc*/ 	.word	0x0000cdb0


	//   ....[94]....
        /*0800*/ 	.word	0x0000ce20


	//   ....[95]....
        /*0804*/ 	.word	0x0000ce70


	//   ....[96]....
        /*0808*/ 	.word	0x0000cea0


	//   ....[97]....
        /*080c*/ 	.word	0x0000cf30


	//   ....[98]....
        /*0810*/ 	.word	0x0000cf40


	//   ....[99]....
        /*0814*/ 	.word	0x0000cfb0


	//   ....[100]....
        /*0818*/ 	.word	0x0000cfc0


	//   ....[101]....
        /*081c*/ 	.word	0x0000d000


	//   ....[102]....
        /*0820*/ 	.word	0x0000d020


	//   ....[103]....
        /*0824*/ 	.word	0x0000d7a0


	//   ....[104]....
        /*0828*/ 	.word	0x0000d7d0


	//   ....[105]....
        /*082c*/ 	.word	0x0000d820


	//   ....[106]....
        /*0830*/ 	.word	0x0000d830


	//   ....[107]....
        /*0834*/ 	.word	0x0000d870


	//   ....[108]....
        /*0838*/ 	.word	0x0000d880


	//   ....[109]....
        /*083c*/ 	.word	0x0000d8c0


	//   ....[110]....
        /*0840*/ 	.word	0x0000d8d0


	//   ....[111]....
        /*0844*/ 	.word	0x0000d910


	//   ....[112]....
        /*0848*/ 	.word	0x0000d920


	//   ....[113]....
        /*084c*/ 	.word	0x0000d960


	//   ....[114]....
        /*0850*/ 	.word	0x0000d970


	//   ....[115]....
        /*0854*/ 	.word	0x0000d9b0


	//   ....[116]....
        /*0858*/ 	.word	0x0000d9c0


	//   ....[117]....
        /*085c*/ 	.word	0x0000d9d0


	//   ....[118]....
        /*0860*/ 	.word	0x0000da10


	//   ....[119]....
        /*0864*/ 	.word	0x0000dcc0


	//   ....[120]....
        /*0868*/ 	.word	0x0000dcf0


	//   ....[121]....
        /*086c*/ 	.word	0x0000dd50


	//   ....[122]....
        /*0870*/ 	.word	0x0000dd60


	//   ....[123]....
        /*0874*/ 	.word	0x0000ddb0


	//   ....[124]....
        /*0878*/ 	.word	0x0000ddc0


	//   ....[125]....
        /*087c*/ 	.word	0x0000de10


	//   ....[126]....
        /*0880*/ 	.word	0x0000de20


	//   ....[127]....
        /*0884*/ 	.word	0x0000de70


	//   ....[128]....
        /*0888*/ 	.word	0x0000de80


	//   ....[129]....
        /*088c*/ 	.word	0x0000ded0


	//   ....[130]....
        /*0890*/ 	.word	0x0000dee0


	//   ....[131]....
        /*0894*/ 	.word	0x0000df30


	//   ....[132]....
        /*0898*/ 	.word	0x0000df40


	//   ....[133]....
        /*089c*/ 	.word	0x0000df50


	//   ....[134]....
        /*08a0*/ 	.word	0x0000df90


	//   ....[135]....
        /*08a4*/ 	.word	0x0000e550


	//   ....[136]....
        /*08a8*/ 	.word	0x0000e590


	//   ....[137]....
        /*08ac*/ 	.word	0x0000e5a0


	//   ....[138]....
        /*08b0*/ 	.word	0x0000e5b0


	//   ....[139]....
        /*08b4*/ 	.word	0x0000e5c0


	//   ....[140]....
        /*08b8*/ 	.word	0x0000e5d0


	//   ....[141]....
        /*08bc*/ 	.word	0x0000e5f0


	//   ....[142]....
        /*08c0*/ 	.word	0x0000e640


	//   ....[143]....
        /*08c4*/ 	.word	0x0000e660


	//   ....[144]....
        /*08c8*/ 	.word	0x0000e6a0


	//   ....[145]....
        /*08cc*/ 	.word	0x0000e6c0


	//   ....[146]....
        /*08d0*/ 	.word	0x0000e700


	//   ....[147]....
        /*08d4*/ 	.word	0x0000e720


	//   ....[148]....
        /*08d8*/ 	.word	0x0000e770


	//   ....[149]....
        /*08dc*/ 	.word	0x0000e7a0


	//   ....[150]....
        /*08e0*/ 	.word	0x0000e800


	//   ....[151]....
        /*08e4*/ 	.word	0x0000eb80


	//   ....[152]....
        /*08e8*/ 	.word	0x0000ebd0


	//   ....[153]....
        /*08ec*/ 	.word	0x0000ec00


	//   ....[154]....
        /*08f0*/ 	.word	0x0000ec30


	//   ....[155]....
        /*08f4*/ 	.word	0x0000ec40


	//   ....[156]....
        /*08f8*/ 	.word	0x0000ec70


	//   ....[157]....
        /*08fc*/ 	.word	0x0000eca0


	//   ....[158]....
        /*0900*/ 	.word	0x0000ecd0


	//   ....[159]....
        /*0904*/ 	.word	0x0000ee50


	//   ....[160]....
        /*0908*/ 	.word	0x0000ee80


	//   ....[161]....
        /*090c*/ 	.word	0x0000eeb0


	//   ....[162]....
        /*0910*/ 	.word	0x0000eee0


	//   ....[163]....
        /*0914*/ 	.word	0x0000ef10


	//   ....[164]....
        /*0918*/ 	.word	0x0000ef40


	//   ....[165]....
        /*091c*/ 	.word	0x0000f000


	//   ....[166]....
        /*0920*/ 	.word	0x0000f020


	//   ....[167]....
        /*0924*/ 	.word	0x0000f090


	//   ....[168]....
        /*0928*/ 	.word	0x0000f730


	//   ....[169]....
        /*092c*/ 	.word	0x0000fcd0


	//   ....[170]....
        /*0930*/ 	.word	0x0000fdc0


	//   ....[171]....
        /*0934*/ 	.word	0x0000fe60


	//   ....[172]....
        /*0938*/ 	.word	0x0000fec0


	//   ....[173]....
        /*093c*/ 	.word	0x0000ffb0


	//   ....[174]....
        /*0940*/ 	.word	0x00010020


	//   ....[175]....
        /*0944*/ 	.word	0x00010110


	//   ....[176]....
        /*0948*/ 	.word	0x00010180


	//   ....[177]....
        /*094c*/ 	.word	0x00010270


	//   ....[178]....
        /*0950*/ 	.word	0x000102e0


	//   ....[179]....
        /*0954*/ 	.word	0x000103d0


	//   ....[180]....
        /*0958*/ 	.word	0x00010440


	//   ....[181]....
        /*095c*/ 	.word	0x00010530


	//   ....[182]....
        /*0960*/ 	.word	0x000105a0


	//   ....[183]....
        /*0964*/ 	.word	0x00010690


	//   ....[184]....
        /*0968*/ 	.word	0x00010700


	//   ....[185]....
        /*096c*/ 	.word	0x000107a0


	//   ....[186]....
        /*0970*/ 	.word	0x00010890


	//   ....[187]....
        /*0974*/ 	.word	0x00010900


	//   ....[188]....
        /*0978*/ 	.word	0x00010960


	//   ....[189]....
        /*097c*/ 	.word	0x00010a50


	//   ....[190]....
        /*0980*/ 	.word	0x00010ab0


	//   ....[191]....
        /*0984*/ 	.word	0x00010bb0


	//   ....[192]....
        /*0988*/ 	.word	0x00010c10


	//   ....[193]....
        /*098c*/ 	.word	0x00010d10


	//   ....[194]....
        /*0990*/ 	.word	0x00010d70


	//   ....[195]....
        /*0994*/ 	.word	0x00010e70


	//   ....[196]....
        /*0998*/ 	.word	0x00010ed0


	//   ....[197]....
        /*099c*/ 	.word	0x00010fd0


	//   ....[198]....
        /*09a0*/ 	.word	0x00011030


	//   ....[199]....
        /*09a4*/ 	.word	0x00011130


	//   ....[200]....
        /*09a8*/ 	.word	0x00011190


	//   ....[201]....
        /*09ac*/ 	.word	0x00011240


	//   ....[202]....
        /*09b0*/ 	.word	0x00011300


	//   ....[203]....
        /*09b4*/ 	.word	0x000113c0


	//   ....[204]....
        /*09b8*/ 	.word	0x00011420


	//   ....[205]....
        /*09bc*/ 	.word	0x00011520


	//   ....[206]....
        /*09c0*/ 	.word	0x00011580


	//   ....[207]....
        /*09c4*/ 	.word	0x00011650


	//   ....[208]....
        /*09c8*/ 	.word	0x000116b0


	//   ....[209]....
        /*09cc*/ 	.word	0x00011770


	//   ....[210]....
        /*09d0*/ 	.word	0x000118b0


	//   ....[211]....
        /*09d4*/ 	.word	0x00011950


	//   ....[212]....
        /*09d8*/ 	.word	0x000119c0


	//   ....[213]....
        /*09dc*/ 	.word	0x00011a70


	//   ....[214]....
        /*09e0*/ 	.word	0x00011ad0


	//   ....[215]....
        /*09e4*/ 	.word	0x00011b80


	//   ....[216]....
        /*09e8*/ 	.word	0x00011be0


	//   ....[217]....
        /*09ec*/ 	.word	0x00011c90


	//   ....[218]....
        /*09f0*/ 	.word	0x00011cf0


	//   ....[219]....
        /*09f4*/ 	.word	0x00011da0


	//   ....[220]....
        /*09f8*/ 	.word	0x00011e00


	//   ....[221]....
        /*09fc*/ 	.word	0x00011eb0


	//   ....[222]....
        /*0a00*/ 	.word	0x00011f10


	//   ....[223]....
        /*0a04*/ 	.word	0x00011fc0


	//   ....[224]....
        /*0a08*/ 	.word	0x00012020


	//   ....[225]....
        /*0a0c*/ 	.word	0x000120d0


	//   ....[226]....
        /*0a10*/ 	.word	0x000121c0


	//   ....[227]....
        /*0a14*/ 	.word	0x00012270


	//   ....[228]....
        /*0a18*/ 	.word	0x000122d0


	//   ....[229]....
        /*0a1c*/ 	.word	0x00012390


	//   ....[230]....
        /*0a20*/ 	.word	0x000123f0


	//   ....[231]....
        /*0a24*/ 	.word	0x000124b0


	//   ....[232]....
        /*0a28*/ 	.word	0x00012510


	//   ....[233]....
        /*0a2c*/ 	.word	0x000125d0


	//   ....[234]....
        /*0a30*/ 	.word	0x00012630


	//   ....[235]....
        /*0a34*/ 	.word	0x000126f0


	//   ....[236]....
        /*0a38*/ 	.word	0x00012750


	//   ....[237]....
        /*0a3c*/ 	.word	0x00012810


	//   ....[238]....
        /*0a40*/ 	.word	0x00012870


	//   ....[239]....
        /*0a44*/ 	.word	0x00012930


	//   ....[240]....
        /*0a48*/ 	.word	0x00012990


	//   ....[241]....
        /*0a4c*/ 	.word	0x00012a40


	//   ....[242]....
        /*0a50*/ 	.word	0x00012b30


	//   ....[243]....
        /*0a54*/ 	.word	0x00012be0


	//   ....[244]....
        /*0a58*/ 	.word	0x00012c50


	//   ....[245]....
        /*0a5c*/ 	.word	0x00012d00


	//   ....[246]....
        /*0a60*/ 	.word	0x00012d60


	//   ....[247]....
        /*0a64*/ 	.word	0x00012e20


	//   ....[248]....
        /*0a68*/ 	.word	0x00012e80


	//   ....[249]....
        /*0a6c*/ 	.word	0x00012f40


	//   ....[250]....
        /*0a70*/ 	.word	0x00012fa0


	//   ....[251]....
        /*0a74*/ 	.word	0x00013060


	//   ....[252]....
        /*0a78*/ 	.word	0x000130c0


	//   ....[253]....
        /*0a7c*/ 	.word	0x00013180


	//   ....[254]....
        /*0a80*/ 	.word	0x000131e0


	//   ....[255]....
        /*0a84*/ 	.word	0x000132a0


	//   ....[0]....
        /*0a88*/ 	.word	0x00013300


	//   ....[1]....
        /*0a8c*/ 	.word	0x000133a0


	//   ....[2]....
        /*0a90*/ 	.word	0x00013430


	//   ....[3]....
        /*0a94*/ 	.word	0x000134d0


	//   ....[4]....
        /*0a98*/ 	.word	0x000135f0


	//   ....[5]....
        /*0a9c*/ 	.word	0x00013660


	//   ....[6]....
        /*0aa0*/ 	.word	0x000136d0


	//   ....[7]....
        /*0aa4*/ 	.word	0x00013740


	//   ....[8]....
        /*0aa8*/ 	.word	0x000137b0


	//   ....[9]....
        /*0aac*/ 	.word	0x00013830


	//   ....[10]....
        /*0ab0*/ 	.word	0x000138c0


	//   ....[11]....
        /*0ab4*/ 	.word	0x00013950


	//   ....[12]....
        /*0ab8*/ 	.word	0x000139c0


	//   ....[13]....
        /*0abc*/ 	.word	0x00013a30


	//   ....[14]....
        /*0ac0*/ 	.word	0x00013aa0


	//   ....[15]....
        /*0ac4*/ 	.word	0x00013b20


	//   ....[16]....
        /*0ac8*/ 	.word	0x00013b90


	//   ....[17]....
        /*0acc*/ 	.word	0x00013c30


	//   ....[18]....
        /*0ad0*/ 	.word	0x00013cc0


	//   ....[19]....
        /*0ad4*/ 	.word	0x00013de0


	//----- nvinfo : EIATTR_REG_RECONFIG
	.align		4
.L_291:
        /*0ad8*/ 	.byte	0x01, 0x54
	.zero		2


	//----- nvinfo : EIATTR_SYSCALL_OFFSETS
	.align		4
        /*0adc*/ 	.byte	0x04, 0x46
        /*0ade*/ 	.short	(.L_293 - .L_292)


	//   ....[0]....
.L_292:
        /*0ae0*/ 	.word	0x00001640


	//   ....[1]....
        /*0ae4*/ 	.word	0x0000b260


	//   ....[2]....
        /*0ae8*/ 	.word	0x0000b3b0


	//   ....[3]....
        /*0aec*/ 	.word	0x0000b4a0


	//   ....[4]....
        /*0af0*/ 	.word	0x0000c4a0


	//----- nvinfo : EIATTR_MBARRIER_INSTR_OFFSETS
	.align		4
.L_293:
        /*0af4*/ 	.byte	0x04, 0x39
        /*0af6*/ 	.short	(.L_295 - .L_294)


	//   ....[0]....
.L_294:
        /*0af8*/ 	.word	0x00000180
        /*0afc*/ 	.word	0x000000ff
        /*0b00*/ 	.word	0x00016800
        /*0b04*/ 	.short	0x0100
        /*0b06*/ 	.byte	0x08
	.zero		1


	//   ....[1]....
        /*0b08*/ 	.word	0x00000190
        /*0b0c*/ 	.word	0x000000ff
        /*0b10*/ 	.word	0x00016820
        /*0b14*/ 	.short	0x0100
        /*0b16*/ 	.byte	0x08
	.zero		1


	//   ....[2]....
        /*0b18*/ 	.word	0x00000280
        /*0b1c*/ 	.word	0x000000ff
        /*0b20*/ 	.word	0x00016830
        /*0b24*/ 	.short	0x0100
        /*0b26*/ 	.byte	0x08
	.zero		1


	//   ....[3]....
        /*0b28*/ 	.word	0x00000290
        /*0b2c*/ 	.word	0x000000ff
        /*0b30*/ 	.word	0x00016840
        /*0b34*/ 	.short	0x0100
        /*0b36*/ 	.byte	0x08
	.zero		1


	//   ....[4]....
        /*0b38*/ 	.word	0x000002a0
        /*0b3c*/ 	.word	0x000000ff
        /*0b40*/ 	.word	0x00016838
        /*0b44*/ 	.short	0x0100
        /*0b46*/ 	.byte	0x08
	.zero		1


	//   ....[5]....
        /*0b48*/ 	.word	0x000002b0
        /*0b4c*/ 	.word	0x000000ff
        /*0b50*/ 	.word	0x00016848
        /*0b54*/ 	.short	0x0100
        /*0b56*/ 	.byte	0x08
	.zero		1


	//   ....[6]....
        /*0b58*/ 	.word	0x000003e0
        /*0b5c*/ 	.word	0x000000ff
        /*0b60*/ 	.word	0x00016850
        /*0b64*/ 	.short	0x0100
        /*0b66*/ 	.byte	0x08
	.zero		1


	//   ....[7]....
        /*0b68*/ 	.word	0x000003f0
        /*0b6c*/ 	.word	0x000000ff
        /*0b70*/ 	.word	0x00016860
        /*0b74*/ 	.short	0x0100
        /*0b76*/ 	.byte	0x08
	.zero		1


	//   ....[8]....
        /*0b78*/ 	.word	0x00000400
        /*0b7c*/ 	.word	0x000000ff
        /*0b80*/ 	.word	0x00016858
        /*0b84*/ 	.short	0x0100
        /*0b86*/ 	.byte	0x08
	.zero		1


	//   ....[9]....
        /*0b88*/ 	.word	0x00000410
        /*0b8c*/ 	.word	0x000000ff
        /*0b90*/ 	.word	0x00016868
        /*0b94*/ 	.short	0x0100
        /*0b96*/ 	.byte	0x08
	.zero		1


	//   ....[10]....
        /*0b98*/ 	.word	0x00000500
        /*0b9c*/ 	.word	0x000000ff
        /*0ba0*/ 	.word	0x00016870
        /*0ba4*/ 	.short	0x0100
        /*0ba6*/ 	.byte	0x06
	.zero		1


	//   ....[11]....
        /*0ba8*/ 	.word	0x00000510
        /*0bac*/ 	.word	0x000000ff
        /*0bb0*/ 	.word	0x00016880
        /*0bb4*/ 	.short	0x0100
        /*0bb6*/ 	.byte	0x06
	.zero		1


	//   ....[12]....
        /*0bb8*/ 	.word	0x00000520
        /*0bbc*/ 	.word	0x000000ff
        /*0bc0*/ 	.word	0x00016878
        /*0bc4*/ 	.short	0x0100
        /*0bc6*/ 	.byte	0x06
	.zero		1


	//   ....[13]....
        /*0bc8*/ 	.word	0x00000530
        /*0bcc*/ 	.word	0x000000ff
        /*0bd0*/ 	.word	0x00016888
        /*0bd4*/ 	.short	0x0100
        /*0bd6*/ 	.byte	0x06
	.zero		1


	//   ....[14]....
        /*0bd8*/ 	.word	0x00000660
        /*0bdc*/ 	.word	0x000000ff
        /*0be0*/ 	.word	0x00016890
        /*0be4*/ 	.short	0x0100
        /*0be6*/ 	.byte	0x08
	.zero		1


	//   ....[15]....
        /*0be8*/ 	.word	0x00000670
        /*0bec*/ 	.word	0x000000ff
        /*0bf0*/ 	.word	0x000168a0
        /*0bf4*/ 	.short	0x0100
        /*0bf6*/ 	.byte	0x08
	.zero		1


	//   ....[16]....
        /*0bf8*/ 	.word	0x00000680
        /*0bfc*/ 	.word	0x000000ff
        /*0c00*/ 	.word	0x00016898
        /*0c04*/ 	.short	0x0100
        /*0c06*/ 	.byte	0x08
	.zero		1


	//   ....[17]....
        /*0c08*/ 	.word	0x00000690
        /*0c0c*/ 	.word	0x000000ff
        /*0c10*/ 	.word	0x000168a8
        /*0c14*/ 	.short	0x0100
        /*0c16*/ 	.byte	0x08
	.zero		1


	//   ....[18]....
        /*0c18*/ 	.word	0x000007d0
        /*0c1c*/ 	.word	0x000000ff
        /*0c20*/ 	.word	0x000168b0
        /*0c24*/ 	.short	0x0100
        /*0c26*/ 	.byte	0x08
	.zero		1


	//   ....[19]....
        /*0c28*/ 	.word	0x000007e0
        /*0c2c*/ 	.word	0x000000ff
        /*0c30*/ 	.word	0x000168c0
        /*0c34*/ 	.short	0x0100
        /*0c36*/ 	.byte	0x08
	.zero		1


	//   ....[20]....
        /*0c38*/ 	.word	0x000007f0
        /*0c3c*/ 	.word	0x000000ff
        /*0c40*/ 	.word	0x000168b8
        /*0c44*/ 	.short	0x0100
        /*0c46*/ 	.byte	0x08
	.zero		1


	//   ....[21]....
        /*0c48*/ 	.word	0x00000800
        /*0c4c*/ 	.word	0x000000ff
        /*0c50*/ 	.word	0x000168c8
        /*0c54*/ 	.short	0x0100
        /*0c56*/ 	.byte	0x08
	.zero		1


	//   ....[22]....
        /*0c58*/ 	.word	0x000016c0
        /*0c5c*/ 	.word	0x000000ff
        /*0c60*/ 	.word	0x00016800
        /*0c64*/ 	.short	0x010a
        /*0c66*/ 	.byte	0x2d
	.zero		1


	//   ....[23]....
        /*0c68*/ 	.word	0x00001740
        /*0c6c*/ 	.word	0x00000004
        /*0c70*/ 	.word	0x00016830
        /*0c74*/ 	.short	0x010a
        /*0c76*/ 	.byte	0x3f
	.zero		1


	//   ....[24]....
        /*0c78*/ 	.word	0x00001780
        /*0c7c*/ 	.word	0x00000004
        /*0c80*/ 	.word	0x00016830
        /*0c84*/ 	.short	0x010a
        /*0c86*/ 	.byte	0x3f
	.zero		1


	//   ....[25]....
        /*0c88*/ 	.word	0x000022c0
        /*0c8c*/ 	.word	0x000000ff
        /*0c90*/ 	.word	0x00000000
        /*0c94*/ 	.short	0x0101
        /*0c96*/ 	.byte	0x06
	.zero		1


	//   ....[26]....
        /*0c98*/ 	.word	0x00003940
        /*0c9c*/ 	.word	0x000000ff
        /*0ca0*/ 	.word	0x00016830
        /*0ca4*/ 	.short	0x010a
        /*0ca6*/ 	.byte	0x06
	.zero		1


	//   ....[27]....
        /*0ca8*/ 	.word	0x00003980
        /*0cac*/ 	.word	0x000000ff
        /*0cb0*/ 	.word	0x00016830
        /*0cb4*/ 	.short	0x010a
        /*0cb6*/ 	.byte	0x06
	.zero		1


	//   ....[28]....
        /*0cb8*/ 	.word	0x00003b90
        /*0cbc*/ 	.word	0x000000ff
        /*0cc0*/ 	.word	0x00016850
        /*0cc4*/ 	.short	0x010a
        /*0cc6*/ 	.byte	0x06
	.zero		1


	//   ....[29]....
        /*0cc8*/ 	.word	0x00003bd0
        /*0ccc*/ 	.word	0x000000ff
        /*0cd0*/ 	.word	0x00016850
        /*0cd4*/ 	.short	0x010a
        /*0cd6*/ 	.byte	0x06
	.zero		1


	//   ....[30]....
        /*0cd8*/ 	.word	0x00004060
        /*0cdc*/ 	.word	0x000000ff
        /*0ce0*/ 	.word	0x00000000
        /*0ce4*/ 	.short	0x0101
        /*0ce6*/ 	.byte	0x06
	.zero		1


	//   ....[31]....
        /*0ce8*/ 	.word	0x00005b40
        /*0cec*/ 	.word	0x000000ff
        /*0cf0*/ 	.word	0x00000000
        /*0cf4*/ 	.short	0x0101
        /*0cf6*/ 	.byte	0x06
	.zero		1


	//   ....[32]....
        /*0cf8*/ 	.word	0x00006010
        /*0cfc*/ 	.word	0x000000ff
        /*0d00*/ 	.word	0x00016830
        /*0d04*/ 	.short	0x010a
        /*0d06*/ 	.byte	0x06
	.zero		1


	//   ....[33]....
        /*0d08*/ 	.word	0x00006050
        /*0d0c*/ 	.word	0x000000ff
        /*0d10*/ 	.word	0x00016830
        /*0d14*/ 	.short	0x010a
        /*0d16*/ 	.byte	0x06
	.zero		1


	//   ....[34]....
        /*0d18*/ 	.word	0x00006230
        /*0d1c*/ 	.word	0x000000ff
        /*0d20*/ 	.word	0x00016850
        /*0d24*/ 	.short	0x010a
        /*0d26*/ 	.byte	0x06
	.zero		1


	//   ....[35]....
        /*0d28*/ 	.word	0x00006270
        /*0d2c*/ 	.word	0x000000ff
        /*0d30*/ 	.word	0x00016850
        /*0d34*/ 	.short	0x010a
        /*0d36*/ 	.byte	0x06
	.zero		1


	//   ....[36]....
        /*0d38*/ 	.word	0x00006690
        /*0d3c*/ 	.word	0x000000ff
        /*0d40*/ 	.word	0x00000000
        /*0d44*/ 	.short	0x0101
        /*0d46*/ 	.byte	0x06
	.zero		1


	//   ....[37]....
        /*0d48*/ 	.word	0x00007840
        /*0d4c*/ 	.word	0x000000ff
        /*0d50*/ 	.word	0x00000000
        /*0d54*/ 	.short	0x0101
        /*0d56*/ 	.byte	0x06
	.zero		1


	//   ....[38]....
        /*0d58*/ 	.word	0x00007c50
        /*0d5c*/ 	.word	0x000000ff
        /*0d60*/ 	.word	0x00016850
        /*0d64*/ 	.short	0x010a
        /*0d66*/ 	.byte	0x05
	.zero		1


	//   ....[39]....
        /*0d68*/ 	.word	0x00007c90
        /*0d6c*/ 	.word	0x000000ff
        /*0d70*/ 	.word	0x00016850
        /*0d74*/ 	.short	0x010a
        /*0d76*/ 	.byte	0x05
	.zero		1


	//   ....[40]....
        /*0d78*/ 	.word	0x000081f0
        /*0d7c*/ 	.word	0x000000ff
        /*0d80*/ 	.word	0x00000000
        /*0d84*/ 	.short	0x0101
        /*0d86*/ 	.byte	0x04
	.zero		1


	//   ....[41]....
        /*0d88*/ 	.word	0x00009090
        /*0d8c*/ 	.word	0x00000000
        /*0d90*/ 	.word	0x00000000
        /*0d94*/ 	.short	0x0101
        /*0d96*/ 	.byte	0x3f
	.zero		1


	//   ....[42]....
        /*0d98*/ 	.word	0x0000b9d0
        /*0d9c*/ 	.word	0x00000003
        /*0da0*/ 	.word	0x00016840
        /*0da4*/ 	.short	0x010a
        /*0da6*/ 	.byte	0x3f
	.zero		1


	//   ....[43]....
        /*0da8*/ 	.word	0x0000c190
        /*0dac*/ 	.word	0x00000003
        /*0db0*/ 	.word	0x00016830
        /*0db4*/ 	.short	0x0107
        /*0db6*/ 	.byte	0x3f
	.zero		1


	//   ....[44]....
        /*0db8*/ 	.word	0x0000c260
        /*0dbc*/ 	.word	0x00000003
        /*0dc0*/ 	.word	0x00016830
        /*0dc4*/ 	.short	0x0101
        /*0dc6*/ 	.byte	0x3f
	.zero		1


	//   ....[45]....
        /*0dc8*/ 	.word	0x0000d0c0
        /*0dcc*/ 	.word	0x00000016
        /*0dd0*/ 	.word	0x00016800
        /*0dd4*/ 	.short	0x0107
        /*0dd6*/ 	.byte	0x3f
	.zero		1


	//   ....[46]....
        /*0dd8*/ 	.word	0x0000d1c0
        /*0ddc*/ 	.word	0x00000016
        /*0de0*/ 	.word	0x00016800
        /*0de4*/ 	.short	0x0101
        /*0de6*/ 	.byte	0x3f
	.zero		1


	//   ....[47]....
        /*0de8*/ 	.word	0x0000d1e0
        /*0dec*/ 	.word	0x00000016
        /*0df0*/ 	.word	0x00016820
        /*0df4*/ 	.short	0x010a
        /*0df6*/ 	.byte	0x3f
	.zero		1


	//   ....[48]....
        /*0df8*/ 	.word	0x0000d580
        /*0dfc*/ 	.word	0x00000005
        /*0e00*/ 	.word	0x00016840
        /*0e04*/ 	.short	0x010a
        /*0e06*/ 	.byte	0x3f
	.zero		1


	//   ....[49]....
        /*0e08*/ 	.word	0x0000da90
        /*0e0c*/ 	.word	0x00000005
        /*0e10*/ 	.word	0x00016830
        /*0e14*/ 	.short	0x0107
        /*0e16*/ 	.byte	0x3f
	.zero		1


	//   ....[50]....
        /*0e18*/ 	.word	0x0000db50
        /*0e1c*/ 	.word	0x00000005
        /*0e20*/ 	.word	0x00016830
        /*0e24*/ 	.short	0x0101
        /*0e26*/ 	.byte	0x3f
	.zero		1


	//   ....[51]....
        /*0e28*/ 	.word	0x0000dbb0
        /*0e2c*/ 	.word	0x00000005
        /*0e30*/ 	.word	0x00016860
        /*0e34*/ 	.short	0x010a
        /*0e36*/ 	.byte	0x3f
	.zero		1


	//   ....[52]....
        /*0e38*/ 	.word	0x0000e080
        /*0e3c*/ 	.word	0x00000005
        /*0e40*/ 	.word	0x00016850
        /*0e44*/ 	.short	0x0107
        /*0e46*/ 	.byte	0x3f
	.zero		1


	//   ....[53]....
        /*0e48*/ 	.word	0x0000e220
        /*0e4c*/ 	.word	0x00000005
        /*0e50*/ 	.word	0x00016850
        /*0e54*/ 	.short	0x0101
        /*0e56*/ 	.byte	0x3f
	.zero		1


	//   ....[54]....
        /*0e58*/ 	.word	0x0000e430
        /*0e5c*/ 	.word	0x00000000
        /*0e60*/ 	.word	0x00016860
        /*0e64*/ 	.short	0x010a
        /*0e66*/ 	.byte	0x3f
	.zero		1


	//   ....[55]....
        /*0e68*/ 	.word	0x0000e8b0
        /*0e6c*/ 	.word	0x00000000
        /*0e70*/ 	.word	0x00016850
        /*0e74*/ 	.short	0x0107
        /*0e76*/ 	.byte	0x3f
	.zero		1


	//   ....[56]....
        /*0e78*/ 	.word	0x0000e980
        /*0e7c*/ 	.word	0x00000000
        /*0e80*/ 	.word	0x00016850
        /*0e84*/ 	.short	0x0101
        /*0e86*/ 	.byte	0x3f
	.zero		1


	//   ....[57]....
        /*0e88*/ 	.word	0x0000f6b0
        /*0e8c*/ 	.word	0x00000005
        /*0e90*/ 	.word	0x00016820
        /*0e94*/ 	.short	0x010a
        /*0e96*/ 	.byte	0x3f
	.zero		1


	//   ....[58]....
        /*0e98*/ 	.word	0x0000f830
        /*0e9c*/ 	.word	0x00000003
        /*0ea0*/ 	.word	0x00016840
        /*0ea4*/ 	.short	0x010a
        /*0ea6*/ 	.byte	0x3f
	.zero		1


	//   ....[59]....
        /*0ea8*/ 	.word	0x0000f8d0
        /*0eac*/ 	.word	0x00000019
        /*0eb0*/ 	.word	0x00016840
        /*0eb4*/ 	.short	0x010a
        /*0eb6*/ 	.byte	0x3f
	.zero		1


	//   ....[60]....
        /*0eb8*/ 	.word	0x0000f910
        /*0ebc*/ 	.word	0x00000003
        /*0ec0*/ 	.word	0x00016860
        /*0ec4*/ 	.short	0x010a
        /*0ec6*/ 	.byte	0x3f
	.zero		1


	//   ....[61]....
        /*0ec8*/ 	.word	0x0000f950
        /*0ecc*/ 	.word	0x00000019
        /*0ed0*/ 	.word	0x00016860
        /*0ed4*/ 	.short	0x010a
        /*0ed6*/ 	.byte	0x3f
	.zero		1


	//   ....[62]....
        /*0ed8*/ 	.word	0x0000f9c0
        /*0edc*/ 	.word	0x00000003
        /*0ee0*/ 	.word	0x00016800
        /*0ee4*/ 	.short	0x010a
        /*0ee6*/ 	.byte	0x3f
	.zero		1


	//   ....[63]....
        /*0ee8*/ 	.word	0x0000fa10
        /*0eec*/ 	.word	0x00000004
        /*0ef0*/ 	.word	0x00016830
        /*0ef4*/ 	.short	0x010a
        /*0ef6*/ 	.byte	0x3f
	.zero		1


	//   ....[64]....
        /*0ef8*/ 	.word	0x0000fa70
        /*0efc*/ 	.word	0x00000003
        /*0f00*/ 	.word	0x00016830
        /*0f04*/ 	.short	0x010a
        /*0f06*/ 	.byte	0x3f
	.zero		1


	//   ....[65]....
        /*0f08*/ 	.word	0x0000fad0
        /*0f0c*/ 	.word	0x00000003
        /*0f10*/ 	.word	0x00016850
        /*0f14*/ 	.short	0x010a
        /*0f16*/ 	.byte	0x3f
	.zero		1


	//   ....[66]....
        /*0f18*/ 	.word	0x0000fb30
        /*0f1c*/ 	.word	0x00000003
        /*0f20*/ 	.word	0x00016830
        /*0f24*/ 	.short	0x010a
        /*0f26*/ 	.byte	0x3f
	.zero		1


	//   ....[67]....
        /*0f28*/ 	.word	0x0000fb90
        /*0f2c*/ 	.word	0x00000003
        /*0f30*/ 	.word	0x00016850
        /*0f34*/ 	.short	0x010a
        /*0f36*/ 	.byte	0x3f
	.zero		1


	//   ....[68]....
        /*0f38*/ 	.word	0x0000fbf0
        /*0f3c*/ 	.word	0x00000007
        /*0f40*/ 	.word	0x00016850
        /*0f44*/ 	.short	0x010a
        /*0f46*/ 	.byte	0x3f
	.zero		1


	//   ....[69]....
        /*0f48*/ 	.word	0x0000fd10
        /*0f4c*/ 	.word	0x00000003
        /*0f50*/ 	.word	0x00016840
        /*0f54*/ 	.short	0x010a
        /*0f56*/ 	.byte	0x3f
	.zero		1


	//   ....[70]....
        /*0f58*/ 	.word	0x000117b0
        /*0f5c*/ 	.word	0x00000016
        /*0f60*/ 	.word	0x00016820
        /*0f64*/ 	.short	0x010a
        /*0f66*/ 	.byte	0x3f
	.zero		1


	//   ....[71]....
        /*0f68*/ 	.word	0x00011800
        /*0f6c*/ 	.word	0x00000005
        /*0f70*/ 	.word	0x00016840
        /*0f74*/ 	.short	0x010a
        /*0f76*/ 	.byte	0x3f
	.zero		1


	//   ....[72]....
        /*0f78*/ 	.word	0x00012110
        /*0f7c*/ 	.word	0x00000005
        /*0f80*/ 	.word	0x00016860
        /*0f84*/ 	.short	0x010a
        /*0f86*/ 	.byte	0x3f
	.zero		1


	//   ....[73]....
        /*0f88*/ 	.word	0x00012a80
        /*0f8c*/ 	.word	0x00000000
        /*0f90*/ 	.word	0x00016860
        /*0f94*/ 	.short	0x010a
        /*0f96*/ 	.byte	0x3f
	.zero		1


	//   ....[74]....
        /*0f98*/ 	.word	0x00013d00
        /*0f9c*/ 	.word	0x00000005
        /*0fa0*/ 	.word	0x00016820
        /*0fa4*/ 	.short	0x010a
        /*0fa6*/ 	.byte	0x3f
	.zero		1


	//   ....[75]....
        /*0fa8*/ 	.word	0x00013ea0
        /*0fac*/ 	.word	0x00000003
        /*0fb0*/ 	.word	0x00016840
        /*0fb4*/ 	.short	0x010a
        /*0fb6*/ 	.byte	0x3f
	.zero		1


	//   ....[76]....
        /*0fb8*/ 	.word	0x00013ef0
        /*0fbc*/ 	.word	0x00000019
        /*0fc0*/ 	.word	0x00016840
        /*0fc4*/ 	.short	0x010a
        /*0fc6*/ 	.byte	0x3f
	.zero		1


	//   ....[77]....
        /*0fc8*/ 	.word	0x00013f40
        /*0fcc*/ 	.word	0x00000003
        /*0fd0*/ 	.word	0x00016860
        /*0fd4*/ 	.short	0x010a
        /*0fd6*/ 	.byte	0x3f
	.zero		1


	//----- nvinfo : EIATTR_NUM_MBARRIERS
	.align		4
.L_295:
        /*0fd8*/ 	.byte	0x03, 0x38
        /*0fda*/ 	.short	0x0016


	//----- nvinfo : EIATTR_EXIT_INSTR_OFFSETS
	.align		4
        /*0fdc*/ 	.byte	0x04, 0x1c
        /*0fde*/ 	.short	(.L_297 - .L_296)


	//   ....[0]....
.L_296:
        /*0fe0*/ 	.word	0x000009b0


	//   ....[1]....
        /*0fe4*/ 	.word	0x00009cb0


	//   ....[2]....
        /*0fe8*/ 	.word	0x0000f9a0


	//----- nvinfo : EIATTR_MAX_THREADS
	.align		4
.L_297:
        /*0fec*/ 	.byte	0x04, 0x05
        /*0fee*/ 	.short	(.L_299 - .L_298)
.L_298:
        /*0ff0*/ 	.word	0x00000200
        /*0ff4*/ 	.word	0x00000001
        /*0ff8*/ 	.word	0x00000001


	//----- nvinfo : EIATTR_CRS_STACK_SIZE
	.align		4
.L_299:
        /*0ffc*/ 	.byte	0x04, 0x1e
        /*0ffe*/ 	.short	(.L_301 - .L_300)
.L_300:
        /*1000*/ 	.word	0x00000000


	//----- nvinfo : EIATTR_CBANK_PARAM_SIZE
	.align		4
.L_301:
        /*1004*/ 	.byte	0x03, 0x19
        /*1006*/ 	.short	0x0af0


	//----- nvinfo : EIATTR_PARAM_CBANK
	.align		4
        /*1008*/ 	.byte	0x04, 0x0a
        /*100a*/ 	.short	(.L_303 - .L_302)
	.align		4
.L_302:
        /*100c*/ 	.word	index@(.nv.constant0._ZN7cutlass13device_kernelIN5flash11enable_sm90INS1_16FlashAttnFwdSm90INS1_25CollectiveMainloopFwdSm90ILi2EN4cute5tupleIJNS5_1CILi1EEES8_S8_EEENS6_IJNS7_ILi192EEENS7_ILi128EEENS7_ILi64EEEEEELi64ENS_10bfloat16_tEfNS_4arch4Sm90ELb1ELb0ELb0ELb1ELb1ELb0ELb0ELb1ELb1ELb1ELb0ELb0EEENS1_21CollectiveEpilogueFwdINS6_IJSA_SC_SB_EEES9_SE_SG_Li384ELb1ELb1ELb0ELb0EEENS1_36VarlenDynamicPersistentTileSchedulerILi192ELi128ELi384ELi128ELb0ELb1ELb1ELb1ELb1ELb1EEEEEEEEEvNT_6ParamsE)
        /*1010*/ 	.short	0x0210
        /*1012*/ 	.short	0x0af0


	//----- nvinfo : EIATTR_SW_WAR
	.align		4
.L_303:
        /*1014*/ 	.byte	0x04, 0x36
        /*1016*/ 	.short	(.L_305 - .L_304)
.L_304:
        /*1018*/ 	.word	0x00000008
.L_305:


//--------------------- .nv.info._ZN7cutlass13device_kernelIN5flash11enable_sm90INS1_16FlashAttnFwdSm90INS1_25CollectiveMainloopFwdSm90ILi2EN4cute5tupleIJNS5_1CILi1EEES8_S8_EEENS6_IJNS7_ILi192EEENS7_ILi128EEENS7_ILi64EEEEEELi64ENS_10bfloat16_tEfNS_4arch4Sm90ELb1ELb0ELb0ELb1ELb1ELb1ELb0ELb1ELb1ELb1ELb0ELb0EEENS1_21CollectiveEpilogueFwdINS6_IJSA_SC_SB_EEES9_SE_SG_Li384ELb1ELb1ELb0ELb0EEENS1_36VarlenDynamicPersistentTileSchedulerILi192ELi128ELi384ELi128ELb0ELb1ELb1ELb1ELb1ELb1EEEEEEEEEvNT_6ParamsE --------------------------
	.section	.nv.info._ZN7cutlass13device_kernelIN5flash11enable_sm90INS1_16FlashAttnFwdSm90INS1_25CollectiveMainloopFwdSm90ILi2EN4cute5tupleIJNS5_1CILi1EEES8_S8_EEENS6_IJNS7_ILi192EEENS7_ILi128EEENS7_ILi64EEEEEELi64ENS_10bfloat16_tEfNS_4arch4Sm90ELb1ELb0ELb0ELb1ELb1ELb1ELb0ELb1ELb1ELb1ELb0ELb0EEENS1_21CollectiveEpilogueFwdINS6_IJSA_SC_SB_EEES9_SE_SG_Li384ELb1ELb1ELb0ELb0EEENS1_36VarlenDynamicPersistentTileSchedulerILi192ELi128ELi384ELi128ELb0ELb1ELb1ELb1ELb1ELb1EEEEEEEEEvNT_6ParamsE,"",@"SHT_CUDA_INFO"
	.sectionflags	@""
	.align	4


	//----- nvinfo : EIATTR_CUDA_API_VERSION
	.align		4
        /*0000*/ 	.byte	0x04, 0x37
        /*0002*/ 	.short	(.L_307 - .L_306)
.L_306:
        /*0004*/ 	.word	0x00000082


	//----- nvinfo : EIATTR_KPARAM_INFO
	.align		4
.L_307:
        /*0008*/ 	.byte	0x04, 0x17
        /*000a*/ 	.short	(.L_309 - .L_308)
.L_308:
        /*000c*/ 	.word	0x00000000
        /*0010*/ 	.short	0x0000
        /*0012*/ 	.short	0x0070
        /*0014*/ 	.byte	0x00, 0xf0, 0x01, 0x2a


	//----- nvinfo : EIATTR_SPARSE_MMA_MASK
	.align		4
.L_309:
        /*0018*/ 	.byte	0x03, 0x50
        /*001a*/ 	.short	0x0000


	//----- nvinfo : EIATTR_MAXREG_COUNT
	.align		4
        /*001c*/ 	.byte	0x03, 0x1b
        /*001e*/ 	.short	0x0080


	//----- nvinfo : EIATTR_NUM_BARRIERS
	.align		4
        /*0020*/ 	.byte	0x02, 0x4c
        /*0022*/ 	.byte	0x10
	.zero		1


	//----- nvinfo : EIATTR_EXTERNS
	.align		4
        /*0024*/ 	.byte	0x04, 0x0f
        /*0026*/ 	.short	(.L_311 - .L_310)


	//   ....[0]....
	.align		4
.L_310:
        /*0028*/ 	.word	index@(__assertfail)


	//----- nvinfo : EIATTR_ANNOTATIONS
	.align		4
.L_311:
        /*002c*/ 	.byte	0x04, 0x55
        /*002e*/ 	.short	(.L_313 - .L_312)


	//   ....[0]....
.L_312:
        /* <DEDUP_REMOVED lines=85> */


	//----- nvinfo : EIATTR_MERCURY_ISA_VERSION
	.align		4
.L_313:
        /*0570*/ 	.byte	0x03, 0x5f
        /*0572*/ 	.short	0x0101


	//----- nvinfo : EIATTR_UNUSED_LOAD_BYTE_OFFSET
	.align		4
        /*0574*/ 	.byte	0x04, 0x44
        /*0576*/ 	.short	(.L_315 - .L_314)


	//   ....[0]....
.L_314:
        /*0578*/ 	.word	0x00000a70
        /*057c*/ 	.word	0x0000fff0


	//   ....[1]....
        /*0580*/ 	.word	0x000107c0
        /*0584*/ 	.word	0x0000fff0


	//----- nvinfo : EIATTR_INT_WARP_WIDE_INSTR_OFFSETS
	.align		4
.L_315:
        /*0588*/ 	.byte	0x04, 0x31
        /*058a*/ 	.short	(.L_317 - .L_316)


	//   ....[0]....
.L_316:
        /*058c*/ 	.word	0x00000120


	//   ....[1]....
        /*0590*/ 	.word	0x000001c0


	//   ....[2]....
        /*0594*/ 	.word	0x00000230


	//   ....[3]....
        /*0598*/ 	.word	0x00014380


	//   ....[4]....
        /*059c*/ 	.word	0x00014410


	//   ....[5]....
        /*05a0*/ 	.word	0x000176a0


	//   ....[6]....
        /*05a4*/ 	.word	0x00017730


	//----- nvinfo : EIATTR_COOP_GROUP_MASK_REGIDS
	.align		4
.L_317:
        /*05a8*/ 	.byte	0x04, 0x29
        /*05aa*/ 	.short	(.L_319 - .L_318)


	//   ....[0]....
.L_318:
        /*05ac*/ 	.word	0xffffffff


	//   ....[1]....
        /*05b0*/ 	.word	0xffffffff


	//   ....[2]....
        /*05b4*/ 	.word	0xffffffff


	//   ....[3]....
        /*05b8*/ 	.word	0xffffffff


	//   ....[4]....
        /*05bc*/ 	.word	0xffffffff


	//   ....[5]....
        /*05c0*/ 	.word	0xffffffff


	//   ....[6]....
        /*05c4*/ 	.word	0xffffffff


	//   ....[7]....
        /*05c8*/ 	.word	0xffffffff


	//   ....[8]....
        /*05cc*/ 	.word	0xffffffff


	//   ....[9]....
        /*05d0*/ 	.word	0xffffffff


	//   ....[10]....
        /*05d4*/ 	.word	0xffffffff


	//   ....[11]....
        /*05d8*/ 	.word	0xffffffff


	//   ....[12]....
        /*05dc*/ 	.word	0xffffffff


	//   ....[13]....
        /*05e0*/ 	.word	0xffffffff


	//   ....[14]....
        /*05e4*/ 	.word	0xffffffff


	//   ....[15]....
        /*05e8*/ 	.word	0xffffffff


	//   ....[16]....
        /*05ec*/ 	.word	0xffffffff


	//   ....[17]....
        /*05f0*/ 	.word	0xffffffff


	//   ....[18]....
        /*05f4*/ 	.word	0xffffffff


	//   ....[19]....
        /*05f8*/ 	.word	0xffffffff


	//   ....[20]....
        /*05fc*/ 	.word	0xffffffff


	//   ....[21]....
        /*0600*/ 	.word	0xffffffff


	//   ....[22]....
        /*0604*/ 	.word	0xffffffff


	//   ....[23]....
        /*0608*/ 	.word	0xffffffff


	//   ....[24]....
        /*060c*/ 	.word	0xffffffff


	//   ....[25]....
        /*0610*/ 	.word	0xffffffff


	//   ....[26]....
        /*0614*/ 	.word	0xffffffff


	//   ....[27]....
        /*0618*/ 	.word	0xffffffff


	//   ....[28]....
        /*061c*/ 	.word	0xffffffff


	//   ....[29]....
        /*0620*/ 	.word	0xffffffff


	//   ....[30]....
        /*0624*/ 	.word	0xffffffff


	//   ....[31]....
        /*0628*/ 	.word	0xffffffff


	//   ....[32]....
        /*062c*/ 	.word	0xffffffff


	//   ....[33]....
        /*0630*/ 	.word	0xffffffff


	//   ....[34]....
        /*0634*/ 	.word	0xffffffff


	//   ....[35]....
        /*0638*/ 	.word	0xffffffff


	//   ....[36]....
        /*063c*/ 	.word	0xffffffff


	//   ....[37]....
        /*0640*/ 	.word	0xffffffff


	//   ....[38]....
        /*0644*/ 	.word	0xffffffff


	//   ....[39]....
        /*0648*/ 	.word	0xffffffff


	//   ....[40]....
        /*064c*/ 	.word	0xffffffff


	//   ....[41]....
        /*0650*/ 	.word	0xffffffff


	//   ....[42]....
        /*0654*/ 	.word	0xffffffff


	//   ....[43]....
        /*0658*/ 	.word	0xffffffff


	//   ....[44]....
        /*065c*/ 	.word	0xffffffff


	//   ....[45]....
        /*0660*/ 	.word	0xffffffff


	//   ....[46]....
        /*0664*/ 	.word	0xffffffff


	//   ....[47]....
        /*0668*/ 	.word	0xffffffff


	//   ....[48]....
        /*066c*/ 	.word	0xffffffff


	//   ....[49]....
        /*0670*/ 	.word	0xffffffff


	//   ....[50]....
        /*0674*/ 	.word	0xffffffff


	//   ....[51]....
        /*0678*/ 	.word	0xffffffff


	//   ....[52]....
        /*067c*/ 	.word	0xffffffff


	//   ....[53]....
        /*0680*/ 	.word	0xffffffff


	//   ....[54]....
        /*0684*/ 	.word	0xffffffff


	//   ....[55]....
        /*0688*/ 	.word	0xffffffff


	//   ....[56]....
        /*068c*/ 	.word	0xffffffff


	//   ....[57]....
        /*0690*/ 	.word	0xffffffff


	//   ....[58]....
        /*0694*/ 	.word	0xffffffff


	//   ....[59]....
        /*0698*/ 	.word	0xffffffff


	//   ....[60]....
        /*069c*/ 	.word	0xffffffff


	//   ....[61]....
        /*06a0*/ 	.word	0xffffffff


	//   ....[62]....
        /*06a4*/ 	.word	0xffffffff


	//   ....[63]....
        /*06a8*/ 	.word	0xffffffff


	//   ....[64]....
        /*06ac*/ 	.word	0xffffffff


	//   ....[65]....
        /*06b0*/ 	.word	0xffffffff


	//   ....[66]....
        /*06b4*/ 	.word	0xffffffff


	//   ....[67]....
        /*06b8*/ 	.word	0xffffffff


	//   ....[68]....
        /*06bc*/ 	.word	0xffffffff


	//   ....[69]....
        /*06c0*/ 	.word	0xffffffff


	//   ....[70]....
        /*06c4*/ 	.word	0xffffffff


	//   ....[71]....
        /*06c8*/ 	.word	0xffffffff


	//   ....[72]....
        /*06cc*/ 	.word	0xffffffff


	//   ....[73]....
        /*06d0*/ 	.word	0xffffffff


	//   ....[74]....
        /*06d4*/ 	.word	0xffffffff


	//   ....[75]....
        /*06d8*/ 	.word	0xffffffff


	//   ....[76]....
        /*06dc*/ 	.word	0xffffffff


	//   ....[77]....
        /*06e0*/ 	.word	0xffffffff


	//   ....[78]....
        /*06e4*/ 	.word	0xffffffff


	//   ....[79]....
        /*06e8*/ 	.word	0xffffffff


	//   ....[80]....
        /*06ec*/ 	.word	0xffffffff


	//   ....[81]....
        /*06f0*/ 	.word	0xffffffff


	//   ....[82]....
        /*06f4*/ 	.word	0xffffffff


	//   ....[83]....
        /*06f8*/ 	.word	0xffffffff


	//   ....[84]....
        /*06fc*/ 	.word	0xffffffff


	//   ....[85]....
        /*0700*/ 	.word	0xffffffff


	//   ....[86]....
        /*0704*/ 	.word	0xffffffff


	//   ....[87]....
        /*0708*/ 	.word	0xffffffff


	//   ....[88]....
        /*070c*/ 	.word	0xffffffff


	//   ....[89]....
        /*0710*/ 	.word	0xffffffff


	//   ....[90]....
        /*0714*/ 	.word	0xffffffff


	//   ....[91]....
        /*0718*/ 	.word	0xffffffff


	//   ....[92]....
        /*071c*/ 	.word	0xffffffff


	//   ....[93]....
        /*0720*/ 	.word	0xffffffff


	//   ....[94]....
        /*0724*/ 	.word	0xffffffff


	//   ....[95]....
        /*0728*/ 	.word	0xffffffff


	//   ....[96]....
        /*072c*/ 	.word	0xffffffff


	//   ....[97]....
        /*0730*/ 	.word	0xffffffff


	//   ....[98]....
        /*0734*/ 	.word	0xffffffff


	//   ....[99]....
        /*0738*/ 	.word	0xffffffff


	//   ....[100]....
        /*073c*/ 	.word	0xffffffff


	//   ....[101]....
        /*0740*/ 	.word	0xffffffff


	//   ....[102]....
        /*0744*/ 	.word	0xffffffff


	//   ....[103]....
        /*0748*/ 	.word	0xffffffff


	//   ....[104]....
        /*074c*/ 	.word	0xffffffff


	//   ....[105]....
        /*0750*/ 	.word	0xffffffff


	//   ....[106]....
        /*0754*/ 	.word	0xffffffff


	//   ....[107]....
        /*0758*/ 	.word	0xffffffff


	//   ....[108]....
        /*075c*/ 	.word	0xffffffff


	//   ....[109]....
        /*0760*/ 	.word	0xffffffff


	//   ....[110]....
        /*0764*/ 	.word	0xffffffff


	//   ....[111]....
        /*0768*/ 	.word	0xffffffff


	//   ....[112]....
        /*076c*/ 	.word	0xffffffff


	//   ....[113]....
        /*0770*/ 	.word	0xffffffff


	//   ....[114]....
        /*0774*/ 	.word	0xffffffff


	//   ....[115]....
        /*0778*/ 	.word	0xffffffff


	//   ....[116]....
        /*077c*/ 	.word	0xffffffff


	//   ....[117]....
        /*0780*/ 	.word	0xffffffff


	//   ....[118]....
        /*0784*/ 	.word	0xffffffff


	//   ....[119]....
        /*0788*/ 	.word	0xffffffff


	//   ....[120]....
        /*078c*/ 	.word	0xffffffff


	//   ....[121]....
        /*0790*/ 	.word	0xffffffff


	//   ....[122]....
        /*0794*/ 	.word	0xffffffff


	//   ....[123]....
        /*0798*/ 	.word	0xffffffff


	//   ....[124]....
        /*079c*/ 	.word	0xffffffff


	//   ....[125]....
        /*07a0*/ 	.word	0xffffffff


	//   ....[126]....
        /*07a4*/ 	.word	0xffffffff


	//   ....[127]....
        /*07a8*/ 	.word	0xffffffff


	//   ....[128]....
        /*07ac*/ 	.word	0xffffffff


	//   ....[129]....
        /*07b0*/ 	.word	0xffffffff


	//   ....[130]....
        /*07b4*/ 	.word	0xffffffff


	//   ....[131]....
        /*07b8*/ 	.word	0xffffffff


	//   ....[132]....
        /*07bc*/ 	.word	0xffffffff


	//   ....[133]....
        /*07c0*/ 	.word	0xffffffff


	//   ....[134]....
        /*07c4*/ 	.word	0xffffffff


	//   ....[135]....
        /*07c8*/ 	.word	0xffffffff


	//   ....[136]....
        /*07cc*/ 	.word	0xffffffff


	//   ....[137]....
        /*07d0*/ 	.word	0xffffffff


	//   ....[138]....
        /*07d4*/ 	.word	0xffffffff


	//   ....[139]....
        /*07d8*/ 	.word	0xffffffff


	//   ....[140]....
        /*07dc*/ 	.word	0xffffffff


	//   ....[141]....
        /*07e0*/ 	.word	0xffffffff


	//   ....[142]....
        /*07e4*/ 	.word	0xffffffff


	//   ....[143]....
        /*07e8*/ 	.word	0xffffffff


	//   ....[144]....
        /*07ec*/ 	.word	0xffffffff


	//   ....[145]....
        /*07f0*/ 	.word	0xffffffff


	//   ....[146]....
        /*07f4*/ 	.word	0xffffffff


	//   ....[147]....
        /*07f8*/ 	.word	0xffffffff


	//   ....[148]....
        /*07fc*/ 	.word	0xffffffff


	//   ....[149]....
        /*0800*/ 	.word	0xffffffff


	//   ....[150]....
        /*0804*/ 	.word	0xffffffff


	//   ....[151]....
        /*0808*/ 	.word	0xffffffff


	//   ....[152]....
        /*080c*/ 	.word	0xffffffff


	//   ....[153]....
        /*0810*/ 	.word	0xffffffff


	//   ....[154]....
        /*0814*/ 	.word	0xffffffff


	//   ....[155]....
        /*0818*/ 	.word	0xffffffff


	//   ....[156]....
        /*081c*/ 	.word	0xffffffff


	//   ....[157]....
        /*0820*/ 	.word	0xffffffff


	//   ....[158]....
        /*0824*/ 	.word	0xffffffff


	//   ....[159]....
        /*0828*/ 	.word	0xffffffff


	//   ....[160]....
        /*082c*/ 	.word	0xffffffff


	//   ....[161]....
        /*0830*/ 	.word	0xffffffff


	//   ....[162]....
        /*0834*/ 	.word	0xffffffff


	//   ....[163]....
        /*0838*/ 	.word	0xffffffff


	//   ....[164]....
        /*083c*/ 	.word	0xffffffff


	//   ....[165]....
        /*0840*/ 	.word	0xffffffff


	//   ....[166]....
        /*0844*/ 	.word	0xffffffff


	//   ....[167]....
        /*0848*/ 	.word	0xffffffff


	//   ....[168]....
        /*084c*/ 	.word	0xffffffff


	//   ....[169]....
        /*0850*/ 	.word	0xffffffff


	//   ....[170]....
        /*0854*/ 	.word	0xffffffff


	//   ....[171]....
        /*0858*/ 	.word	0xffffffff


	//   ....[172]....
        /*085c*/ 	.word	0xffffffff


	//   ....[173]....
        /*0860*/ 	.word	0xffffffff


	//   ....[174]....
        /*0864*/ 	.word	0xffffffff


	//   ....[175]....
        /*0868*/ 	.word	0xffffffff


	//   ....[176]....
        /*086c*/ 	.word	0xffffffff


	//   ....[177]....
        /*0870*/ 	.word	0xffffffff


	//   ....[178]....
        /*0874*/ 	.word	0xffffffff


	//   ....[179]....
        /*0878*/ 	.word	0xffffffff


	//   ....[180]....
        /*087c*/ 	.word	0xffffffff


	//   ....[181]....
        /*0880*/ 	.word	0xffffffff


	//   ....[182]....
        /*0884*/ 	.word	0xffffffff


	//   ....[183]....
        /*0888*/ 	.word	0xffffffff


	//   ....[184]....
        /*088c*/ 	.word	0xffffffff


	//   ....[185]....
        /*0890*/ 	.word	0xffffffff


	//   ....[186]....
        /*0894*/ 	.word	0xffffffff


	//   ....[187]....
        /*0898*/ 	.word	0xffffffff


	//   ....[188]....
        /*089c*/ 	.word	0xffffffff


	//   ....[189]....
        /*08a0*/ 	.word	0xffffffff


	//   ....[190]....
        /*08a4*/ 	.word	0xffffffff


	//   ....[191]....
        /*08a8*/ 	.word	0xffffffff


	//   ....[192]....
        /*08ac*/ 	.word	0xffffffff


	//   ....[193]....
        /*08b0*/ 	.word	0xffffffff


	//   ....[194]....
        /*08b4*/ 	.word	0xffffffff


	//   ....[195]....
        /*08b8*/ 	.word	0xffffffff


	//   ....[196]....
        /*08bc*/ 	.word	0xffffffff


	//   ....[197]....
        /*08c0*/ 	.word	0xffffffff


	//   ....[198]....
        /*08c4*/ 	.word	0xffffffff


	//   ....[199]....
        /*08c8*/ 	.word	0xffffffff


	//   ....[200]....
        /*08cc*/ 	.word	0xffffffff


	//   ....[201]....
        /*08d0*/ 	.word	0xffffffff


	//   ....[202]....
        /*08d4*/ 	.word	0xffffffff


	//   ....[203]....
        /*08d8*/ 	.word	0x0500000f


	//   ....[204]....
        /*08dc*/ 	.word	0x0500000f


	//   ....[205]....
        /*08e0*/ 	.word	0x0500000f


	//   ....[206]....
        /*08e4*/ 	.word	0x0500000f


	//   ....[207]....
        /*08e8*/ 	.word	0x0500000f


	//   ....[208]....
        /*08ec*/ 	.word	0x0500000f


	//   ....[209]....
        /*08f0*/ 	.word	0x0500000f


	//   ....[210]....
        /*08f4*/ 	.word	0x0500000f


	//   ....[211]....
        /*08f8*/ 	.word	0x0500000f


	//   ....[212]....
        /*08fc*/ 	.word	0x0500000f


	//   ....[213]....
        /*0900*/ 	.word	0x0500000f


	//   ....[214]....
        /*0904*/ 	.word	0x0500000f


	//   ....[215]....
        /*0908*/ 	.word	0x0500000f


	//   ....[216]....
        /*090c*/ 	.word	0x0500000f


	//   ....[217]....
        /*0910*/ 	.word	0x0500000f


	//   ....[218]....
        /*0914*/ 	.word	0x0500000f


	//   ....[219]....
        /*0918*/ 	.word	0x0500000f


	//   ....[220]....
        /*091c*/ 	.word	0x0500000f


	//   ....[221]....
        /*0920*/ 	.word	0x0500000f


	//   ....[222]....
        /*0924*/ 	.word	0x0500000f


	//   ....[223]....
        /*0928*/ 	.word	0x0500000f


	//   ....[224]....
        /*092c*/ 	.word	0x0500000f


	//   ....[225]....
        /*0930*/ 	.word	0x0500000f


	//   ....[226]....
        /*0934*/ 	.word	0x0500000f


	//   ....[227]....
        /*0938*/ 	.word	0x0500000f


	//   ....[228]....
        /*093c*/ 	.word	0x0500000f


	//   ....[229]....
        /*0940*/ 	.word	0x0500000f


	//   ....[230]....
        /*0944*/ 	.word	0x0500000f


	//   ....[231]....
        /*0948*/ 	.word	0x0500000f


	//   ....[232]....
        /*094c*/ 	.word	0x0500000f


	//   ....[233]....
        /*0950*/ 	.word	0x0500000f


	//   ....[234]....
        /*0954*/ 	.word	0x0500000f


	//   ....[235]....
        /*0958*/ 	.word	0x0500000f


	//   ....[236]....
        /*095c*/ 	.word	0x0500000f


	//   ....[237]....
        /*0960*/ 	.word	0x0500000f


	//   ....[238]....
        /*0964*/ 	.word	0x0500000f


	//   ....[239]....
        /*0968*/ 	.word	0x0500000f


	//   ....[240]....
        /*096c*/ 	.word	0x0500000f


	//   ....[241]....
        /*0970*/ 	.word	0x0500000f


	//   ....[242]....
        /*0974*/ 	.word	0x0500000f


	//   ....[243]....
        /*0978*/ 	.word	0x0500000f


	//   ....[244]....
        /*097c*/ 	.word	0x0500000f


	//   ....[245]....
        /*0980*/ 	.word	0x0500000f


	//   ....[246]....
        /*0984*/ 	.word	0x0500000f


	//   ....[247]....
        /*0988*/ 	.word	0x0500000f


	//   ....[248]....
        /*098c*/ 	.word	0x0500000f


	//   ....[249]....
        /*0990*/ 	.word	0x0500000f


	//   ....[250]....
        /*0994*/ 	.word	0x0500000f


	//   ....[251]....
        /*0998*/ 	.word	0x0500000f


	//   ....[252]....
        /*099c*/ 	.word	0x0500000f


	//   ....[253]....
        /*09a0*/ 	.word	0x0500000f


	//   ....[254]....
        /*09a4*/ 	.word	0x0500000f


	//   ....[255]....
        /*09a8*/ 	.word	0x0500000f


	//   ....[0]....
        /*09ac*/ 	.word	0x0500000f


	//   ....[1]....
        /*09b0*/ 	.word	0x0500000f


	//   ....[2]....
        /*09b4*/ 	.word	0x0500000f


	//   ....[3]....
        /*09b8*/ 	.word	0x0500000f


	//   ....[4]....
        /*09bc*/ 	.word	0x0500000f


	//   ....[5]....
        /*09c0*/ 	.word	0x0500000f


	//   ....[6]....
        /*09c4*/ 	.word	0x0500000f


	//   ....[7]....
        /*09c8*/ 	.word	0x0500000f


	//   ....[8]....
        /*09cc*/ 	.word	0x0500000f


	//   ....[9]....
        /*09d0*/ 	.word	0x0500000f


	//   ....[10]....
        /*09d4*/ 	.word	0x0500000f


	//   ....[11]....
        /*09d8*/ 	.word	0x0500000f


	//   ....[12]....
        /*09dc*/ 	.word	0x0500000f


	//   ....[13]....
        /*09e0*/ 	.word	0x0500000f


	//   ....[14]....
        /*09e4*/ 	.word	0x0500000f


	//   ....[15]....
        /*09e8*/ 	.word	0x0500000f


	//   ....[16]....
        /*09ec*/ 	.word	0x0500000f


	//   ....[17]....
        /*09f0*/ 	.word	0x0500000f


	//   ....[18]....
        /*09f4*/ 	.word	0x0500000f


	//   ....[19]....
        /*09f8*/ 	.word	0x0500000f


	//   ....[20]....
        /*09fc*/ 	.word	0x0500000f


	//   ....[21]....
        /*0a00*/ 	.word	0x0500000f


	//   ....[22]....
        /*0a04*/ 	.word	0x0500000f


	//   ....[23]....
        /*0a08*/ 	.word	0x0500000f


	//   ....[24]....
        /*0a0c*/ 	.word	0x0500000f


	//   ....[25]....
        /*0a10*/ 	.word	0x0500000f


	//   ....[26]....
        /*0a14*/ 	.word	0x0500000f


	//   ....[27]....
        /*0a18*/ 	.word	0x0500000f


	//   ....[28]....
        /*0a1c*/ 	.word	0x0500000f


	//   ....[29]....
        /*0a20*/ 	.word	0x0500000f


	//   ....[30]....
        /*0a24*/ 	.word	0x0500000f


	//   ....[31]....
        /*0a28*/ 	.word	0x0500000f


	//   ....[32]....
        /*0a2c*/ 	.word	0x0500000f


	//   ....[33]....
        /*0a30*/ 	.word	0x0500000f


	//   ....[34]....
        /*0a34*/ 	.word	0x0500000f


	//   ....[35]....
        /*0a38*/ 	.word	0x0500000f


	//   ....[36]....
        /*0a3c*/ 	.word	0x0500000f


	//   ....[37]....
        /*0a40*/ 	.word	0x0500000f


	//   ....[38]....
        /*0a44*/ 	.word	0x0500000f


	//   ....[39]....
        /*0a48*/ 	.word	0x0500000f


	//   ....[40]....
        /*0a4c*/ 	.word	0x0500000f


	//   ....[41]....
        /*0a50*/ 	.word	0x0500000f


	//   ....[42]....
        /*0a54*/ 	.word	0x0500000f


	//   ....[43]....
        /*0a58*/ 	.word	0x0500000f


	//   ....[44]....
        /*0a5c*/ 	.word	0x0500000f


	//   ....[45]....
        /*0a60*/ 	.word	0x0500000f


	//   ....[46]....
        /*0a64*/ 	.word	0x0500000f


	//   ....[47]....
        /*0a68*/ 	.word	0x0500000f


	//   ....[48]....
        /*0a6c*/ 	.word	0x0500000f


	//   ....[49]....
        /*0a70*/ 	.word	0x0500000f


	//   ....[50]....
        /*0a74*/ 	.word	0x0500000f


	//   ....[51]....
        /*0a78*/ 	.word	0x0500000f


	//   ....[52]....
        /*0a7c*/ 	.word	0x0500000f


	//   ....[53]....
        /*0a80*/ 	.word	0x0500000f


	//   ....[54]....
        /*0a84*/ 	.word	0x0500000f


	//   ....[55]....
        /*0a88*/ 	.word	0x0500000f


	//   ....[56]....
        /*0a8c*/ 	.word	0x0500000f


	//   ....[57]....
        /*0a90*/ 	.word	0x0500000f


	//   ....[58]....
        /*0a94*/ 	.word	0x0500000f


	//   ....[59]....
        /*0a98*/ 	.word	0x0500000f


	//   ....[60]....
        /*0a9c*/ 	.word	0x0500000f


	//   ....[61]....
        /*0aa0*/ 	.word	0x0500000f


	//   ....[62]....
        /*0aa4*/ 	.word	0x0500000f


	//   ....[63]....
        /*0aa8*/ 	.word	0x0500000f


	//   ....[64]....
        /*0aac*/ 	.word	0x0500000f


	//   ....[65]....
        /*0ab0*/ 	.word	0x0500000f


	//   ....[66]....
        /*0ab4*/ 	.word	0x0500000f


	//   ....[67]....
        /*0ab8*/ 	.word	0x0500000f


	//   ....[68]....
        /*0abc*/ 	.word	0x0500000f


	//   ....[69]....
        /*0ac0*/ 	.word	0x0500000f


	//   ....[70]....
        /*0ac4*/ 	.word	0x0500000f


	//   ....[71]....
        /*0ac8*/ 	.word	0x0500000f


	//   ....[72]....
        /*0acc*/ 	.word	0x0500000f


	//   ....[73]....
        /*0ad0*/ 	.word	0x0500000f


	//   ....[74]....
        /*0ad4*/ 	.word	0x0500000f


	//   ....[75]....
        /*0ad8*/ 	.word	0x0500000f


	//   ....[76]....
        /*0adc*/ 	.word	0x0500000f


	//   ....[77]....
        /*0ae0*/ 	.word	0x0500000f


	//   ....[78]....
        /*0ae4*/ 	.word	0x0500000f


	//   ....[79]....
        /*0ae8*/ 	.word	0x0500000f


	//   ....[80]....
        /*0aec*/ 	.word	0x0500000f


	//   ....[81]....
        /*0af0*/ 	.word	0x0500000f


	//   ....[82]....
        /*0af4*/ 	.word	0x0500000f


	//   ....[83]....
        /*0af8*/ 	.word	0x0500000f


	//   ....[84]....
        /*0afc*/ 	.word	0x0500000f


	//   ....[85]....
        /*0b00*/ 	.word	0x0500000f


	//   ....[86]....
        /*0b04*/ 	.word	0x0500000f


	//   ....[87]....
        /*0b08*/ 	.word	0x0500000f


	//   ....[88]....
        /*0b0c*/ 	.word	0x0500000f


	//   ....[89]....
        /*0b10*/ 	.word	0x0500000f


	//   ....[90]....
        /*0b14*/ 	.word	0x0500000f


	//   ....[91]....
        /*0b18*/ 	.word	0x0500000f


	//----- nvinfo : EIATTR_COOP_GROUP_INSTR_OFFSETS
	.align		4
.L_319:
        /*0b1c*/ 	.byte	0x04, 0x28
        /*0b1e*/ 	.short	(.L_321 - .L_320)


	//   ....[0]....
.L_320:
        /*0b20*/ 	.word	0x00000060


	//   ....[1]....
        /*0b24*/ 	.word	0x00000130


	//   ....[2]....
        /*0b28*/ 	.word	0x000001e0


	//   ....[3]....
        /*0b2c*/ 	.word	0x000003a0


	//   ....[4]....
        /*0b30*/ 	.word	0x00000500


	//   ....[5]....
        /*0b34*/ 	.word	0x00000620


	//   ....[6]....
        /*0b38*/ 	.word	0x00000780


	//   ....[7]....
        /*0b3c*/ 	.word	0x00002b80


	//   ....[8]....
        /*0b40*/ 	.word	0x00002b90


	//   ....[9]....
        /*0b44*/ 	.word	0x000032d0


	//   ....[10]....
        /*0b48*/ 	.word	0x000032e0


	//   ....[11]....
        /*0b4c*/ 	.word	0x00004010


	//   ....[12]....
        /*0b50*/ 	.word	0x00004020


	//   ....[13]....
        /*0b54*/ 	.word	0x00004840


	//   ....[14]....
        /*0b58*/ 	.word	0x00004850


	//   ....[15]....
        /*0b5c*/ 	.word	0x000052b0


	//   ....[16]....
        /*0b60*/ 	.word	0x000052c0


	//   ....[17]....
        /*0b64*/ 	.word	0x000053d0


	//   ....[18]....
        /*0b68*/ 	.word	0x000053e0


	//   ....[19]....
        /*0b6c*/ 	.word	0x00005770


	//   ....[20]....
        /*0b70*/ 	.word	0x00005790


	//   ....[21]....
        /*0b74*/ 	.word	0x00005870


	//   ....[22]....
        /*0b78*/ 	.word	0x00005890


	//   ....[23]....
        /*0b7c*/ 	.word	0x00005dd0


	//   ....[24]....
        /*0b80*/ 	.word	0x00006580


	//   ....[25]....
        /*0b84*/ 	.word	0x00006590


	//   ....[26]....
        /*0b88*/ 	.word	0x000065a0


	//   ....[27]....
        /*0b8c*/ 	.word	0x000065b0


	//   ....[28]....
        /*0b90*/ 	.word	0x00006900


	//   ....[29]....
        /*0b94*/ 	.word	0x00006910


	//   ....[30]....
        /*0b98*/ 	.word	0x00006920


	//   ....[31]....
        /*0b9c*/ 	.word	0x00006930


	//   ....[32]....
        /*0ba0*/ 	.word	0x00007d60


	//   ....[33]....
        /*0ba4*/ 	.word	0x00007d70


	//   ....[34]....
        /*0ba8*/ 	.word	0x00007d80


	//   ....[35]....
        /*0bac*/ 	.word	0x00007d90


	//   ....[36]....
        /*0bb0*/ 	.word	0x00007e90


	//   ....[37]....
        /*0bb4*/ 	.word	0x00007eb0


	//   ....[38]....
        /*0bb8*/ 	.word	0x00007f40


	//   ....[39]....
        /*0bbc*/ 	.word	0x00007f70


	//   ....[40]....
        /*0bc0*/ 	.word	0x000096e0


	//   ....[41]....
        /*0bc4*/ 	.word	0x00009d50


	//   ....[42]....
        /*0bc8*/ 	.word	0x00009d60


	//   ....[43]....
        /*0bcc*/ 	.word	0x00009d80


	//   ....[44]....
        /*0bd0*/ 	.word	0x0000a500


	//   ....[45]....
        /*0bd4*/ 	.word	0x0000a520


	//   ....[46]....
        /*0bd8*/ 	.word	0x0000bf20


	//   ....[47]....
        /*0bdc*/ 	.word	0x0000bf40


	//   ....[48]....
        /*0be0*/ 	.word	0x0000c760


	//   ....[49]....
        /*0be4*/ 	.word	0x0000c860


	//   ....[50]....
        /*0be8*/ 	.word	0x0000cfa0


	//   ....[51]....
        /*0bec*/ 	.word	0x0000cff0


	//   ....[52]....
        /*0bf0*/ 	.word	0x0000ea10


	//   ....[53]....
        /*0bf4*/ 	.word	0x0000ea40


	//   ....[54]....
        /*0bf8*/ 	.word	0x0000ec60


	//   ....[55]....
        /*0bfc*/ 	.word	0x0000ec80


	//   ....[56]....
        /*0c00*/ 	.word	0x0000ff40


	//   ....[57]....
        /*0c04*/ 	.word	0x0000ff80


	//   ....[58]....
        /*0c08*/ 	.word	0x00010290


	//   ....[59]....
        /*0c0c*/ 	.word	0x000102b0


	//   ....[60]....
        /*0c10*/ 	.word	0x00010f90


	//   ....[61]....
        /*0c14*/ 	.word	0x00010fc0


	//   ....[62]....
        /*0c18*/ 	.word	0x00010fe0


	//   ....[63]....
        /*0c1c*/ 	.word	0x00010ff0


	//   ....[64]....
        /*0c20*/ 	.word	0x000114a0


	//   ....[65]....
        /*0c24*/ 	.word	0x000114c0


	//   ....[66]....
        /*0c28*/ 	.word	0x000114e0


	//   ....[67]....
        /*0c2c*/ 	.word	0x000114f0


	//   ....[68]....
        /*0c30*/ 	.word	0x00011510


	//   ....[69]....
        /*0c34*/ 	.word	0x00011540


	//   ....[70]....
        /*0c38*/ 	.word	0x00011620


	//   ....[71]....
        /*0c3c*/ 	.word	0x00011630


	//   ....[72]....
        /*0c40*/ 	.word	0x00011e60


	//   ....[73]....
        /*0c44*/ 	.word	0x00011e90


	//   ....[74]....
        /*0c48*/ 	.word	0x00011eb0


	//   ....[75]....
        /*0c4c*/ 	.word	0x00011ee0


	//   ....[76]....
        /*0c50*/ 	.word	0x00011f10


	//   ....[77]....
        /*0c54*/ 	.word	0x00011f20


	//   ....[78]....
        /*0c58*/ 	.word	0x00011f50


	//   ....[79]....
        /*0c5c*/ 	.word	0x00011fc0


	//   ....[80]....
        /*0c60*/ 	.word	0x000120e0


	//   ....[81]....
        /*0c64*/ 	.word	0x000122b0


	//   ....[82]....
        /*0c68*/ 	.word	0x000122e0


	//   ....[83]....
        /*0c6c*/ 	.word	0x00012310


	//   ....[84]....
        /*0c70*/ 	.word	0x00012340


	//   ....[85]....
        /*0c74*/ 	.word	0x00012370


	//   ....[86]....
        /*0c78*/ 	.word	0x000123a0


	//   ....[87]....
        /*0c7c*/ 	.word	0x00012510


	//   ....[88]....
        /*0c80*/ 	.word	0x00012540


	//   ....[89]....
        /*0c84*/ 	.word	0x00012570


	//   ....[90]....
        /*0c88*/ 	.word	0x000125a0


	//   ....[91]....
        /*0c8c*/ 	.word	0x000125d0


	//   ....[92]....
        /*0c90*/ 	.word	0x00012600


	//   ....[93]....
        /*0c94*/ 	.word	0x000126b0


	//   ....[94]....
        /*0c98*/ 	.word	0x00012710


	//   ....[95]....
        /*0c9c*/ 	.word	0x000127b0


	//   ....[96]....
        /*0ca0*/ 	.word	0x00013590


	//   ....[97]....
        /*0ca4*/ 	.word	0x00014f50


	//   ....[98]....
        /*0ca8*/ 	.word	0x00014f70


	//   ....[99]....
        /*0cac*/ 	.word	0x00015000


	//   ....[100]....
        /*0cb0*/ 	.word	0x00015020


	//   ....[101]....
        /*0cb4*/ 	.word	0x000150a0


	//   ....[102]....
        /*0cb8*/ 	.word	0x000150c0


	//   ....[103]....
        /*0cbc*/ 	.word	0x00015140


	//   ....[104]....
        /*0cc0*/ 	.word	0x00015160


	//   ....[105]....
        /*0cc4*/ 	.word	0x000151e0


	//   ....[106]....
        /*0cc8*/ 	.word	0x00015200


	//   ....[107]....
        /*0ccc*/ 	.word	0x00015280


	//   ....[108]....
        /*0cd0*/ 	.word	0x000152a0


	//   ....[109]....
        /*0cd4*/ 	.word	0x00015320


	//   ....[110]....
        /*0cd8*/ 	.word	0x00015340


	//   ....[111]....
        /*0cdc*/ 	.word	0x00015350


	//   ....[112]....
        /*0ce0*/ 	.word	0x00015360


	//   ....[113]....
        /*0ce4*/ 	.word	0x00015ce0


	//   ....[114]....
        /*0ce8*/ 	.word	0x00015cf0


	//   ....[115]....
        /*0cec*/ 	.word	0x00015d10


	//   ....[116]....
        /*0cf0*/ 	.word	0x00015da0


	//   ....[117]....
        /*0cf4*/ 	.word	0x00015dc0


	//   ....[118]....
        /*0cf8*/ 	.word	0x00015e40


	//   ....[119]....
        /*0cfc*/ 	.word	0x00015e60


	//   ....[120]....
        /*0d00*/ 	.word	0x00015ee0


	//   ....[121]....
        /*0d04*/ 	.word	0x00015f00


	//   ....[122]....
        /*0d08*/ 	.word	0x00015f80


	//   ....[123]....
        /*0d0c*/ 	.word	0x00015fa0


	//   ....[124]....
        /*0d10*/ 	.word	0x00016020


	//   ....[125]....
        /*0d14*/ 	.word	0x00016040


	//   ....[126]....
        /*0d18*/ 	.word	0x000160c0


	//   ....[127]....
        /*0d1c*/ 	.word	0x000160e0


	//   ....[128]....
        /*0d20*/ 	.word	0x000160f0


	//   ....[129]....
        /*0d24*/ 	.word	0x00016180


	//   ....[130]....
        /*0d28*/ 	.word	0x000161b0


	//   ....[131]....
        /*0d2c*/ 	.word	0x00016210


	//   ....[132]....
        /*0d30*/ 	.word	0x00016290


	//   ....[133]....
        /*0d34*/ 	.word	0x000162a0


	//   ....[134]....
        /*0d38*/ 	.word	0x00016310


	//   ....[135]....
        /*0d3c*/ 	.word	0x00016320


	//   ....[136]....
        /*0d40*/ 	.word	0x00016330


	//   ....[137]....
        /*0d44*/ 	.word	0x00016b20


	//   ....[138]....
        /*0d48*/ 	.word	0x00016b40


	//   ....[139]....
        /*0d4c*/ 	.word	0x00016bb0


	//   ....[140]....
        /*0d50*/ 	.word	0x00016bc0


	//   ....[141]....
        /*0d54*/ 	.word	0x00016c00


	//   ....[142]....
        /*0d58*/ 	.word	0x00016c10


	//   ....[143]....
        /*0d5c*/ 	.word	0x00016c50


	//   ....[144]....
        /*0d60*/ 	.word	0x00016c60


	//   ....[145]....
        /*0d64*/ 	.word	0x00016ca0


	//   ....[146]....
        /*0d68*/ 	.word	0x00016cb0


	//   ....[147]....
        /*0d6c*/ 	.word	0x00016cf0


	//   ....[148]....
        /*0d70*/ 	.word	0x00016d00


	//   ....[149]....
        /*0d74*/ 	.word	0x00016d40


	//   ....[150]....
        /*0d78*/ 	.word	0x00016d50


	//   ....[151]....
        /*0d7c*/ 	.word	0x00016d60


	//   ....[152]....
        /*0d80*/ 	.word	0x00016da0


	//   ....[153]....
        /*0d84*/ 	.word	0x00017060


	//   ....[154]....
        /*0d88*/ 	.word	0x00017090


	//   ....[155]....
        /*0d8c*/ 	.word	0x000170f0


	//   ....[156]....
        /*0d90*/ 	.word	0x00017100


	//   ....[157]....
        /*0d94*/ 	.word	0x00017150


	//   ....[158]....
        /*0d98*/ 	.word	0x00017160


	//   ....[159]....
        /*0d9c*/ 	.word	0x000171b0


	//   ....[160]....
        /*0da0*/ 	.word	0x000171c0


	//   ....[161]....
        /*0da4*/ 	.word	0x00017210


	//   ....[162]....
        /*0da8*/ 	.word	0x00017220


	//   ....[163]....
        /*0dac*/ 	.word	0x00017270


	//   ....[164]....
        /*0db0*/ 	.word	0x00017280


	//   ....[165]....
        /*0db4*/ 	.word	0x000172d0


	//   ....[166]....
        /*0db8*/ 	.word	0x000172e0


	//   ....[167]....
        /*0dbc*/ 	.word	0x000172f0


	//   ....[168]....
        /*0dc0*/ 	.word	0x00017330


	//   ....[169]....
        /*0dc4*/ 	.word	0x00017920


	//   ....[170]....
        /*0dc8*/ 	.word	0x00017960


	//   ....[171]....
        /*0dcc*/ 	.word	0x00017980


	//   ....[172]....
        /*0dd0*/ 	.word	0x000179c0


	//   ....[173]....
        /*0dd4*/ 	.word	0x000179e0


	//   ....[174]....
        /*0dd8*/ 	.word	0x00017a20


	//   ....[175]....
        /*0ddc*/ 	.word	0x00017a40


	//   ....[176]....
        /*0de0*/ 	.word	0x00017a80


	//   ....[177]....
        /*0de4*/ 	.word	0x00017aa0


	//   ....[178]....
        /*0de8*/ 	.word	0x00017ae0


	//   ....[179]....
        /*0dec*/ 	.word	0x00017b00


	//   ....[180]....
        /*0df0*/ 	.word	0x00017b40


	//   ....[181]....
        /*0df4*/ 	.word	0x00017b60


	//   ....[182]....
        /*0df8*/ 	.word	0x00017ba0


	//   ....[183]....
        /*0dfc*/ 	.word	0x00017bc0


	//   ....[184]....
        /*0e00*/ 	.word	0x00017bd0


	//   ....[185]....
        /*0e04*/ 	.word	0x00017f30


	//   ....[186]....
        /*0e08*/ 	.word	0x00017f60


	//   ....[187]....
        /*0e0c*/ 	.word	0x00017fa0


	//   ....[188]....
        /*0e10*/ 	.word	0x00017fd0


	//   ....[189]....
        /*0e14*/ 	.word	0x00018000


	//   ....[190]....
        /*0e18*/ 	.word	0x00018030


	//   ....[191]....
        /*0e1c*/ 	.word	0x00018060


	//   ....[192]....
        /*0e20*/ 	.word	0x00018090


	//   ....[193]....
        /*0e24*/ 	.word	0x00018210


	//   ....[194]....
        /*0e28*/ 	.word	0x00018240


	//   ....[195]....
        /*0e2c*/ 	.word	0x00018270


	//   ....[196]....
        /*0e30*/ 	.word	0x000182a0


	//   ....[197]....
        /*0e34*/ 	.word	0x000182d0


	//   ....[198]....
        /*0e38*/ 	.word	0x00018300


	//   ....[199]....
        /*0e3c*/ 	.word	0x000183c0


	//   ....[200]....
        /*0e40*/ 	.word	0x000183e0


	//   ....[201]....
        /*0e44*/ 	.word	0x00018450


	//   ....[202]....
        /*0e48*/ 	.word	0x00018af0


	//   ....[203]....
        /*0e4c*/ 	.word	0x00018e10


	//   ....[204]....
        /*0e50*/ 	.word	0x00018ea0


	//   ....[205]....
        /*0e54*/ 	.word	0x00018f30


	//   ....[206]....
        /*0e58*/ 	.word	0x00018fc0


	//   ....[207]....
        /*0e5c*/ 	.word	0x000190a0


	//   ....[208]....
        /*0e60*/ 	.word	0x00019130


	//   ....[209]....
        /*0e64*/ 	.word	0x000191d0


	//   ....[210]....
        /*0e68*/ 	.word	0x00019260


	//   ....[211]....
        /*0e6c*/ 	.word	0x00019350


	//   ....[212]....
        /*0e70*/ 	.word	0x000193e0


	//   ....[213]....
        /*0e74*/ 	.word	0x00019480


	//   ....[214]....
        /*0e78*/ 	.word	0x00019510


	//   ....[215]....
        /*0e7c*/ 	.word	0x00019650


	//   ....[216]....
        /*0e80*/ 	.word	0x00019700


	//   ....[217]....
        /*0e84*/ 	.word	0x00019790


	//   ....[218]....
        /*0e88*/ 	.word	0x000197e0


	//   ....[219]....
        /*0e8c*/ 	.word	0x00019830


	//   ....[220]....
        /*0e90*/ 	.word	0x000198c0


	//   ....[221]....
        /*0e94*/ 	.word	0x00019950


	//   ....[222]....
        /*0e98*/ 	.word	0x000199a0


	//   ....[223]....
        /*0e9c*/ 	.word	0x000199f0


	//   ....[224]....
        /*0ea0*/ 	.word	0x00019ae0


	//   ....[225]....
        /*0ea4*/ 	.word	0x00019b90


	//   ....[226]....
        /*0ea8*/ 	.word	0x00019be0


	//   ....[227]....
        /*0eac*/ 	.word	0x00019c30


	//   ....[228]....
        /*0eb0*/ 	.word	0x00019dc0


	//   ....[229]....
        /*0eb4*/ 	.word	0x00019f10


	//   ....[230]....
        /*0eb8*/ 	.word	0x00019fc0


	//   ....[231]....
        /*0ebc*/ 	.word	0x0001a010


	//   ....[232]....
        /*0ec0*/ 	.word	0x0001a2e0


	//   ....[233]....
        /*0ec4*/ 	.word	0x0001a380


	//   ....[234]....
        /*0ec8*/ 	.word	0x0001a3e0


	//   ....[235]....
        /*0ecc*/ 	.word	0x0001a450


	//   ....[236]....
        /*0ed0*/ 	.word	0x0001a4b0


	//   ....[237]....
        /*0ed4*/ 	.word	0x0001a520


	//   ....[238]....
        /*0ed8*/ 	.word	0x0001a5e0


	//   ....[239]....
        /*0edc*/ 	.word	0x0001a640


	//   ....[240]....
        /*0ee0*/ 	.word	0x0001a700


	//   ....[241]....
        /*0ee4*/ 	.word	0x0001a9e0


	//   ....[242]....
        /*0ee8*/ 	.word	0x0001aad0


	//   ....[243]....
        /*0eec*/ 	.word	0x0001ab70


	//   ....[244]....
        /*0ef0*/ 	.word	0x0001abd0


	//   ....[245]....
        /*0ef4*/ 	.word	0x0001acc0


	//   ....[246]....
        /*0ef8*/ 	.word	0x0001ad30


	//   ....[247]....
        /*0efc*/ 	.word	0x0001ae20


	//   ....[248]....
        /*0f00*/ 	.word	0x0001ae90


	//   ....[249]....
        /*0f04*/ 	.word	0x0001af80


	//   ....[250]....
        /*0f08*/ 	.word	0x0001aff0


	//   ....[251]....
        /*0f0c*/ 	.word	0x0001b0e0


	//   ....[252]....
        /*0f10*/ 	.word	0x0001b150


	//   ....[253]....
        /*0f14*/ 	.word	0x0001b240


	//   ....[254]....
        /*0f18*/ 	.word	0x0001b2b0


	//   ....[255]....
        /*0f1c*/ 	.word	0x0001b3a0


	//   ....[0]....
        /*0f20*/ 	.word	0x0001b410


	//   ....[1]....
        /*0f24*/ 	.word	0x0001b4b0


	//   ....[2]....
        /*0f28*/ 	.word	0x0001b5d0


	//   ....[3]....
        /*0f2c*/ 	.word	0x0001b620


	//   ....[4]....
        /*0f30*/ 	.word	0x0001b680


	//   ....[5]....
        /*0f34*/ 	.word	0x0001b770


	//   ....[6]....
        /*0f38*/ 	.word	0x0001b7d0


	//   ....[7]....
        /*0f3c*/ 	.word	0x0001b8d0


	//   ....[8]....
        /*0f40*/ 	.word	0x0001b930


	//   ....[9]....
        /*0f44*/ 	.word	0x0001ba30


	//   ....[10]....
        /*0f48*/ 	.word	0x0001ba90


	//   ....[11]....
        /*0f4c*/ 	.word	0x0001bb90


	//   ....[12]....
        /*0f50*/ 	.word	0x0001bbf0


	//   ....[13]....
        /*0f54*/ 	.word	0x0001bcf0


	//   ....[14]....
        /*0f58*/ 	.word	0x0001bd50


	//   ....[15]....
        /*0f5c*/ 	.word	0x0001be50


	//   ....[16]....
        /*0f60*/ 	.word	0x0001bec0


	//   ....[17]....
        /*0f64*/ 	.word	0x0001bfc0


	//   ....[18]....
        /*0f68*/ 	.word	0x0001c020


	//   ....[19]....
        /*0f6c*/ 	.word	0x0001c110


	//   ....[20]....
        /*0f70*/ 	.word	0x0001c170


	//   ....[21]....
        /*0f74*/ 	.word	0x0001c260


	//   ....[22]....
        /*0f78*/ 	.word	0x0001c2c0


	//   ....[23]....
        /*0f7c*/ 	.word	0x0001c390


	//   ....[24]....
        /*0f80*/ 	.word	0x0001c3f0


	//   ....[25]....
        /*0f84*/ 	.word	0x0001c4b0


	//   ....[26]....
        /*0f88*/ 	.word	0x0001c5f0


	//   ....[27]....
        /*0f8c*/ 	.word	0x0001c6a0


	//   ....[28]....
        /*0f90*/ 	.word	0x0001c720


	//   ....[29]....
        /*0f94*/ 	.word	0x0001c7e0


	//   ....[30]....
        /*0f98*/ 	.word	0x0001c840


	//   ....[31]....
        /*0f9c*/ 	.word	0x0001c8f0


	//   ....[32]....
        /*0fa0*/ 	.word	0x0001c950


	//   ....[33]....
        /*0fa4*/ 	.word	0x0001ca00


	//   ....[34]....
        /*0fa8*/ 	.word	0x0001ca60


	//   ....[35]....
        /*0fac*/ 	.word	0x0001cb10


	//   ....[36]....
        /*0fb0*/ 	.word	0x0001cb70


	//   ....[37]....
        /*0fb4*/ 	.word	0x0001cc20


	//   ....[38]....
        /*0fb8*/ 	.word	0x0001cc80


	//   ....[39]....
        /*0fbc*/ 	.word	0x0001cd30


	//   ....[40]....
        /*0fc0*/ 	.word	0x0001cd90


	//   ....[41]....
        /*0fc4*/ 	.word	0x0001ce40


	//   ....[42]....
        /*0fc8*/ 	.word	0x0001cf30


	//   ....[43]....
        /*0fcc*/ 	.word	0x0001cfe0


	//   ....[44]....
        /*0fd0*/ 	.word	0x0001d040


	//   ....[45]....
        /*0fd4*/ 	.word	0x0001d100


	//   ....[46]....
        /*0fd8*/ 	.word	0x0001d160


	//   ....[47]....
        /*0fdc*/ 	.word	0x0001d220


	//   ....[48]....
        /*0fe0*/ 	.word	0x0001d280


	//   ....[49]....
        /*0fe4*/ 	.word	0x0001d340


	//   ....[50]....
        /*0fe8*/ 	.word	0x0001d3a0


	//   ....[51]....
        /*0fec*/ 	.word	0x0001d460


	//   ....[52]....
        /*0ff0*/ 	.word	0x0001d4c0


	//   ....[53]....
        /*0ff4*/ 	.word	0x0001d580


	//   ....[54]....
        /*0ff8*/ 	.word	0x0001d5e0


	//   ....[55]....
        /*0ffc*/ 	.word	0x0001d6a0


	//   ....[56]....
        /*1000*/ 	.word	0x0001d700


	//   ....[57]....
        /*1004*/ 	.word	0x0001d7b0


	//   ....[58]....
        /*1008*/ 	.word	0x0001d8a0


	//   ....[59]....
        /*100c*/ 	.word	0x0001d950


	//   ....[60]....
        /*1010*/ 	.word	0x0001d9c0


	//   ....[61]....
        /*1014*/ 	.word	0x0001da70


	//   ....[62]....
        /*1018*/ 	.word	0x0001dad0


	//   ....[63]....
        /*101c*/ 	.word	0x0001db80


	//   ....[64]....
        /*1020*/ 	.word	0x0001dbe0


	//   ....[65]....
        /*1024*/ 	.word	0x0001dc90


	//   ....[66]....
        /*1028*/ 	.word	0x0001dcf0


	//   ....[67]....
        /*102c*/ 	.word	0x0001dda0


	//   ....[68]....
        /*1030*/ 	.word	0x0001de00


	//   ....[69]....
        /*1034*/ 	.word	0x0001deb0


	//   ....[70]....
        /*1038*/ 	.word	0x0001df10


	//   ....[71]....
        /*103c*/ 	.word	0x0001dfc0


	//   ....[72]....
        /*1040*/ 	.word	0x0001e020


	//   ....[73]....
        /*1044*/ 	.word	0x0001e0c0


	//   ....[74]....
        /*1048*/ 	.word	0x0001e150


	//   ....[75]....
        /*104c*/ 	.word	0x0001e1f0


	//   ....[76]....
        /*1050*/ 	.word	0x0001e310


	//   ....[77]....
        /*1054*/ 	.word	0x0001e380


	//   ....[78]....
        /*1058*/ 	.word	0x0001e3f0


	//   ....[79]....
        /*105c*/ 	.word	0x0001e460


	//   ....[80]....
        /*1060*/ 	.word	0x0001e4d0


	//   ....[81]....
        /*1064*/ 	.word	0x0001e550


	//   ....[82]....
        /*1068*/ 	.word	0x0001e5e0


	//   ....[83]....
        /*106c*/ 	.word	0x0001e670


	//   ....[84]....
        /*1070*/ 	.word	0x0001e6e0


	//   ....[85]....
        /*1074*/ 	.word	0x0001e750


	//   ....[86]....
        /*1078*/ 	.word	0x0001e7c0


	//   ....[87]....
        /*107c*/ 	.word	0x0001e840


	//   ....[88]....
        /*1080*/ 	.word	0x0001e8b0


	//   ....[89]....
        /*1084*/ 	.word	0x0001e950


	//   ....[90]....
        /*1088*/ 	.word	0x0001e9e0


	//   ....[91]....
        /*108c*/ 	.word	0x0001eb10


	//----- nvinfo : EIATTR_REG_RECONFIG
	.align		4
.L_321:
        /*1090*/ 	.byte	0x01, 0x54
	.zero		2


	//----- nvinfo : EIATTR_SYSCALL_OFFSETS
	.align		4
        /*1094*/ 	.byte	0x04, 0x46
        /*1096*/ 	.short	(.L_323 - .L_322)


	//   ....[0]....
.L_322:
        /*1098*/ 	.word	0x000018b0


	//   ....[1]....
        /*109c*/ 	.word	0x00001a00


	//   ....[2]....
        /*10a0*/ 	.word	0x00005fa0


	//   ....[3]....
        /*10a4*/ 	.word	0x000062c0


	//   ....[4]....
        /*10a8*/ 	.word	0x00014570


	//   ....[5]....
        /*10ac*/ 	.word	0x000146c0


	//   ....[6]....
        /*10b0*/ 	.word	0x000147b0


	//   ....[7]....
        /*10b4*/ 	.word	0x000157a0


	//----- nvinfo : EIATTR_MBARRIER_INSTR_OFFSETS
	.align		4
.L_323:
        /*10b8*/ 	.byte	0x04, 0x39
        /*10ba*/ 	.short	(.L_325 - .L_324)


	//   ....[0]....
.L_324:
        /*10bc*/ 	.word	0x00000250
        /*10c0*/ 	.word	0x000000ff
        /*10c4*/ 	.word	0x00016800
        /*10c8*/ 	.short	0x0100
        /*10ca*/ 	.byte	0x08
	.zero		1


	//   ....[1]....
        /*10cc*/ 	.word	0x00000260
        /*10d0*/ 	.word	0x000000ff
        /*10d4*/ 	.word	0x00016820
        /*10d8*/ 	.short	0x0100
        /*10da*/ 	.byte	0x08
	.zero		1


	//   ....[2]....
        /*10dc*/ 	.word	0x00000350
        /*10e0*/ 	.word	0x000000ff
        /*10e4*/ 	.word	0x00016830
        /*10e8*/ 	.short	0x0100
        /*10ea*/ 	.byte	0x08
	.zero		1


	//   ....[3]....
        /*10ec*/ 	.word	0x00000360
        /*10f0*/ 	.word	0x000000ff
        /*10f4*/ 	.word	0x00016840
        /*10f8*/ 	.short	0x0100
        /*10fa*/ 	.byte	0x08
	.zero		1


	//   ....[4]....
        /*10fc*/ 	.word	0x00000370
        /*1100*/ 	.word	0x000000ff
        /*1104*/ 	.word	0x00016838
        /*1108*/ 	.short	0x0100
        /*110a*/ 	.byte	0x08
	.zero		1


	//   ....[5]....
        /*110c*/ 	.word	0x00000380
        /*1110*/ 	.word	0x000000ff
        /*1114*/ 	.word	0x00016848
        /*1118*/ 	.short	0x0100
        /*111a*/ 	.byte	0x08
	.zero		1


	//   ....[6]....
        /*111c*/ 	.word	0x000004b0
        /*1120*/ 	.word	0x000000ff
        /*1124*/ 	.word	0x00016850
        /*1128*/ 	.short	0x0100
        /*112a*/ 	.byte	0x08
	.zero		1


	//   ....[7]....
        /*112c*/ 	.word	0x000004c0
        /*1130*/ 	.word	0x000000ff
        /*1134*/ 	.word	0x00016860
        /*1138*/ 	.short	0x0100
        /*113a*/ 	.byte	0x08
	.zero		1


	//   ....[8]....
        /*113c*/ 	.word	0x000004d0
        /*1140*/ 	.word	0x000000ff
        /*1144*/ 	.word	0x00016858
        /*1148*/ 	.short	0x0100
        /*114a*/ 	.byte	0x08
	.zero		1


	//   ....[9]....
        /*114c*/ 	.word	0x000004e0
        /*1150*/ 	.word	0x000000ff
        /*1154*/ 	.word	0x00016868
        /*1158*/ 	.short	0x0100
        /*115a*/ 	.byte	0x08
	.zero		1


	//   ....[10]....
        /*115c*/ 	.word	0x000005d0
        /*1160*/ 	.word	0x000000ff
        /*1164*/ 	.word	0x00016870
        /*1168*/ 	.short	0x0100
        /*116a*/ 	.byte	0x06
	.zero		1


	//   ....[11]....
        /*116c*/ 	.word	0x000005e0
        /*1170*/ 	.word	0x000000ff
        /*1174*/ 	.word	0x00016880
        /*1178*/ 	.short	0x0100
        /*117a*/ 	.byte	0x06
	.zero		1


	//   ....[12]....
        /*117c*/ 	.word	0x000005f0
        /*1180*/ 	.word	0x000000ff
        /*1184*/ 	.word	0x00016878
        /*1188*/ 	.short	0x0100
        /*118a*/ 	.byte	0x06
	.zero		1


	//   ....[13]....
        /*118c*/ 	.word	0x00000600
        /*1190*/ 	.word	0x000000ff
        /*1194*/ 	.word	0x00016888
        /*1198*/ 	.short	0x0100
        /*119a*/ 	.byte	0x06
	.zero		1


	//   ....[14]....
        /*119c*/ 	.word	0x00000730
        /*11a0*/ 	.word	0x000000ff
        /*11a4*/ 	.word	0x00016890
        /*11a8*/ 	.short	0x0100
        /*11aa*/ 	.byte	0x08
	.zero		1


	//   ....[15]....
        /*11ac*/ 	.word	0x00000740
        /*11b0*/ 	.word	0x000000ff
        /*11b4*/ 	.word	0x000168a0
        /*11b8*/ 	.short	0x0100
        /*11ba*/ 	.byte	0x08
	.zero		1


	//   ....[16]....
        /*11bc*/ 	.word	0x00000750
        /*11c0*/ 	.word	0x000000ff
        /*11c4*/ 	.word	0x00016898
        /*11c8*/ 	.short	0x0100
        /*11ca*/ 	.byte	0x08
	.zero		1


	//   ....[17]....
        /*11cc*/ 	.word	0x00000760
        /*11d0*/ 	.word	0x000000ff
        /*11d4*/ 	.word	0x000168a8
        /*11d8*/ 	.short	0x0100
        /*11da*/ 	.byte	0x08
	.zero		1


	//   ....[18]....
        /*11dc*/ 	.word	0x00000890
        /*11e0*/ 	.word	0x000000ff
        /*11e4*/ 	.word	0x000168b0
        /*11e8*/ 	.short	0x0100
        /*11ea*/ 	.byte	0x08
	.zero		1


	//   ....[19]....
        /*11ec*/ 	.word	0x000008a0
        /*11f0*/ 	.word	0x000000ff
        /*11f4*/ 	.word	0x000168c0
        /*11f8*/ 	.short	0x0100
        /*11fa*/ 	.byte	0x08
	.zero		1


	//   ....[20]....
        /*11fc*/ 	.word	0x000008b0
        /*1200*/ 	.word	0x000000ff
        /*1204*/ 	.word	0x000168b8
        /*1208*/ 	.short	0x0100
        /*120a*/ 	.byte	0x08
	.zero		1


	//   ....[21]....
        /*120c*/ 	.word	0x000008c0
        /*1210*/ 	.word	0x000000ff
        /*1214*/ 	.word	0x000168c8
        /*1218*/ 	.short	0x0100
        /*121a*/ 	.byte	0x08
	.zero		1


	//   ....[22]....
        /*121c*/ 	.word	0x00002b30
        /*1220*/ 	.word	0x00000045
        /*1224*/ 	.word	0x00016890
        /*1228*/ 	.short	0x010a
        /*122a*/ 	.byte	0x3f
	.zero		1


	//   ....[23]....
        /*122c*/ 	.word	0x00003fb0
        /*1230*/ 	.word	0x00000045
        /*1234*/ 	.word	0x00016890
        /*1238*/ 	.short	0x010a
        /*123a*/ 	.byte	0x3f
	.zero		1


	//   ....[24]....
        /*123c*/ 	.word	0x000050f0
        /*1240*/ 	.word	0x00000045
        /*1244*/ 	.word	0x00016890
        /*1248*/ 	.short	0x010a
        /*124a*/ 	.byte	0x3f
	.zero		1


	//   ....[25]....
        /*124c*/ 	.word	0x000055a0
        /*1250*/ 	.word	0x00000008
        /*1254*/ 	.word	0x00000000
        /*1258*/ 	.short	0x0101
        /*125a*/ 	.byte	0x3f
	.zero		1


	//   ....[26]....
        /*125c*/ 	.word	0x000055e0
        /*1260*/ 	.word	0x00000045
        /*1264*/ 	.word	0x000168b0
        /*1268*/ 	.short	0x010a
        /*126a*/ 	.byte	0x3f
	.zero		1


	//   ....[27]....
        /*126c*/ 	.word	0x00005a20
        /*1270*/ 	.word	0x00000045
        /*1274*/ 	.word	0x00000000
        /*1278*/ 	.short	0x0101
        /*127a*/ 	.byte	0x3f
	.zero		1


	//   ....[28]....
        /*127c*/ 	.word	0x00006040
        /*1280*/ 	.word	0x00000002
        /*1284*/ 	.word	0x00016800
        /*1288*/ 	.short	0x010a
        /*128a*/ 	.byte	0x3f
	.zero		1


	//   ....[29]....
        /*128c*/ 	.word	0x00006090
        /*1290*/ 	.word	0x00000002
        /*1294*/ 	.word	0x00016800
        /*1298*/ 	.short	0x010a
        /*129a*/ 	.byte	0x3f
	.zero		1


	//   ....[30]....
        /*129c*/ 	.word	0x00006bc0
        /*12a0*/ 	.word	0x00000002
        /*12a4*/ 	.word	0x00016800
        /*12a8*/ 	.short	0x010a
        /*12aa*/ 	.byte	0x3f
	.zero		1


	//   ....[31]....
        /*12ac*/ 	.word	0x00008200
        /*12b0*/ 	.word	0x00000002
        /*12b4*/ 	.word	0x00016800
        /*12b8*/ 	.short	0x010a
        /*12ba*/ 	.byte	0x3f
	.zero		1


	//   ....[32]....
        /*12bc*/ 	.word	0x00009230
        /*12c0*/ 	.word	0x00000008
        /*12c4*/ 	.word	0x00016830
        /*12c8*/ 	.short	0x010a
        /*12ca*/ 	.byte	0x3f
	.zero		1


	//   ....[33]....
        /*12cc*/ 	.word	0x000092e0
        /*12d0*/ 	.word	0x00000008
        /*12d4*/ 	.word	0x00016830
        /*12d8*/ 	.short	0x010a
        /*12da*/ 	.byte	0x3f
	.zero		1


	//   ....[34]....
        /*12dc*/ 	.word	0x0000a6a0
        /*12e0*/ 	.word	0x00000008
        /*12e4*/ 	.word	0x00000000
        /*12e8*/ 	.short	0x0101
        /*12ea*/ 	.byte	0x3f
	.zero		1


	//   ....[35]....
        /*12ec*/ 	.word	0x0000b5a0
        /*12f0*/ 	.word	0x00000003
        /*12f4*/ 	.word	0x00016830
        /*12f8*/ 	.short	0x010a
        /*12fa*/ 	.byte	0x3f
	.zero		1


	//   ....[36]....
        /*12fc*/ 	.word	0x0000b5f0
        /*1300*/ 	.word	0x00000003
        /*1304*/ 	.word	0x00016830
        /*1308*/ 	.short	0x010a
        /*130a*/ 	.byte	0x3f
	.zero		1


	//   ....[37]....
        /*130c*/ 	.word	0x0000b970
        /*1310*/ 	.word	0x00000003
        /*1314*/ 	.word	0x00016850
        /*1318*/ 	.short	0x010a
        /*131a*/ 	.byte	0x3f
	.zero		1


	//   ....[38]....
        /*131c*/ 	.word	0x0000b9b0
        /*1320*/ 	.word	0x00000003
        /*1324*/ 	.word	0x00016850
        /*1328*/ 	.short	0x010a
        /*132a*/ 	.byte	0x3f
	.zero		1


	//   ....[39]....
        /*132c*/ 	.word	0x0000d1c0
        /*1330*/ 	.word	0x0000000a
        /*1334*/ 	.word	0x00000000
        /*1338*/ 	.short	0x0101
        /*133a*/ 	.byte	0x3f
	.zero		1


	//   ....[40]....
        /*133c*/ 	.word	0x0000d9f0
        /*1340*/ 	.word	0x0000000a
        /*1344*/ 	.word	0x00000000
        /*1348*/ 	.short	0x0101
        /*134a*/ 	.byte	0x3f
	.zero		1


	//   ....[41]....
        /*134c*/ 	.word	0x0000df80
        /*1350*/ 	.word	0x00000000
        /*1354*/ 	.word	0x00016830
        /*1358*/ 	.short	0x010a
        /*135a*/ 	.byte	0x3f
	.zero		1


	//   ....[42]....
        /*135c*/ 	.word	0x0000dfd0
        /*1360*/ 	.word	0x00000000
        /*1364*/ 	.word	0x00016830
        /*1368*/ 	.short	0x010a
        /*136a*/ 	.byte	0x3f
	.zero		1


	//   ....[43]....
        /*136c*/ 	.word	0x0000e320
        /*1370*/ 	.word	0x00000003
        /*1374*/ 	.word	0x00016850
        /*1378*/ 	.short	0x010a
        /*137a*/ 	.byte	0x3f
	.zero		1


	//   ....[44]....
        /*137c*/ 	.word	0x0000e360
        /*1380*/ 	.word	0x00000003
        /*1384*/ 	.word	0x00016850
        /*1388*/ 	.short	0x010a
        /*138a*/ 	.byte	0x3f
	.zero		1


	//   ....[45]....
        /*138c*/ 	.word	0x0000e800
        /*1390*/ 	.word	0x00000000
        /*1394*/ 	.word	0x00000000
        /*1398*/ 	.short	0x0101
        /*139a*/ 	.byte	0x3f
	.zero		1


	//   ....[46]....
        /*139c*/ 	.word	0x0000fa10
        /*13a0*/ 	.word	0x0000000a
        /*13a4*/ 	.word	0x00000000
        /*13a8*/ 	.short	0x0101
        /*13aa*/ 	.byte	0x3f
	.zero		1


	//   ....[47]....
        /*13ac*/ 	.word	0x0000fe50
        /*13b0*/ 	.word	0x0000000a
        /*13b4*/ 	.word	0x00016850
        /*13b8*/ 	.short	0x010a
        /*13ba*/ 	.byte	0x3f
	.zero		1


	//   ....[48]....
        /*13bc*/ 	.word	0x0000fec0
        /*13c0*/ 	.word	0x0000000a
        /*13c4*/ 	.word	0x00016850
        /*13c8*/ 	.short	0x010a
        /*13ca*/ 	.byte	0x3f
	.zero		1


	//   ....[49]....
        /*13cc*/ 	.word	0x000105a0
        /*13d0*/ 	.word	0x00000000
        /*13d4*/ 	.word	0x00000000
        /*13d8*/ 	.short	0x0101
        /*13da*/ 	.byte	0x3f
	.zero		1


	//   ....[50]....
        /*13dc*/ 	.word	0x000115f0
        /*13e0*/ 	.word	0x00000000
        /*13e4*/ 	.word	0x00000000
        /*13e8*/ 	.short	0x0101
        /*13ea*/ 	.byte	0x3f
	.zero		1


	//   ....[51]....
        /*13ec*/ 	.word	0x00013670
        /*13f0*/ 	.word	0x00000016
        /*13f4*/ 	.word	0x00016820
        /*13f8*/ 	.short	0x010a
        /*13fa*/ 	.byte	0x3f
	.zero		1


	//   ....[52]....
        /*13fc*/ 	.word	0x00013730
        /*1400*/ 	.word	0x00000005
        /*1404*/ 	.word	0x000168a0
        /*1408*/ 	.short	0x010a
        /*140a*/ 	.byte	0x3f
	.zero		1


	//   ....[53]....
        /*140c*/ 	.word	0x00013970
        /*1410*/ 	.word	0x00000005
        /*1414*/ 	.word	0x000168c0
        /*1418*/ 	.short	0x010a
        /*141a*/ 	.byte	0x3f
	.zero		1


	//   ....[54]....
        /*141c*/ 	.word	0x00013d00
        /*1420*/ 	.word	0x00000005
        /*1424*/ 	.word	0x000168a0
        /*1428*/ 	.short	0x010a
        /*142a*/ 	.byte	0x3f
	.zero		1


	//   ....[55]....
        /*142c*/ 	.word	0x00013f20
        /*1430*/ 	.word	0x00000005
        /*1434*/ 	.word	0x000168c0
        /*1438*/ 	.short	0x010a
        /*143a*/ 	.byte	0x3f
	.zero		1


	//   ....[56]....
        /*143c*/ 	.word	0x00014ca0
        /*1440*/ 	.word	0x00000003
        /*1444*/ 	.word	0x00016840
        /*1448*/ 	.short	0x010a
        /*144a*/ 	.byte	0x3f
	.zero		1


	//   ....[57]....
        /*144c*/ 	.word	0x00015460
        /*1450*/ 	.word	0x00000003
        /*1454*/ 	.word	0x00016830
        /*1458*/ 	.short	0x0107
        /*145a*/ 	.byte	0x3f
	.zero		1


	//   ....[58]....
        /*145c*/ 	.word	0x00015530
        /*1460*/ 	.word	0x00000003
        /*1464*/ 	.word	0x00016830
        /*1468*/ 	.short	0x0101
        /*146a*/ 	.byte	0x3f
	.zero		1


	//   ....[59]....
        /*146c*/ 	.word	0x00016410
        /*1470*/ 	.word	0x00000016
        /*1474*/ 	.word	0x00016800
        /*1478*/ 	.short	0x0107
        /*147a*/ 	.byte	0x3f
	.zero		1


	//   ....[60]....
        /*147c*/ 	.word	0x00016500
        /*1480*/ 	.word	0x00000016
        /*1484*/ 	.word	0x00016800
        /*1488*/ 	.short	0x0101
        /*148a*/ 	.byte	0x3f
	.zero		1


	//   ....[61]....
        /*148c*/ 	.word	0x00016520
        /*1490*/ 	.word	0x00000016
        /*1494*/ 	.word	0x00016820
        /*1498*/ 	.short	0x010a
        /*149a*/ 	.byte	0x3f
	.zero		1


	//   ....[62]....
        /*149c*/ 	.word	0x000168e0
        /*14a0*/ 	.word	0x00000005
        /*14a4*/ 	.word	0x00016840
        /*14a8*/ 	.short	0x010a
        /*14aa*/ 	.byte	0x3f
	.zero		1


	//   ....[63]....
        /*14ac*/ 	.word	0x00016e20
        /*14b0*/ 	.word	0x00000005
        /*14b4*/ 	.word	0x00016830
        /*14b8*/ 	.short	0x0107
        /*14ba*/ 	.byte	0x3f
	.zero		1


	//   ....[64]....
        /*14bc*/ 	.word	0x00016ee0
        /*14c0*/ 	.word	0x00000005
        /*14c4*/ 	.word	0x00016830
        /*14c8*/ 	.short	0x0101
        /*14ca*/ 	.byte	0x3f
	.zero		1


	//   ....[65]....
        /*14cc*/ 	.word	0x00016f40
        /*14d0*/ 	.word	0x00000005
        /*14d4*/ 	.word	0x00016860
        /*14d8*/ 	.short	0x010a
        /*14da*/ 	.byte	0x3f
	.zero		1


	//   ....[66]....
        /*14dc*/ 	.word	0x00017420
        /*14e0*/ 	.word	0x00000005
        /*14e4*/ 	.word	0x00016850
        /*14e8*/ 	.short	0x0107
        /*14ea*/ 	.byte	0x3f
	.zero		1


	//   ....[67]....
        /*14ec*/ 	.word	0x000175e0
        /*14f0*/ 	.word	0x00000005
        /*14f4*/ 	.word	0x00016850
        /*14f8*/ 	.short	0x0101
        /*14fa*/ 	.byte	0x3f
	.zero		1


	//   ....[68]....
        /*14fc*/ 	.word	0x000177e0
        /*1500*/ 	.word	0x00000000
        /*1504*/ 	.word	0x00016860
        /*1508*/ 	.short	0x010a
        /*150a*/ 	.byte	0x3f
	.zero		1


	//   ....[69]....
        /*150c*/ 	.word	0x00017c80
        /*1510*/ 	.word	0x00000000
        /*1514*/ 	.word	0x00016850
        /*1518*/ 	.short	0x0107
        /*151a*/ 	.byte	0x3f
	.zero		1


	//   ....[70]....
        /*151c*/ 	.word	0x00017d50
        /*1520*/ 	.word	0x00000000
        /*1524*/ 	.word	0x00016850
        /*1528*/ 	.short	0x0101
        /*152a*/ 	.byte	0x3f
	.zero		1


	//   ....[71]....
        /*152c*/ 	.word	0x00018a70
        /*1530*/ 	.word	0x00000005
        /*1534*/ 	.word	0x00016820
        /*1538*/ 	.short	0x010a
        /*153a*/ 	.byte	0x3f
	.zero		1


	//   ....[72]....
        /*153c*/ 	.word	0x00018be0
        /*1540*/ 	.word	0x00000003
        /*1544*/ 	.word	0x00016840
        /*1548*/ 	.short	0x010a
        /*154a*/ 	.byte	0x3f
	.zero		1


	//   ....[73]....
        /*154c*/ 	.word	0x00018c80
        /*1550*/ 	.word	0x00000005
        /*1554*/ 	.word	0x00016840
        /*1558*/ 	.short	0x010a
        /*155a*/ 	.byte	0x3f
	.zero		1


	//   ....[74]....
        /*155c*/ 	.word	0x00018cc0
        /*1560*/ 	.word	0x00000003
        /*1564*/ 	.word	0x00016860
        /*1568*/ 	.short	0x010a
        /*156a*/ 	.byte	0x3f
	.zero		1


	//   ....[75]....
        /*156c*/ 	.word	0x00018d00
        /*1570*/ 	.word	0x00000005
        /*1574*/ 	.word	0x00016860
        /*1578*/ 	.short	0x010a
        /*157a*/ 	.byte	0x3f
	.zero		1


	//   ....[76]....
        /*157c*/ 	.word	0x00018d60
        /*1580*/ 	.word	0x00000045
        /*1584*/ 	.word	0x00016890
        /*1588*/ 	.short	0x010a
        /*158a*/ 	.byte	0x3f
	.zero		1


	//   ....[77]....
        /*158c*/ 	.word	0x00018ff0
        /*1590*/ 	.word	0x00000045
        /*1594*/ 	.word	0x00016890
        /*1598*/ 	.short	0x010a
        /*159a*/ 	.byte	0x3f
	.zero		1


	//   ....[78]....
        /*159c*/ 	.word	0x000192a0
        /*15a0*/ 	.word	0x00000045
        /*15a4*/ 	.word	0x00016890
        /*15a8*/ 	.short	0x010a
        /*15aa*/ 	.byte	0x3f
	.zero		1


	//   ....[79]....
        /*15ac*/ 	.word	0x00019550
        /*15b0*/ 	.word	0x00000045
        /*15b4*/ 	.word	0x000168b0
        /*15b8*/ 	.short	0x010a
        /*15ba*/ 	.byte	0x3f
	.zero		1


	//   ....[80]....
        /*15bc*/ 	.word	0x00019a20
        /*15c0*/ 	.word	0x00000002
        /*15c4*/ 	.word	0x00016800
        /*15c8*/ 	.short	0x010a
        /*15ca*/ 	.byte	0x3f
	.zero		1


	//   ....[81]....
        /*15cc*/ 	.word	0x0001a040
        /*15d0*/ 	.word	0x00000002
        /*15d4*/ 	.word	0x00016800
        /*15d8*/ 	.short	0x010a
        /*15da*/ 	.byte	0x3f
	.zero		1


	//   ....[82]....
        /*15dc*/ 	.word	0x0001a090
        /*15e0*/ 	.word	0x00000008
        /*15e4*/ 	.word	0x00016830
        /*15e8*/ 	.short	0x010a
        /*15ea*/ 	.byte	0x3f
	.zero		1


	//   ....[83]....
        /*15ec*/ 	.word	0x0001a0e0
        /*15f0*/ 	.word	0x00000003
        /*15f4*/ 	.word	0x00016830
        /*15f8*/ 	.short	0x010a
        /*15fa*/ 	.byte	0x3f
	.zero		1


	//   ....[84]....
        /*15fc*/ 	.word	0x0001a130
        /*1600*/ 	.word	0x00000003
        /*1604*/ 	.word	0x00016850
        /*1608*/ 	.short	0x010a
        /*160a*/ 	.byte	0x3f
	.zero		1


	//   ....[85]....
        /*160c*/ 	.word	0x0001a180
        /*1610*/ 	.word	0x00000000
        /*1614*/ 	.word	0x00016830
        /*1618*/ 	.short	0x010a
        /*161a*/ 	.byte	0x3f
	.zero		1


	//   ....[86]....
        /*161c*/ 	.word	0x0001a1d0
        /*1620*/ 	.word	0x00000003
        /*1624*/ 	.word	0x00016850
        /*1628*/ 	.short	0x010a
        /*162a*/ 	.byte	0x3f
	.zero		1


	//   ....[87]....
        /*162c*/ 	.word	0x0001a220
        /*1630*/ 	.word	0x0000000a
        /*1634*/ 	.word	0x00016850
        /*1638*/ 	.short	0x010a
        /*163a*/ 	.byte	0x3f
	.zero		1


	//   ....[88]....
        /*163c*/ 	.word	0x0001a7c0
        /*1640*/ 	.word	0x00000016
        /*1644*/ 	.word	0x00016820
        /*1648*/ 	.short	0x010a
        /*164a*/ 	.byte	0x3f
	.zero		1


	//   ....[89]....
        /*164c*/ 	.word	0x0001a810
        /*1650*/ 	.word	0x00000005
        /*1654*/ 	.word	0x000168a0
        /*1658*/ 	.short	0x010a
        /*165a*/ 	.byte	0x3f
	.zero		1


	//   ....[90]....
        /*165c*/ 	.word	0x0001a860
        /*1660*/ 	.word	0x00000005
        /*1664*/ 	.word	0x000168c0
        /*1668*/ 	.short	0x010a
        /*166a*/ 	.byte	0x3f
	.zero		1


	//   ....[91]....
        /*166c*/ 	.word	0x0001a8b0
        /*1670*/ 	.word	0x00000005
        /*1674*/ 	.word	0x000168a0
        /*1678*/ 	.short	0x010a
        /*167a*/ 	.byte	0x3f
	.zero		1


	//   ....[92]....
        /*167c*/ 	.word	0x0001a900
        /*1680*/ 	.word	0x00000005
        /*1684*/ 	.word	0x000168c0
        /*1688*/ 	.short	0x010a
        /*168a*/ 	.byte	0x3f
	.zero		1


	//   ....[93]....
        /*168c*/ 	.word	0x0001aa20
        /*1690*/ 	.word	0x00000003
        /*1694*/ 	.word	0x00016840
        /*1698*/ 	.short	0x010a
        /*169a*/ 	.byte	0x3f
	.zero		1


	//   ....[94]....
        /*169c*/ 	.word	0x0001c4f0
        /*16a0*/ 	.word	0x00000016
        /*16a4*/ 	.word	0x00016820
        /*16a8*/ 	.short	0x010a
        /*16aa*/ 	.byte	0x3f
	.zero		1


	//   ....[95]....
        /*16ac*/ 	.word	0x0001c540
        /*16b0*/ 	.word	0x00000005
        /*16b4*/ 	.word	0x00016840
        /*16b8*/ 	.short	0x010a
        /*16ba*/ 	.byte	0x3f
	.zero		1


	//   ....[96]....
        /*16bc*/ 	.word	0x0001ce80
        /*16c0*/ 	.word	0x00000005
        /*16c4*/ 	.word	0x00016860
        /*16c8*/ 	.short	0x010a
        /*16ca*/ 	.byte	0x3f
	.zero		1


	//   ....[97]....
        /*16cc*/ 	.word	0x0001d7f0
        /*16d0*/ 	.word	0x00000000
        /*16d4*/ 	.word	0x00016860
        /*16d8*/ 	.short	0x010a
        /*16da*/ 	.byte	0x3f
	.zero		1


	//   ....[98]....
        /*16dc*/ 	.word	0x0001ea30
        /*16e0*/ 	.word	0x00000005
        /*16e4*/ 	.word	0x00016820
        /*16e8*/ 	.short	0x010a
        /*16ea*/ 	.byte	0x3f
	.zero		1


	//   ....[99]....
        /*16ec*/ 	.word	0x0001ebd0
        /*16f0*/ 	.word	0x00000003
        /*16f4*/ 	.word	0x00016840
        /*16f8*/ 	.short	0x010a
        /*16fa*/ 	.byte	0x3f
	.zero		1


	//   ....[100]....
        /*16fc*/ 	.word	0x0001ec20
        /*1700*/ 	.word	0x00000005
        /*1704*/ 	.word	0x00016840
        /*1708*/ 	.short	0x010a
        /*170a*/ 	.byte	0x3f
	.zero		1


	//   ....[101]....
        /*170c*/ 	.word	0x0001ec70
        /*1710*/ 	.word	0x00000003
        /*1714*/ 	.word	0x00016860
        /*1718*/ 	.short	0x010a
        /*171a*/ 	.byte	0x3f
	.zero		1


	//----- nvinfo : EIATTR_NUM_MBARRIERS
	.align		4
.L_325:
        /*171c*/ 	.byte	0x03, 0x38
        /*171e*/ 	.short	0x0016


	//----- nvinfo : EIATTR_EXIT_INSTR_OFFSETS
	.align		4
        /*1720*/ 	.byte	0x04, 0x1c
        /*1722*/ 	.short	(.L_327 - .L_326)


	//   ....[0]....
.L_326:
        /*1724*/ 	.word	0x00018d50


	//----- nvinfo : EIATTR_MAX_THREADS
	.align		4
.L_327:
        /*1728*/ 	.byte	0x04, 0x05
        /*172a*/ 	.short	(.L_329 - .L_328)
.L_328:
        /*172c*/ 	.word	0x00000200
        /*1730*/ 	.word	0x00000001
        /*1734*/ 	.word	0x00000001


	//----- nvinfo : EIATTR_CRS_STACK_SIZE
	.align		4
.L_329:
        /*1738*/ 	.byte	0x04, 0x1e
        /*173a*/ 	.short	(.L_331 - .L_330)
.L_330:
        /*173c*/ 	.word	0x00000000


	//----- nvinfo : EIATTR_CBANK_PARAM_SIZE
	.align		4
.L_331:
        /*1740*/ 	.byte	0x03, 0x19
        /*1742*/ 	.short	0x0af0


	//----- nvinfo : EIATTR_PARAM_CBANK
	.align		4
        /*1744*/ 	.byte	0x04, 0x0a
        /*1746*/ 	.short	(.L_333 - .L_332)
	.align		4
.L_332:
        /*1748*/ 	.word	index@(.nv.constant0._ZN7cutlass13device_kernelIN5flash11enable_sm90INS1_16FlashAttnFwdSm90INS1_25CollectiveMainloopFwdSm90ILi2EN4cute5tupleIJNS5_1CILi1EEES8_S8_EEENS6_IJNS7_ILi192EEENS7_ILi128EEENS7_ILi64EEEEEELi64ENS_10bfloat16_tEfNS_4arch4Sm90ELb1ELb0ELb0ELb1ELb1ELb1ELb0ELb1ELb1ELb1ELb0ELb0EEENS1_21CollectiveEpilogueFwdINS6_IJSA_SC_SB_EEES9_SE_SG_Li384ELb1ELb1ELb0ELb0EEENS1_36VarlenDynamicPersistentTileSchedulerILi192ELi128ELi384ELi128ELb0ELb1ELb1ELb1ELb1ELb1EEEEEEEEEvNT_6ParamsE)
        /*174c*/ 	.short	0x0210
        /*174e*/ 	.short	0x0af0


	//----- nvinfo : EIATTR_SW_WAR
	.align		4
.L_333:
        /*1750*/ 	.byte	0x04, 0x36
        /*1752*/ 	.short	(.L_335 - .L_334)
.L_334:
        /*1754*/ 	.word	0x00000008
.L_335:


//--------------------- .nv.callgraph             --------------------------
	.section	.nv.callgraph,"",@"SHT_CUDA_CALLGRAPH"
	.align	4
	.sectionentsize	8
	.align		4
        /*0000*/ 	.word	0x00000000
	.align		4
        /*0004*/ 	.word	0xffffffff
	.align		4
        /*0008*/ 	.word	index@(_ZN7cutlass13device_kernelIN5flash11enable_sm90INS1_16FlashAttnFwdSm90INS1_25CollectiveMainloopFwdSm90ILi2EN4cute5tupleIJNS5_1CILi1EEES8_S8_EEENS6_IJNS7_ILi192EEENS7_ILi128EEENS7_ILi64EEEEEELi64ENS_10bfloat16_tEfNS_4arch4Sm90ELb0ELb0ELb0ELb0ELb1ELb0ELb0ELb1ELb1ELb1ELb0ELb0EEENS1_21CollectiveEpilogueFwdINS6_IJSA_SC_SB_EEES9_SE_SG_Li384ELb0ELb1ELb0ELb0EEENS1_29StaticPersistentTileSchedulerILb0EEEEEEEEEvNT_6ParamsE)
	.align		4
        /*000c*/ 	.word	index@(__assertfail)
	.align		4
        /*0010*/ 	.word	index@(_ZN7cutlass13device_kernelIN5flash11enable_sm90INS1_16FlashAttnFwdSm90INS1_25CollectiveMainloopFwdSm90ILi2EN4cute5tupleIJNS5_1CILi1EEES8_S8_EEENS6_IJNS7_ILi192EEENS7_ILi128EEENS7_ILi64EEEEEELi64ENS_10bfloat16_tEfNS_4arch4Sm90ELb0ELb0ELb0ELb1ELb1ELb0ELb0ELb1ELb1ELb1ELb0ELb0EEENS1_21CollectiveEpilogueFwdINS6_IJSA_SC_SB_EEES9_SE_SG_Li384ELb1ELb1ELb0ELb0EEENS1_36VarlenDynamicPersistentTileSchedulerILi192ELi128ELi384ELi128ELb0ELb1ELb1ELb0ELb1ELb1EEEEEEEEEvNT_6ParamsE)
	.align		4
        /*0014*/ 	.word	index@(__assertfail)
	.align		4
        /*0018*/ 	.word	index@(_ZN7cutlass13device_kernelIN5flash11enable_sm90INS1_16FlashAttnFwdSm90INS1_25CollectiveMainloopFwdSm90ILi2EN4cute5tupleIJNS5_1CILi1EEES8_S8_EEENS6_IJNS7_ILi192EEENS7_ILi128EEENS7_ILi64EEEEEELi64ENS_10bfloat16_tEfNS_4arch4Sm90ELb0ELb0ELb0ELb1ELb1ELb1ELb0ELb1ELb1ELb1ELb0ELb0EEENS1_21CollectiveEpilogueFwdINS6_IJSA_SC_SB_EEES9_SE_SG_Li384ELb1ELb1ELb0ELb0EEENS1_36VarlenDynamicPersistentTileSchedulerILi192ELi128ELi384ELi128ELb0ELb1ELb1ELb0ELb1ELb1EEEEEEEEEvNT_6ParamsE)
	.align		4
        /*001c*/ 	.word	index@(__assertfail)
	.align		4
        /*0020*/ 	.word	index@(_ZN7cutlass13device_kernelIN5flash11enable_sm90INS1_16FlashAttnFwdSm90INS1_25CollectiveMainloopFwdSm90ILi2EN4cute5tupleIJNS5_1CILi1EEES8_S8_EEENS6_IJNS7_ILi192EEENS7_ILi128EEENS7_ILi64EEEEEELi64ENS_10bfloat16_tEfNS_4arch4Sm90ELb0ELb1ELb0ELb0ELb1ELb0ELb0ELb1ELb1ELb1ELb0ELb0EEENS1_21CollectiveEpilogueFwdINS6_IJSA_SC_SB_EEES9_SE_SG_Li384ELb0ELb1ELb0ELb0EEENS1_30DynamicPersistentTileSchedulerILi384ELi128ELb0ELb1ELb1EEEEEEEEEvNT_6ParamsE)
	.align		4
        /*0024*/ 	.word	index@(__assertfail)
	.align		4
        /*0028*/ 	.word	index@(_ZN7cutlass13device_kernelIN5flash11enable_sm90INS1_16FlashAttnFwdSm90INS1_25CollectiveMainloopFwdSm90ILi2EN4cute5tupleIJNS5_1CILi1EEES8_S8_EEENS6_IJNS7_ILi192EEENS7_ILi128EEENS7_ILi64EEEEEELi64ENS_10bfloat16_tEfNS_4arch4Sm90ELb0ELb1ELb0ELb1ELb1ELb0ELb0ELb1ELb1ELb1ELb0ELb0EEENS1_21CollectiveEpilogueFwdINS6_IJSA_SC_SB_EEES9_SE_SG_Li384ELb1ELb1ELb0ELb0EEENS1_36VarlenDynamicPersistentTileSchedulerILi192ELi128ELi384ELi128ELb0ELb1ELb1ELb1ELb0ELb1EEEEEEEEEvNT_6ParamsE)
	.align		4
        /*002c*/ 	.word	index@(__assertfail)
	.align		4
        /*0030*/ 	.word	index@(_ZN7cutlass13device_kernelIN5flash11enable_sm90INS1_16FlashAttnFwdSm90INS1_25CollectiveMainloopFwdSm90ILi2EN4cute5tupleIJNS5_1CILi1EEES8_S8_EEENS6_IJNS7_ILi192EEENS7_ILi128EEENS7_ILi64EEEEEELi64ENS_10bfloat16_tEfNS_4arch4Sm90ELb0ELb1ELb0ELb1ELb1ELb1ELb0ELb1ELb1ELb1ELb0ELb0EEENS1_21CollectiveEpilogueFwdINS6_IJSA_SC_SB_EEES9_SE_SG_Li384ELb1ELb1ELb0ELb0EEENS1_36VarlenDynamicPersistentTileSchedulerILi192ELi128ELi384ELi128ELb0ELb1ELb1ELb1ELb0ELb1EEEEEEEEEvNT_6ParamsE)
	.align		4
        /*0034*/ 	.word	index@(__assertfail)
	.align		4
        /*0038*/ 	.word	index@(_ZN7cutlass13device_kernelIN5flash11enable_sm90INS1_16FlashAttnFwdSm90INS1_25CollectiveMainloopFwdSm90ILi2EN4cute5tupleIJNS5_1CILi1EEES8_S8_EEENS6_IJNS7_ILi192EEENS7_ILi128EEENS7_ILi64EEEEEELi64ENS_10bfloat16_tEfNS_4arch4Sm90ELb1ELb0ELb0ELb0ELb1ELb0ELb0ELb1ELb1ELb1ELb0ELb0EEENS1_21CollectiveEpilogueFwdINS6_IJSA_SC_SB_EEES9_SE_SG_Li384ELb0ELb1ELb0ELb0EEENS1_30DynamicPersistentTileSchedulerILi384ELi128ELb0ELb1ELb1EEEEEEEEEvNT_6ParamsE)
	.align		4
        /*003c*/ 	.word	index@(__assertfail)
	.align		4
        /*0040*/ 	.word	index@(_ZN7cutlass13device_kernelIN5flash11enable_sm90INS1_16FlashAttnFwdSm90INS1_25CollectiveMainloopFwdSm90ILi2EN4cute5tupleIJNS5_1CILi1EEES8_S8_EEENS6_IJNS7_ILi192EEENS7_ILi128EEENS7_ILi64EEEEEELi64ENS_10bfloat16_tEfNS_4arch4Sm90ELb1ELb0ELb0ELb1ELb1ELb0ELb0ELb1ELb1ELb1ELb0ELb0EEENS1_21CollectiveEpilogueFwdINS6_IJSA_SC_SB_EEES9_SE_SG_Li384ELb1ELb1ELb0ELb0EEENS1_36VarlenDynamicPersistentTileSchedulerILi192ELi128ELi384ELi128ELb0ELb1ELb1ELb1ELb1ELb1EEEEEEEEEvNT_6ParamsE)
	.align		4
        /*0044*/ 	.word	index@(__assertfail)
	.align		4
        /*0048*/ 	.word	index@(_ZN7cutlass13device_kernelIN5flash11enable_sm90INS1_16FlashAttnFwdSm90INS1_25CollectiveMainloopFwdSm90ILi2EN4cute5tupleIJNS5_1CILi1EEES8_S8_EEENS6_IJNS7_ILi192EEENS7_ILi128EEENS7_ILi64EEEEEELi64ENS_10bfloat16_tEfNS_4arch4Sm90ELb1ELb0ELb0ELb1ELb1ELb1ELb0ELb1ELb1ELb1ELb0ELb0EEENS1_21CollectiveEpilogueFwdINS6_IJSA_SC_SB_EEES9_SE_SG_Li384ELb1ELb1ELb0ELb0EEENS1_36VarlenDynamicPersistentTileSchedulerILi192ELi128ELi384ELi128ELb0ELb1ELb1ELb1ELb1ELb1EEEEEEEEEvNT_6ParamsE)
	.align		4
        /*004c*/ 	.word	index@(__assertfail)
	.align		4
        /*0050*/ 	.word	0x00000000
	.align		4
        /*0054*/ 	.word	0xfffffffe
	.align		4
        /*0058*/ 	.word	0x00000000
	.align		4
        /*005c*/ 	.word	0xfffffffd
	.align		4
        /*0060*/ 	.word	0x00000000
	.align		4
        /*0064*/ 	.word	0xfffffffc


//--------------------- .nv.constant4             --------------------------
	.section	.nv.constant4,"a",@progbits
	.align	8
	.align		8
.nv.constant4:
        /*0000*/ 	.dword	__assertfail
	.align		8
        /*0008*/ 	.dword	__unnamed_1
	.align		8
        /*0010*/ 	.dword	__unnamed_2
	.align		8
        /*0018*/ 	.dword	__unnamed_3
	.align		8
        /*0020*/ 	.dword	__unnamed_4
	.align		8
        /*0028*/ 	.dword	__unnamed_5
	.align		8
        /*0030*/ 	.dword	_ZN71_INTERNAL_e3af1ffe_35_flash_fwd_hdim64_bf16_paged_sm90_cu_c04999b1_34454cuda3std3__45__cpo5beginE
	.align		8
        /*0038*/ 	.dword	_ZN71_INTERNAL_e3af1ffe_35_flash_fwd_hdim64_bf16_paged_sm90_cu_c04999b1_34454cuda3std3__45__cpo3endE
	.align		8
        /*0040*/ 	.dword	_ZN71_INTERNAL_e3af1ffe_35_flash_fwd_hdim64_bf16_paged_sm90_cu_c04999b1_34454cuda3std3__45__cpo6cbeginE
	.align		8
        /*0048*/ 	.dword	_ZN71_INTERNAL_e3af1ffe_35_flash_fwd_hdim64_bf16_paged_sm90_cu_c04999b1_34454cuda3std3__45__cpo4cendE
	.align		8
        /*0050*/ 	.dword	_ZN71_INTERNAL_e3af1ffe_35_flash_fwd_hdim64_bf16_paged_sm90_cu_c04999b1_34454cuda3std3__473_GLOBAL__N__e3af1ffe_35_flash_fwd_hdim64_bf16_paged_sm90_cu_c04999b1_34456ignoreE
	.align		8
        /*0058*/ 	.dword	_ZN71_INTERNAL_e3af1ffe_35_flash_fwd_hdim64_bf16_paged_sm90_cu_c04999b1_34454cuda3std3__419piecewise_constructE
	.align		8
        /*0060*/ 	.dword	_ZN71_INTERNAL_e3af1ffe_35_flash_fwd_hdim64_bf16_paged_sm90_cu_c04999b1_34454cuda3std3__48in_placeE
	.align		8
        /*0068*/ 	.dword	_ZN71_INTERNAL_e3af1ffe_35_flash_fwd_hdim64_bf16_paged_sm90_cu_c04999b1_34454cuda3std6ranges3__45__cpo4swapE
	.align		8
        /*0070*/ 	.dword	_ZN71_INTERNAL_e3af1ffe_35_flash_fwd_hdim64_bf16_paged_sm90_cu_c04999b1_34454cuda3std6ranges3__45__cpo9iter_moveE
	.align		8
        /*0078*/ 	.dword	_ZN71_INTERNAL_e3af1ffe_35_flash_fwd_hdim64_bf16_paged_sm90_cu_c04999b1_34454cute7productE
	.align		8
        /*0080*/ 	.dword	_ZN71_INTERNAL_e3af1ffe_35_flash_fwd_hdim64_bf16_paged_sm90_cu_c04999b1_34454cute1_E
	.align		8
        /*0088*/ 	.dword	$str$23
	.align		8
        /*0090*/ 	.dword	$str$24


//--------------------- .text._ZN7cutlass13device_kernelIN5flash11enable_sm90INS1_16FlashAttnFwdSm90INS1_25CollectiveMainloopFwdSm90ILi2EN4cute5tupleIJNS5_1CILi1EEES8_S8_EEENS6_IJNS7_ILi192EEENS7_ILi128EEENS7_ILi64EEEEEELi64ENS_10bfloat16_tEfNS_4arch4Sm90ELb0ELb0ELb0ELb0ELb1ELb0ELb0ELb1ELb1ELb1ELb0ELb0EEENS1_21CollectiveEpilogueFwdINS6_IJSA_SC_SB_EEES9_SE_SG_Li384ELb0ELb1ELb0ELb0EEENS1_29StaticPersistentTileSchedulerILb0EEEEEEEEEvNT_6ParamsE --------------------------
	.section	.text._ZN7cutlass13device_kernelIN5flash11enable_sm90INS1_16FlashAttnFwdSm90INS1_25CollectiveMainloopFwdSm90ILi2EN4cute5tupleIJNS5_1CILi1EEES8_S8_EEENS6_IJNS7_ILi192EEENS7_ILi128EEENS7_ILi64EEEEEELi64ENS_10bfloat16_tEfNS_4arch4Sm90ELb0ELb0ELb0ELb0ELb1ELb0ELb0ELb1ELb1ELb1ELb0ELb0EEENS1_21CollectiveEpilogueFwdINS6_IJSA_SC_SB_EEES9_SE_SG_Li384ELb0ELb1ELb0ELb0EEENS1_29StaticPersistentTileSchedulerILb0EEEEEEEEEvNT_6ParamsE,"ax",@progbits
	.align	128
.text._ZN7cutlass13device_kernelIN5flash11enable_sm90INS1_16FlashAttnFwdSm90INS1_25CollectiveMainloopFwdSm90ILi2EN4cute5tupleIJNS5_1CILi1EEES8_S8_EEENS6_IJNS7_ILi192EEENS7_ILi128EEENS7_ILi64EEEEEELi64ENS_10bfloat16_tEfNS_4arch4Sm90ELb0ELb0ELb0ELb0ELb1ELb0ELb0ELb1ELb1ELb1ELb0ELb0EEENS1_21CollectiveEpilogueFwdINS6_IJSA_SC_SB_EEES9_SE_SG_Li384ELb0ELb1ELb0ELb0EEENS1_29StaticPersistentTileSchedulerILb0EEEEEEEEEvNT_6ParamsE:
        .type           _ZN7cutlass13device_kernelIN5flash11enable_sm90INS1_16FlashAttnFwdSm90INS1_25CollectiveMainloopFwdSm90ILi2EN4cute5tupleIJNS5_1CILi1EEES8_S8_EEENS6_IJNS7_ILi192EEENS7_ILi128EEENS7_ILi64EEEEEELi64ENS_10bfloat16_tEfNS_4arch4Sm90ELb0ELb0ELb0ELb0ELb1ELb0ELb0ELb1ELb1ELb1ELb0ELb0EEENS1_21CollectiveEpilogueFwdINS6_IJSA_SC_SB_EEES9_SE_SG_Li384ELb0ELb1ELb0ELb0EEENS1_29StaticPersistentTileSchedulerILb0EEEEEEEEEvNT_6ParamsE,@function
        .size           _ZN7cutlass13device_kernelIN5flash11enable_sm90INS1_16FlashAttnFwdSm90INS1_25CollectiveMainloopFwdSm90ILi2EN4cute5tupleIJNS5_1CILi1EEES8_S8_EEENS6_IJNS7_ILi192EEENS7_ILi128EEENS7_ILi64EEEEEELi64ENS_10bfloat16_tEfNS_4arch4Sm90ELb0ELb0ELb0ELb0ELb1ELb0ELb0ELb1ELb1ELb1ELb0ELb0EEENS1_21CollectiveEpilogueFwdINS6_IJSA_SC_SB_EEES9_SE_SG_Li384ELb0ELb1ELb0ELb0EEENS1_29StaticPersistentTileSchedulerILb0EEEEEEEEEvNT_6ParamsE,(.L_x_3105 - _ZN7cutlass13device_kernelIN5flash11enable_sm90INS1_16FlashAttnFwdSm90INS1_25CollectiveMainloopFwdSm90ILi2EN4cute5tupleIJNS5_1CILi1EEES8_S8_EEENS6_IJNS7_ILi192EEENS7_ILi128EEENS7_ILi64EEEEEELi64ENS_10bfloat16_tEfNS_4arch4Sm90ELb0ELb0ELb0ELb0ELb1ELb0ELb0ELb1ELb1ELb1ELb0ELb0EEENS1_21CollectiveEpilogueFwdINS6_IJSA_SC_SB_EEES9_SE_SG_Li384ELb0ELb1ELb0ELb0EEENS1_29StaticPersistentTileSchedulerILb0EEEEEEEEEvNT_6ParamsE)
        .other          _ZN7cutlass13device_kernelIN5flash11enable_sm90INS1_16FlashAttnFwdSm90INS1_25CollectiveMainloopFwdSm90ILi2EN4cute5tupleIJNS5_1CILi1EEES8_S8_EEENS6_IJNS7_ILi192EEENS7_ILi128EEENS7_ILi64EEEEEELi64ENS_10bfloat16_tEfNS_4arch4Sm90ELb0ELb0ELb0ELb0ELb1ELb0ELb0ELb1ELb1ELb1ELb0ELb0EEENS1_21CollectiveEpilogueFwdINS6_IJSA_SC_SB_EEES9_SE_SG_Li384ELb0ELb1ELb0ELb0EEENS1_29StaticPersistentTileSchedulerILb0EEEEEEEEEvNT_6ParamsE,@"STO_CUDA_ENTRY STV_DEFAULT"
_ZN7cutlass13device_kernelIN5flash11enable_sm90INS1_16FlashAttnFwdSm90INS1_25CollectiveMainloopFwdSm90ILi2EN4cute5tupleIJNS5_1CILi1EEES8_S8_EEENS6_IJNS7_ILi192EEENS7_ILi128EEENS7_ILi64EEEEEELi64ENS_10bfloat16_tEfNS_4arch4Sm90ELb0ELb0ELb0ELb0ELb1ELb0ELb0ELb1ELb1ELb1ELb0ELb0EEENS1_21CollectiveEpilogueFwdINS6_IJSA_SC_SB_EEES9_SE_SG_Li384ELb0ELb1ELb0ELb0EEENS1_29StaticPersistentTileSchedulerILb0EEEEEEEEEvNT_6ParamsE:
[----:B------:R-:W0:Y:S02]  /*0000*/  LDC R1, c[0x0][0x28] ;  /* 0x00000a00ff017b82 */ /* 0x000e240000000800 */
[----:B0-----:R-:W-:Y:S01]  /*0010*/  VIADD R1, R1, 0xfffffff0 ;  /* 0xfffffff001017836 */ /* 0x001fe20000000000 */
[----:B------:R-:W0:Y:S01]  /*0020*/  S2R R3, SR_TID.X ;  /* 0x0000000000037919 */ /* 0x000e220000002100 */
[----:B------:R-:W-:Y:S01]  /*0030*/  ELECT P0, URZ, PT ;  /* 0x00000000003f782f */ /* 0x000fe20003800000 */
[----:B------:R-:W-:Y:S01]  /*0040*/  UMOV UR4, 0x80 ;  /* 0x0000008000047882 */ /* 0x000fe20000000000 */
[----:B------:R-:W-:Y:S01]  /*0050*/  UMOV UR7, 0x180 ;  /* 0x0000018000077882 */ /* 0x000fe20000000000 */
[--C-:B0-----:R-:W-:Y:S02]  /*0060*/  SHF.R.U32.HI R0, RZ, 0x5, R3.reuse ;  /* 0x00000005ff007819 */ /* 0x101fe40000011603 */
[----:B------:R-:W-:-:S03]  /*0070*/  SHF.R.U32.HI R18, RZ, 0x7, R3 ;  /* 0x00000007ff127819 */ /* 0x000fc60000011603 */
[----:B------:R-:W0:Y:S04]  /*0080*/  SHFL.IDX PT, R2, R0, RZ, 0x1f ;  /* 0x00001fff00027589 */ /* 0x000e2800000e0000 */
[----:B------:R1:W2:Y:S01]  /*0090*/  SHFL.IDX PT, R3, R18, RZ, 0x1f ;  /* 0x00001fff12037589 */ /* 0x0002a200000e0000 */
[C---:B0-----:R-:W-:Y:S02]  /*00a0*/  ISETP.NE.OR P0, PT, R2.reuse, RZ, !P0 ;  /* 0x000000ff0200720c */ /* 0x041fe40004705670 */
[----:B------:R-:W-:-:S11]  /*00b0*/  ISETP.NE.AND P1, PT, R2, RZ, PT ;  /* 0x000000ff0200720c */ /* 0x000fd60003f25270 */
[----:B------:R-:W-:Y:S01]  /*00c0*/  VOTEU.ALL UP0, P0 ;  /* 0x00000000003f7886 */ /* 0x000fe20000000000 */
[----:B------:R-:W-:-:S04]  /*00d0*/  VOTEU.ALL UP1, P0 ;  /* 0x00000000003f7886 */ /* 0x000fc80000020000 */
[----:B------:R-:W0:Y:S01]  /*00e0*/  @!UP0 S2UR UR8, SR_CgaCtaId ;  /* 0x00000000000889c3 */ /* 0x000e220000008800 */
[----:B------:R-:W-:Y:S01]  /*00f0*/  @!UP0 UMOV UR6, 0x400 ;  /* 0x0000040000068882 */ /* 0x000fe20000000000 */
[----:B------:R-:W-:-:S04]  /*0100*/  @!UP0 UIADD3 UR4, -UR4, 0x100000, URZ ;  /* 0x0010000004048890 */ /* 0x000fc8000fffe13f */
[----:B------:R-:W-:Y:S02]  /*0110*/  @!UP0 USHF.L.U32 UR5, UR4, 0xb, URZ ;  /* 0x0000000b04058899 */ /* 0x000fe4000800063f */
[----:B------:R-:W-:Y:S02]  /*0120*/  @!UP0 USHF.L.U32 UR4, UR4, 0x1, URZ ;  /* 0x0000000104048899 */ /* 0x000fe4000800063f */
[----:B0-----:R-:W-:Y:S02]  /*0130*/  @!UP0 ULEA UR8, UR8, UR6, 0x18 ;  /* 0x0000000608088291 */ /* 0x001fe4000f8ec03f */
[----:B------:R-:W-:-:S04]  /*0140*/  @!UP0 UIADD3 UR6, -UR7, 0x100000, URZ ;  /* 0x0010000007068890 */ /* 0x000fc8000fffe13f */
[----:B------:R-:W-:Y:S02]  /*0150*/  @!UP0 USHF.L.U32 UR7, UR6, 0xb, URZ ;  /* 0x0000000b06078899 */ /* 0x000fe4000800063f */
[----:B------:R-:W-:Y:S01]  /*0160*/  @!UP0 USHF.L.U32 UR6, UR6, 0x1, URZ ;  /* 0x0000000106068899 */ /* 0x000fe2000800063f */
[----:B------:R-:W-:-:S05]  /*0170*/  VOTEU.ALL UP0, P0 ;  /* 0x00000000003f7886 */ /* 0x000fca0000000000 */
[----:B------:R1:W0:Y:S06]  /*0180*/  @!UP0 SYNCS.EXCH.64 URZ, [UR8+0x16800], UR4 ;  /* 0x01680004083f85b2 */ /* 0x00022c0008000100 */
[----:B------:R1:W3:Y:S02]  /*0190*/  @!UP1 SYNCS.EXCH.64 URZ, [UR8+0x16820], UR6 ;  /* 0x01682006083f95b2 */ /* 0x0002e40008000100 */
[----:B-12---:R-:W-:Y:S05]  /*01a0*/  @P1 BRA `(.L_x_0) ;  /* 0x0000000000481947 */ /* 0x006fea0003800000 */
[----:B------:R-:W1:Y:S01]  /*01b0*/  S2UR UR5, SR_CgaCtaId ;  /* 0x00000000000579c3 */ /* 0x000e620000008800 */
[----:B------:R-:W-:Y:S01]  /*01c0*/  UMOV UR4, 0x400 ;  /* 0x0000040000047882 */ /* 0x000fe20000000000 */
[----:B------:R-:W-:Y:S01]  /*01d0*/  UMOV UR6, 0x80 ;  /* 0x0000008000067882 */ /* 0x000fe20000000000 */
[----:B------:R-:W-:Y:S01]  /*01e0*/  UMOV UR7, 0x180 ;  /* 0x0000018000077882 */ /* 0x000fe20000000000 */
[----:B------:R-:W-:Y:S01]  /*01f0*/  ELECT P0, URZ, PT ;  /* 0x00000000003f782f */ /* 0x000fe20003800000 */
[----:B-1----:R-:W-:Y:S02]  /*0200*/  ULEA UR8, UR5, UR4, 0x18 ;  /* 0x0000000405087291 */ /* 0x002fe4000f8ec03f */
[----:B------:R-:W-:-:S04]  /*0210*/  UIADD3 UR4, -UR6, 0x100000, URZ ;  /* 0x0010000006047890 */ /* 0x000fc8000fffe13f */
[----:B------:R-:W-:Y:S02]  /*0220*/  USHF.L.U32 UR5, UR4, 0xb, URZ ;  /* 0x0000000b04057899 */ /* 0x000fe4000800063f */
[----:B------:R-:W-:Y:S02]  /*0230*/  USHF.L.U32 UR4, UR4, 0x1, URZ ;  /* 0x0000000104047899 */ /* 0x000fe4000800063f */
[----:B------:R-:W-:-:S04]  /*0240*/  UIADD3 UR6, -UR7, 0x100000, URZ ;  /* 0x0010000007067890 */ /* 0x000fc8000fffe13f */
[----:B------:R-:W-:Y:S02]  /*0250*/  USHF.L.U32 UR7, UR6, 0xb, URZ ;  /* 0x0000000b06077899 */ /* 0x000fe4000800063f */
[----:B------:R-:W-:Y:S01]  /*0260*/  USHF.L.U32 UR6, UR6, 0x1, URZ ;  /* 0x0000000106067899 */ /* 0x000fe2000800063f */
[----:B------:R-:W1:Y:S03]  /*0270*/  FENCE.VIEW.ASYNC.S ;  /* 0x00000000000073c6 */ /* 0x000e660000000000 */
[----:B-1----:R1:W2:Y:S08]  /*0280*/  SYNCS.EXCH.64 URZ, [UR8+0x16830], UR4 ;  /* 0x01683004083f75b2 */ /* 0x0022b00008000100 */
[----:B------:R1:W4:Y:S01]  /*0290*/  SYNCS.EXCH.64 URZ, [UR8+0x16840], UR6 ;  /* 0x01684006083f75b2 */ /* 0x0003220008000100 */
[----:B------:R1:W0:Y:S01]  /*02a0*/  SYNCS.EXCH.64 URZ, [UR8+0x16838], UR4 ;  /* 0x01683804083f75b2 */ /* 0x0002220008000100 */
[----:B------:R1:W0:Y:S01]  /*02b0*/  SYNCS.EXCH.64 URZ, [UR8+0x16848], UR6 ;  /* 0x01684806083f75b2 */ /* 0x0002220008000100 */
[----:B------:R-:W-:Y:S01]  /*02c0*/  NOP ;  /* 0x0000000000007918 */ /* 0x000fe20000000000 */
.L_x_0:
[----:B------:R-:W5:Y:S01]  /*02d0*/  SHFL.IDX PT, R2, R0, RZ, 0x1f ;  /* 0x00001fff00027589 */ /* 0x000f6200000e0000 */
[----:B------:R-:W-:Y:S01]  /*02e0*/  NOP ;  /* 0x0000000000007918 */ /* 0x000fe20000000000 */
[----:B-----5:R-:W-:-:S13]  /*02f0*/  ISETP.NE.AND P0, PT, R2, RZ, PT ;  /* 0x000000ff0200720c */ /* 0x020fda0003f05270 */
[----:B------:R-:W-:Y:S05]  /*0300*/  @P0 BRA `(.L_x_1) ;  /* 0x0000000000480947 */ /* 0x000fea0003800000 */
[----:B-1----:R-:W1:Y:S01]  /*0310*/  S2UR UR5, SR_CgaCtaId ;  /* 0x00000000000579c3 */ /* 0x002e620000008800 */
        /* <DEDUP_REMOVED lines=12> */
[----:B-1----:R1:W0:Y:S08]  /*03e0*/  SYNCS.EXCH.64 URZ, [UR8+0x16850], UR4 ;  /* 0x01685004083f75b2 */ /* 0x0022300008000100 */
[----:B------:R1:W0:Y:S01]  /*03f0*/  SYNCS.EXCH.64 URZ, [UR8+0x16860], UR6 ;  /* 0x01686006083f75b2 */ /* 0x0002220008000100 */
[----:B------:R1:W0:Y:S01]  /*0400*/  SYNCS.EXCH.64 URZ, [UR8+0x16858], UR4 ;  /* 0x01685804083f75b2 */ /* 0x0002220008000100 */
[----:B------:R1:W0:Y:S01]  /*0410*/  SYNCS.EXCH.64 URZ, [UR8+0x16868], UR6 ;  /* 0x01686806083f75b2 */ /* 0x0002220008000100 */
[----:B------:R-:W-:Y:S01]  /*0420*/  NOP ;  /* 0x0000000000007918 */ /* 0x000fe20000000000 */
.L_x_1:
[----:B------:R-:W5:Y:S01]  /*0430*/  SHFL.IDX PT, R2, R0, RZ, 0x1f ;  /* 0x00001fff00027589 */ /* 0x000f6200000e0000 */
[----:B------:R-:W-:Y:S01]  /*0440*/  NOP ;  /* 0x0000000000007918 */ /* 0x000fe20000000000 */
[----:B-----5:R-:W-:-:S13]  /*0450*/  ISETP.NE.AND P0, PT, R2, RZ, PT ;  /* 0x000000ff0200720c */ /* 0x020fda0003f05270 */
[----:B------:R-:W-:Y:S05]  /*0460*/  @P0 BRA `(.L_x_2) ;  /* 0x0000000000380947 */ /* 0x000fea0003800000 */
[----:B-1----:R-:W1:Y:S01]  /*0470*/  S2UR UR5, SR_CgaCtaId ;  /* 0x00000000000579c3 */ /* 0x002e620000008800 */
[----:B------:R-:W-:Y:S01]  /*0480*/  UMOV UR4, 0x400 ;  /* 0x0000040000047882 */ /* 0x000fe20000000000 */
[----:B------:R-:W-:Y:S01]  /*0490*/  UMOV UR7, 0x80 ;  /* 0x0000008000077882 */ /* 0x000fe20000000000 */
[----:B------:R-:W-:Y:S01]  /*04a0*/  ELECT P0, URZ, PT ;  /* 0x00000000003f782f */ /* 0x000fe20003800000 */
[----:B-1----:R-:W-:Y:S02]  /*04b0*/  ULEA UR6, UR5, UR4, 0x18 ;  /* 0x0000000405067291 */ /* 0x002fe4000f8ec03f */
[----:B------:R-:W-:-:S04]  /*04c0*/  UIADD3 UR4, -UR7, 0x100000, URZ ;  /* 0x0010000007047890 */ /* 0x000fc8000fffe13f */
[----:B------:R-:W-:Y:S02]  /*04d0*/  USHF.L.U32 UR5, UR4, 0xb, URZ ;  /* 0x0000000b04057899 */ /* 0x000fe4000800063f */
[----:B------:R-:W-:Y:S01]  /*04e0*/  USHF.L.U32 UR4, UR4, 0x1, URZ ;  /* 0x0000000104047899 */ /* 0x000fe2000800063f */
[----:B------:R-:W1:Y:S11]  /*04f0*/  FENCE.VIEW.ASYNC.S ;  /* 0x00000000000073c6 */ /* 0x000e760000000000 */
[----:B-1----:R1:W0:Y:S01]  /*0500*/  SYNCS.EXCH.64 URZ, [UR6+0x16870], UR4 ;  /* 0x01687004063f75b2 */ /* 0x0022220008000100 */
[----:B------:R1:W0:Y:S01]  /*0510*/  SYNCS.EXCH.64 URZ, [UR6+0x16880], UR4 ;  /* 0x01688004063f75b2 */ /* 0x0002220008000100 */
[----:B------:R1:W0:Y:S01]  /*0520*/  SYNCS.EXCH.64 URZ, [UR6+0x16878], UR4 ;  /* 0x01687804063f75b2 */ /* 0x0002220008000100 */
[----:B------:R1:W0:Y:S01]  /*0530*/  SYNCS.EXCH.64 URZ, [UR6+0x16888], UR4 ;  /* 0x01688804063f75b2 */ /* 0x0002220008000100 */
[----:B------:R-:W-:Y:S01]  /*0540*/  NOP ;  /* 0x0000000000007918 */ /* 0x000fe20000000000 */
.L_x_2:
        /* <DEDUP_REMOVED lines=22> */
.L_x_3:
[----:B------:R-:W5:Y:S01]  /*06b0*/  SHFL.IDX PT, R2, R0, RZ, 0x1f ;  /* 0x00001fff00027589 */ /* 0x000f6200000e0000 */
[----:B------:R-:W-:Y:S01]  /*06c0*/  R2UR UR9, R3 ;  /* 0x00000000030972ca */ /* 0x000fe200000e0000 */
        /* <DEDUP_REMOVED lines=21> */
.L_x_4:
[----:B------:R-:W-:Y:S01]  /*0820*/  UISETP.NE.AND UP0, UPT, UR9, URZ, UPT ;  /* 0x0000003f0900728c */ /* 0x000fe2000bf05270 */
[----:B------:R-:W-:Y:S01]  /*0830*/  NOP ;  /* 0x0000000000007918 */ /* 0x000fe20000000000 */
[----:B------:R-:W-:Y:S01]  /*0840*/  UMOV UR39, 0x1 ;  /* 0x0000000100277882 */ /* 0x000fe20000000000 */
[----:B------:R-:W-:Y:S01]  /*0850*/  ULDC.64 UR50, c[0x0][0x208] ;  /* 0x0000820000327ab9 */ /* 0x000fe20000000a00 */
[----:B------:R-:W-:Y:S01]  /*0860*/  USEL UR39, UR39, 0x2, !UP0 ;  /* 0x0000000227277887 */ /* 0x000fe2000c000000 */
[----:B0-234-:R-:W-:Y:S01]  /*0870*/  BAR.SYNC.DEFER_BLOCKING 0x0 ;  /* 0x0000000000007b1d */ /* 0x01dfe20000010000 */
[----:B------:R-:W-:-:S13]  /*0880*/  PLOP3.LUT P0, PT, PT, PT, UP0, 0x80, 0x0 ;  /* 0x000000000000781c */ /* 0x000fda0003f0f008 */
[----:B------:R-:W-:Y:S05]  /*0890*/  @!P0 BRA `(.L_x_5) ;  /* 0x0000005800808947 */ /* 0x000fea0003800000 */
.L_x_6:
[----:B------:R-:W-:-:S08]  /*08a0*/  NOP ;  /* 0x0000000000007918 */ /* 0x000fd00000000000 */
[----:B------:R-:W0:Y:S02]  /*08b0*/  USETMAXREG.TRY_ALLOC.CTAPOOL UP0, 0xa0 ;  /* 0x000000a0000079c8 */ /* 0x000e240008000600 */
[----:B0-----:R-:W-:-:S13]  /*08c0*/  PLOP3.LUT P0, PT, PT, PT, UP0, 0x80, 0x0 ;  /* 0x000000000000781c */ /* 0x001fda0003f0f008 */
[----:B------:R-:W-:Y:S05]  /*08d0*/  @!P0 BRA `(.L_x_6) ;  /* 0xfffffffc00f08947 */ /* 0x000fea000383ffff */
[----:B------:R-:W0:Y:S01]  /*08e0*/  S2R R2, SR_TID.X ;  /* 0x0000000000027919 */ /* 0x000e220000002100 */
[----:B------:R-:W2:Y:S08]  /*08f0*/  S2UR UR46, SR_CTAID.X ;  /* 0x00000000002e79c3 */ /* 0x000eb00000002500 */
[----:B------:R-:W-:Y:S06]  /*0900*/  BAR.ARV 0x8, 0x200 ;  /* 0x0208000000007b1d */ /* 0x000fec0000002000 */
[----:B0-----:R-:W-:-:S04]  /*0910*/  LOP3.LUT R0, R2, 0xffffff80, RZ, 0xc0, !PT ;  /* 0xffffff8002007812 */ /* 0x001fc800078ec0ff */
[----:B------:R-:W-:Y:S02]  /*0920*/  ISETP.NE.AND P0, PT, R0, 0x80, PT ;  /* 0x000000800000780c */ /* 0x000fe40003f05270 */
[----:B------:R-:W2:Y:S11]  /*0930*/  LDC R0, c[0x0][0xc34] ;  /* 0x00030d00ff007b82 */ /* 0x000eb60000000800 */
[----:B------:R-:W-:Y:S06]  /*0940*/  @!P0 BAR.ARV 0x9, 0x100 ;  /* 0x0244000000008b1d */ /* 0x000fec0000002000 */
[----:B--2---:R-:W-:-:S13]  /*0950*/  ISETP.LE.AND P0, PT, R0, UR46, PT ;  /* 0x0000002e00007c0c */ /* 0x004fda000bf03270 */
[----:B-1----:R-:W-:Y:S05]  /*0960*/  @P0 EXIT ;  /* 0x000000000000094d */ /* 0x002fea0003800000 */
[----:B------:R-:W-:Y:S01]  /*0970*/  VIADD R2, R2, 0xffffff80 ;  /* 0xffffff8002027836 */ /* 0x000fe20000000000 */
[----:B------:R-:W-:Y:S01]  /*0980*/  ULOP3.LUT UR40, UR39, 0x1, URZ, 0xfc, !UPT ;  /* 0x0000000127287892 */ /* 0x000fe2000f8efc3f */
[----:B------:R-:W-:Y:S01]  /*0990*/  IMAD.MOV.U32 R153, RZ, RZ, -0x2 ;  /* 0xfffffffeff997424 */ /* 0x000fe200078e00ff */
[----:B------:R-:W-:Y:S01]  /*09a0*/  UMOV UR36, URZ ;  /* 0x0000003f00247c82 */ /* 0x000fe20008000000 */
[----:B------:R-:W-:Y:S01]  /*09b0*/  UMOV UR37, URZ ;  /* 0x0000003f00257c82 */ /* 0x000fe20008000000 */
[----:B------:R-:W-:Y:S01]  /*09c0*/  SHF.R.S32.HI R3, RZ, 0x1f, R2 ;  /* 0x0000001fff037819 */ /* 0x000fe20000011402 */
[----:B------:R-:W-:-:S03]  /*09d0*/  UMOV UR38, URZ ;  /* 0x0000003f00267c82 */ /* 0x000fc60008000000 */
[CC--:B------:R-:W-:Y:S02]  /*09e0*/  LEA.HI R19, R3.reuse, R2.reuse, RZ, 0x7 ;  /* 0x0000000203137211 */ /* 0x0c0fe400078f38ff */
[-C--:B------:R-:W-:Y:S02]  /*09f0*/  LEA.HI R7, R3, R2.reuse, RZ, 0x2 ;  /* 0x0000000203077211 */ /* 0x080fe400078f10ff */
[----:B------:R-:W-:Y:S02]  /*0a00*/  LOP3.LUT R17, R19, 0xffffff80, RZ, 0xc0, !PT ;  /* 0xffffff8013117812 */ /* 0x000fe400078ec0ff */
[CC--:B------:R-:W-:Y:S02]  /*0a10*/  LEA.HI R0, R3.reuse, R2.reuse, RZ, 0x4 ;  /* 0x0000000203007211 */ /* 0x0c0fe400078f20ff */
[----:B------:R-:W-:Y:S01]  /*0a20*/  LEA.HI R5, R3, R2, RZ, 0x5 ;  /* 0x0000000203057211 */ /* 0x000fe200078f28ff */
[----:B------:R-:W-:Y:S01]  /*0a30*/  IMAD.IADD R17, R2, 0x1, -R17 ;  /* 0x0000000102117824 */ /* 0x000fe200078e0a11 */
[----:B------:R-:W-:-:S02]  /*0a40*/  LOP3.LUT R11, R7, 0xfffffffc, RZ, 0xc0, !PT ;  /* 0xfffffffc070b7812 */ /* 0x000fc400078ec0ff */
[----:B------:R-:W-:Y:S01]  /*0a50*/  SHF.R.S32.HI R7, RZ, 0x4, R0 ;  /* 0x00000004ff077819 */ /* 0x000fe20000011400 */
[----:B------:R-:W-:Y:S01]  /*0a60*/  IMAD.SHL.U32 R6, R5, 0x20, RZ ;  /* 0x0000002005067824 */ /* 0x000fe200078e00ff */
[----:B------:R-:W-:Y:S01]  /*0a70*/  SHF.R.S32.HI R4, RZ, 0x1f, R17 ;  /* 0x0000001fff047819 */ /* 0x000fe20000011411 */
[----:B------:R-:W-:Y:S01]  /*0a80*/  IMAD.IADD R11, R2, 0x1, -R11 ;  /* 0x00000001020b7824 */ /* 0x000fe200078e0a0b */
[----:B------:R-:W-:Y:S02]  /*0a90*/  LEA.HI R16, R3, R2, RZ, 0x3 ;  /* 0x0000000203107211 */ /* 0x000fe400078f18ff */
[----:B------:R-:W-:Y:S02]  /*0aa0*/  LEA.HI R3, R4, R17, RZ, 0x2 ;  /* 0x0000001104037211 */ /* 0x000fe400078f10ff */
[C---:B------:R-:W-:Y:S02]  /*0ab0*/  LOP3.LUT R5, R0.reuse, 0x3fffff0, RZ, 0xc0, !PT ;  /* 0x03fffff000057812 */ /* 0x040fe400078ec0ff */
[----:B------:R-:W-:-:S02]  /*0ac0*/  LEA.HI R0, R0, R7, RZ, 0x1 ;  /* 0x0000000700007211 */ /* 0x000fc400078f08ff */
[----:B------:R-:W-:Y:S01]  /*0ad0*/  SHF.R.S32.HI R8, RZ, 0x2, R3 ;  /* 0x00000002ff087819 */ /* 0x000fe20000011403 */
[----:B------:R-:W-:Y:S01]  /*0ae0*/  IMAD.IADD R5, R2, 0x1, -R5 ;  /* 0x0000000102057824 */ /* 0x000fe200078e0a05 */
[----:B------:R-:W-:Y:S02]  /*0af0*/  SHF.R.S32.HI R9, RZ, 0x1f, R3 ;  /* 0x0000001fff097819 */ /* 0x000fe40000011403 */
[----:B------:R-:W-:Y:S02]  /*0b00*/  LOP3.LUT R0, R0, 0x1ffffffe, RZ, 0xc0, !PT ;  /* 0x1ffffffe00007812 */ /* 0x000fe400078ec0ff */
[----:B------:R-:W-:Y:S02]  /*0b10*/  SHF.R.S32.HI R19, RZ, 0x7, R19 ;  /* 0x00000007ff137819 */ /* 0x000fe40000011413 */
[----:B------:R-:W-:Y:S01]  /*0b20*/  LOP3.LUT R6, R6, 0xfffffc00, RZ, 0xc0, !PT ;  /* 0xfffffc0006067812 */ /* 0x000fe200078ec0ff */
[----:B------:R-:W-:Y:S01]  /*0b30*/  IMAD.IADD R152, R7, 0x1, -R0 ;  /* 0x0000000107987824 */ /* 0x000fe200078e0a00 */
[----:B------:R-:W-:Y:S01]  /*0b40*/  LEA.HI R9, R9, R8, RZ, 0x3 ;  /* 0x0000000809097211 */ /* 0x000fe200078f18ff */
[----:B------:R-:W-:Y:S01]  /*0b50*/  IMAD.HI R0, R19, 0x55555556, RZ ;  /* 0x5555555613007827 */ /* 0x000fe200078e02ff */
[----:B------:R-:W-:-:S02]  /*0b60*/  LEA R5, R5, R6, 0x6 ;  /* 0x0000000605057211 */ /* 0x000fc400078e30ff */
[----:B------:R-:W-:Y:S02]  /*0b70*/  LOP3.LUT R9, R9, 0xfffffff8, RZ, 0xc0, !PT ;  /* 0xfffffff809097812 */ /* 0x000fe400078ec0ff */
[----:B------:R-:W-:Y:S01]  /*0b80*/  LEA.HI R6, R4, R17, RZ, 0x5 ;  /* 0x0000001104067211 */ /* 0x000fe200078f28ff */
[----:B------:R-:W-:Y:S01]  /*0b90*/  IMAD R152, R152, 0x8, R5 ;  /* 0x0000000898987824 */ /* 0x000fe200078e0205 */
[----:B------:R-:W-:Y:S01]  /*0ba0*/  LEA.HI R0, R0, R0, RZ, 0x1 ;  /* 0x0000000000007211 */ /* 0x000fe200078f08ff */
[----:B------:R-:W-:Y:S01]  /*0bb0*/  IMAD.IADD R9, R8, 0x1, -R9 ;  /* 0x0000000108097824 */ /* 0x000fe200078e0a09 */
[----:B------:R-:W-:Y:S02]  /*0bc0*/  SHF.R.S32.HI R6, RZ, 0x5, R6 ;  /* 0x00000005ff067819 */ /* 0x000fe40000011406 */
[----:B------:R-:W-:Y:S01]  /*0bd0*/  LEA.HI R7, R11, R11, RZ, 0x1 ;  /* 0x0000000b0b077211 */ /* 0x000fe200078f08ff */
[----:B------:R-:W-:Y:S01]  /*0be0*/  IMAD R0, R0, -0x3, R19 ;  /* 0xfffffffd00007824 */ /* 0x000fe200078e0213 */
[----:B------:R-:W-:Y:S01]  /*0bf0*/  LOP3.LUT R4, R3, 0x7ffffffc, RZ, 0xc0, !PT ;  /* 0x7ffffffc03047812 */ /* 0x000fe200078ec0ff */
[----:B------:R-:W-:Y:S01]  /*0c00*/  IMAD R9, R6, 0x10, R9 ;  /* 0x0000001006097824 */ /* 0x000fe200078e0209 */
[----:B------:R-:W-:-:S02]  /*0c10*/  LOP3.LUT R8, R7, 0x1ffffffe, RZ, 0xc0, !PT ;  /* 0x1ffffffe07087812 */ /* 0x000fc400078ec0ff */
[----:B------:R-:W-:Y:S01]  /*0c20*/  LOP3.LUT R13, R16, 0xfffffff8, RZ, 0xc0, !PT ;  /* 0xfffffff8100d7812 */ /* 0x000fe200078ec0ff */
[----:B------:R-:W-:Y:S01]  /*0c30*/  IMAD.IADD R4, R17, 0x1, -R4 ;  /* 0x0000000111047824 */ /* 0x000fe200078e0a04 */
[----:B------:R-:W-:Y:S01]  /*0c40*/  LEA R22, R0, R9, 0x6 ;  /* 0x0000000900167211 */ /* 0x000fe200078e30ff */
[----:B------:R-:W-:Y:S01]  /*0c50*/  IMAD.IADD R23, R11, 0x1, -R8 ;  /* 0x000000010b177824 */ /* 0x000fe200078e0a08 */
[----:B------:R-:W-:Y:S01]  /*0c60*/  SHF.R.S32.HI R16, RZ, 0x3, R16 ;  /* 0x00000003ff107819 */ /* 0x000fe20000011410 */
[----:B------:R-:W-:Y:S02]  /*0c70*/  IMAD.IADD R2, R2, 0x1, -R13 ;  /* 0x0000000102027824 */ /* 0x000fe400078e0a0d */
[----:B------:R-:W-:Y:S02]  /*0c80*/  IMAD R153, R4, R153, 0x80 ;  /* 0x0000008004997424 */ /* 0x000fe400078e0299 */
[----:B------:R-:W-:-:S07]  /*0c90*/  IMAD R23, R23, 0x8, R22 ;  /* 0x0000000817177824 */ /* 0x000fce00078e0216 */
.L_x_31:
[----:B0-----:R-:W0:Y:S01]  /*0ca0*/  SHFL.IDX PT, R0, R19, RZ, 0x1f ;  /* 0x00001fff13007589 */ /* 0x001e2200000e0000 */
[----:B------:R-:W1:Y:S01]  /*0cb0*/  S2UR UR41, SR_CgaCtaId ;  /* 0x00000000002979c3 */ /* 0x000e620000008800 */
[----:B------:R-:W-:Y:S01]  /*0cc0*/  ULDC UR4, c[0x0][0xc38] ;  /* 0x00030e0000047ab9 */ /* 0x000fe20000000800 */
[----:B------:R-:W-:Y:S01]  /*0cd0*/  ULDC.64 UR6, c[0x0][0x418] ;  /* 0x0001060000067ab9 */ /* 0x000fe20000000a00 */
[----:B------:R-:W-:Y:S02]  /*0ce0*/  UISETP.NE.AND UP2, UPT, UR4, 0x1, UPT ;  /* 0x000000010400788c */ /* 0x000fe4000bf45270 */
[----:B------:R-:W-:Y:S01]  /*0cf0*/  UISETP.NE.U32.AND UP0, UPT, UR6, URZ, UPT ;  /* 0x0000003f0600728c */ /* 0x000fe2000bf05070 */
[----:B------:R-:W-:Y:S01]  /*0d00*/  ULDC UR4, c[0x0][0xc44] ;  /* 0x0003110000047ab9 */ /* 0x000fe20000000800 */
[----:B------:R-:W-:Y:S01]  /*0d10*/  UMOV UR43, UR46 ;  /* 0x0000002e002b7c82 */ /* 0x000fe20008000000 */
[----:B------:R-:W-:Y:S01]  /*0d20*/  UISETP.NE.AND UP1, UPT, UR4, 0x1, UPT ;  /* 0x000000010400788c */ /* 0x000fe2000bf25270 */
[----:B------:R-:W-:Y:S01]  /*0d30*/  UMOV UR44, 0x400 ;  /* 0x00000400002c7882 */ /* 0x000fe20000000000 */
[----:B------:R-:W-:-:S04]  /*0d40*/  UISETP.NE.AND.EX UP0, UPT, UR7, URZ, UPT, UP0 ;  /* 0x0000003f0700728c */ /* 0x000fc8000bf05300 */
[----:B------:R-:W-:Y:S01]  /*0d50*/  @UP2 ULDC UR4, c[0x0][0xc3c] ;  /* 0x00030f0000042ab9 */ /* 0x000fe20000000800 */
[----:B------:R-:W-:Y:S01]  /*0d60*/  @UP2 ULDC UR6, c[0x0][0xc40] ;  /* 0x0003100000062ab9 */ /* 0x000fe20000000800 */
[----:B------:R-:W-:Y:S01]  /*0d70*/  UIMAD.WIDE.U32 UR4, UR46, UR4, URZ ;  /* 0x000000042e0472a5 */ /* 0x000fe2000f8e003f */
[----:B------:R-:W-:-:S03]  /*0d80*/  ULDC UR48, c[0x0][0x424] ;  /* 0x0001090000307ab9 */ /* 0x000fc60000000800 */
[----:B------:R-:W-:Y:S01]  /*0d90*/  @UP2 USHF.R.U32.HI UR43, URZ, UR6, UR5 ;  /* 0x000000063f2b2299 */ /* 0x000fe20008011605 */
[----:B------:R-:W-:Y:S01]  /*0da0*/  @UP1 ULDC.64 UR8, c[0x0][0xc48] ;  /* 0x0003120000081ab9 */ /* 0x000fe20000000a00 */
[----:B0-----:R-:W-:Y:S01]  /*0db0*/  R2UR UR42, R0 ;  /* 0x00000000002a72ca */ /* 0x001fe200000e0000 */
[----:B-1----:R-:W-:Y:S02]  /*0dc0*/  ULEA UR44, UR41, UR44, 0x18 ;  /* 0x0000002c292c7291 */ /* 0x002fe4000f8ec03f */
[----:B------:R-:W-:Y:S02]  /*0dd0*/  UIMAD.WIDE.U32 UR4, UR43, UR8, URZ ;  /* 0x000000082b0472a5 */ /* 0x000fe4000f8e003f */
[----:B------:R-:W-:Y:S02]  /*0de0*/  UIADD3 UR8, UR44, 0x8400, URZ ;  /* 0x000084002c087890 */ /* 0x000fe4000fffe03f */
[----:B------:R-:W-:Y:S02]  /*0df0*/  USEL UR48, UR48, 0x1, UP0 ;  /* 0x0000000130307887 */ /* 0x000fe40008000000 */
[----:B------:R-:W-:Y:S01]  /*0e00*/  ULOP3.LUT UP0, URZ, UR8, 0x3ff, URZ, 0xc0, !UPT ;  /* 0x000003ff083f7892 */ /* 0x000fe2000f80c03f */
[----:B------:R-:W-:Y:S01]  /*0e10*/  ULDC UR4, c[0x0][0x2f0] ;  /* 0x0000bc0000047ab9 */ /* 0x000fe20000000800 */
[----:B------:R-:W-:-:S02]  /*0e20*/  UMOV UR45, UR43 ;  /* 0x0000002b002d7c82 */ /* 0x000fc40008000000 */
[----:B------:R-:W-:Y:S02]  /*0e30*/  UIMAD.WIDE UR6, UR42, 0x55555556, URZ ;  /* 0x555555562a0678a5 */ /* 0x000fe4000f8e023f */
[----:B------:R-:W-:Y:S01]  /*0e40*/  UIMAD UR48, UR48, UR4, URZ ;  /* 0x00000004303072a4 */ /* 0x000fe2000f8e023f */
[----:B------:R-:W-:Y:S01]  /*0e50*/  PLOP3.LUT P0, PT, PT, PT, UP0, 0x80, 0x0 ;  /* 0x000000000000781c */ /* 0x000fe20003f0f008 */
[----:B------:R-:W-:Y:S02]  /*0e60*/  ULEA.HI UR7, UR7, UR7, URZ, 0x1 ;  /* 0x0000000707077291 */ /* 0x000fe4000f8f083f */
[----:B------:R-:W-:Y:S02]  /*0e70*/  UIADD3 UR4, UR48, 0x7f, URZ ;  /* 0x0000007f30047890 */ /* 0x000fe4000fffe03f */
[----:B------:R-:W-:Y:S02]  /*0e80*/  UIMAD UR7, UR7, -0x3, UR42 ;  /* 0xfffffffd070778a4 */ /* 0x000fe4000f8e022a */
[----:B------:R-:W-:-:S02]  /*0e90*/  @UP1 USHF.R.U32.HI UR45, URZ, UR9, UR5 ;  /* 0x000000093f2d1299 */ /* 0x000fc40008011605 */
[----:B------:R-:W-:Y:S02]  /*0ea0*/  USHF.R.S32.HI UR5, URZ, 0x1f, UR4 ;  /* 0x0000001f3f057899 */ /* 0x000fe40008011404 */
[----:B------:R-:W-:Y:S02]  /*0eb0*/  ULEA UR7, UR7, UR8, 0xd ;  /* 0x0000000807077291 */ /* 0x000fe4000f8e683f */
[----:B------:R-:W-:Y:S02]  /*0ec0*/  ULEA.HI UR5, UR5, UR4, URZ, 0x7 ;  /* 0x0000000405057291 */ /* 0x000fe4000f8f383f */
[----:B------:R-:W-:Y:S02]  /*0ed0*/  USHF.R.U32.HI UR7, URZ, 0x4, UR7 ;  /* 0x000000043f077899 */ /* 0x000fe40008011607 */
[----:B------:R-:W-:Y:S02]  /*0ee0*/  USHF.R.S32.HI UR47, URZ, 0x7, UR5 ;  /* 0x000000073f2f7899 */ /* 0x000fe40008011405 */
[----:B------:R-:W-:Y:S01]  /*0ef0*/  ULOP3.LUT UR49, UR7, 0x3fff, URZ, 0xc0, !UPT ;  /* 0x00003fff07317892 */ /* 0x000fe2000f8ec03f */
[----:B------:R-:W-:Y:S11]  /*0f00*/  @!P0 BRA `(.L_x_7) ;  /* 0x0000000000408947 */ /* 0x000ff60003800000 */
[----:B------:R-:W-:Y:S01]  /*0f10*/  MOV R0, 0x0 ;  /* 0x0000000000007802 */ /* 0x000fe20000000f00 */
[----:B------:R-:W-:Y:S01]  /*0f20*/  ULDC.64 UR4, c[0x4][0x88] ;  /* 0x0100220000047ab9 */ /* 0x000fe20000000a00 */
[----:B------:R-:W-:Y:S01]  /*0f30*/  ULDC.64 UR6, c[0x4][0x28] ;  /* 0x01000a0000067ab9 */ /* 0x000fe20000000a00 */
[----:B------:R-:W-:Y:S01]  /*0f40*/  IMAD.U32 R4, RZ, RZ, UR4 ;  /* 0x00000004ff047e24 */ /* 0x000fe2000f8e00ff */
[----:B------:R0:W1:Y:S01]  /*0f50*/  LDC.64 R14, c[0x4][R0] ;  /* 0x01000000000e7b82 */ /* 0x0000620000000a00 */
[----:B------:R-:W-:Y:S01]  /*0f60*/  IMAD.U32 R5, RZ, RZ, UR5 ;  /* 0x00000005ff057e24 */ /* 0x000fe2000f8e00ff */
[----:B------:R-:W-:Y:S01]  /*0f70*/  ULDC.64 UR4, c[0x4][0x90] ;  /* 0x0100240000047ab9 */ /* 0x000fe20000000a00 */
[----:B------:R-:W-:Y:S01]  /*0f80*/  IMAD.U32 R10, RZ, RZ, UR6 ;  /* 0x00000006ff0a7e24 */ /* 0x000fe2000f8e00ff */
[----:B------:R-:W-:Y:S01]  /*0f90*/  MOV R8, 0x70 ;  /* 0x0000007000087802 */ /* 0x000fe20000000f00 */
[----:B------:R-:W-:Y:S02]  /*0fa0*/  IMAD.U32 R6, RZ, RZ, UR4 ;  /* 0x00000004ff067e24 */ /* 0x000fe4000f8e00ff */
[----:B------:R-:W-:-:S02]  /*0fb0*/  IMAD.U32 R7, RZ, RZ, UR5 ;  /* 0x00000005ff077e24 */ /* 0x000fc4000f8e00ff */
[----:B------:R-:W-:Y:S02]  /*0fc0*/  IMAD.U32 R11, RZ, RZ, UR7 ;  /* 0x00000007ff0b7e24 */ /* 0x000fe4000f8e00ff */
[----:B------:R-:W-:Y:S02]  /*0fd0*/  IMAD.MOV.U32 R12, RZ, RZ, 0x1 ;  /* 0x00000001ff0c7424 */ /* 0x000fe400078e00ff */
[----:B0-----:R-:W-:-:S07]  /*0fe0*/  IMAD.MOV.U32 R13, RZ, RZ, RZ ;  /* 0x000000ffff0d7224 */ /* 0x001fce00078e00ff */
[----:B------:R-:W-:-:S07]  /*0ff0*/  LEPC R20, `(.L_x_7) ;  /* 0x000000001014794e */ /* 0x000fce0000000000 */
[----:B-1----:R-:W-:Y:S05]  /*1000*/  CALL.ABS.NOINC R14 ;  /* 0x000000000e007343 */ /* 0x002fea0003c00000 */
.L_x_7:
[----:B------:R-:W-:Y:S01]  /*1010*/  ULOP3.LUT UR4, UR36, 0x1, URZ, 0xc0, !UPT ;  /* 0x0000000124047892 */ /* 0x000fe2000f8ec03f */
[----:B------:R-:W-:-:S05]  /*1020*/  IMAD.U32 R3, RZ, RZ, UR40 ;  /* 0x00000028ff037e24 */ /* 0x000fca000f8e00ff */
[----:B------:R-:W-:Y:S01]  /*1030*/  IMAD.U32 R0, RZ, RZ, UR4 ;  /* 0x00000004ff007e24 */ /* 0x000fe2000f8e00ff */
[----:B------:R-:W-:-:S04]  /*1040*/  ISETP.NE.AND P0, PT, R3, 0x3, PT ;  /* 0x000000030300780c */ /* 0x000fc80003f05270 */
[----:B------:R-:W-:-:S04]  /*1050*/  SHF.L.U32 R0, R0, 0x1f, RZ ;  /* 0x0000001f00007819 */ /* 0x000fc800000006ff */
[----:B------:R-:W0:Y:S02]  /*1060*/  SYNCS.PHASECHK.TRANS64.TRYWAIT P1, [UR44+0x16800], R0 ;  /* 0x01680000ff0075a7 */ /* 0x000e24000802016c */
[----:B0-----:R-:W-:Y:S05]  /*1070*/  @!P1 BRA `(.L_x_8) ;  /* 0x0000008c00c09947 */ /* 0x001fea0003800000 */
.L_x_81:
[----:B------:R-:W-:Y:S05]  /*1080*/  @!P0 BRA `(.L_x_9) ;  /* 0x0000000000048947 */ /* 0x000fea0003800000 */
[----:B------:R-:W-:Y:S01]  /*1090*/  BPT.TRAP 0x1 ;  /* 0x000000040000795c */ /* 0x000fe20000300000 */
.L_x_9:
[----:B------:R-:W-:Y:S02]  /*10a0*/  IMAD.U32 R4, RZ, RZ, UR38 ;  /* 0x00000026ff047e24 */ /* 0x000fe4000f8e00ff */
[----:B0-----:R-:W-:-:S03]  /*10b0*/  IMAD.U32 R3, RZ, RZ, UR37 ;  /* 0x00000025ff037e24 */ /* 0x001fc6000f8e00ff */
[----:B------:R-:W-:Y:S02]  /*10c0*/  LEA R4, R4, UR44, 0x3 ;  /* 0x0000002c04047c11 */ /* 0x000fe4000f8e18ff */
[----:B------:R-:W-:-:S04]  /*10d0*/  SHF.L.U32 R3, R3, 0x1f, RZ ;  /* 0x0000001f03037819 */ /* 0x000fc800000006ff */
[----:B------:R0:W1:Y:S01]  /*10e0*/  SYNCS.PHASECHK.TRANS64.TRYWAIT P1, [R4+URZ+0x16830], R3 ;  /* 0x01683003040075a7 */ /* 0x000062000802017f */
[----:B------:R-:W-:Y:S05]  /*10f0*/  @!P0 BRA `(.L_x_10) ;  /* 0x0000000000048947 */ /* 0x000fea0003800000 */
[----:B------:R-:W-:Y:S01]  /*1100*/  BPT.TRAP 0x1 ;  /* 0x000000040000795c */ /* 0x000fe20000300000 */
.L_x_10:
[----:B------:R-:W-:Y:S01]  /*1110*/  IMAD.MOV.U32 R119, RZ, RZ, RZ ;  /* 0x000000ffff777224 */ /* 0x000fe200078e00ff */
[----:B-1----:R-:W-:Y:S06]  /*1120*/  @P1 BRA `(.L_x_11) ;  /* 0x0000000000081947 */ /* 0x002fec0003800000 */
[----:B------:R-:W1:Y:S02]  /*1130*/  SYNCS.PHASECHK.TRANS64.TRYWAIT P1, [R4+URZ+0x16830], R3 ;  /* 0x01683003040075a7 */ /* 0x000e64000802017f */
[----:B-1----:R-:W-:Y:S05]  /*1140*/  @!P1 BRA `(.L_x_12) ;  /* 0x0000008c00a49947 */ /* 0x002fea0003800000 */
.L_x_11:
[----:B------:R-:W-:Y:S05]  /*1150*/  WARPSYNC.ALL ;  /* 0x0000000000007948 */ /* 0x000fea0003800000 */
[----:B------:R-:W-:Y:S01]  /*1160*/  UIADD3 UR4, UR44, 0xe400, URZ ;  /* 0x0000e4002c047890 */ /* 0x000fe2000fffe03f */
[----:B------:R-:W-:Y:S01]  /*1170*/  WARPGROUP.ARRIVE ;  /* 0x00000000000079c5 */ /* 0x000fe20000000000 */
[----:B------:R-:W-:Y:S02]  /*1180*/  ULOP3.LUT UR16, UR49, 0x10000, URZ, 0xfc, !UPT ;  /* 0x0001000031107892 */ /* 0x000fe4000f8efc3f */
[----:B------:R-:W-:Y:S01]  /*1190*/  USHF.R.U32.HI UR4, URZ, 0x4, UR4 ;  /* 0x000000043f047899 */ /* 0x000fe20008011604 */
[----:B------:R-:W-:Y:S01]  /*11a0*/  UMOV UR17, 0x40000040 ;  /* 0x4000004000117882 */ /* 0x000fe20000000000 */
[----:B------:R-:W-:-:S02]  /*11b0*/  UMOV UR19, 0x40000040 ;  /* 0x4000004000137882 */ /* 0x000fc40000000000 */
[----:B------:R-:W-:Y:S01]  /*11c0*/  ULOP3.LUT UR4, UR4, 0x3fff, URZ, 0xc0, !UPT ;  /* 0x00003fff04047892 */ /* 0x000fe2000f8ec03f */
[----:B------:R-:W-:Y:S01]  /*11d0*/  UMOV UR5, 0x40000040 ;  /* 0x4000004000057882 */ /* 0x000fe20000000000 */
[----:B------:R-:W-:Y:S02]  /*11e0*/  UMOV UR7, 0x40000040 ;  /* 0x4000004000077882 */ /* 0x000fe40000000000 */
[----:B------:R-:W-:Y:S02]  /*11f0*/  ULOP3.LUT UR20, UR4, 0x10000, URZ, 0xfc, !UPT ;  /* 0x0001000004147892 */ /* 0x000fe4000f8efc3f */
[----:B------:R-:W-:Y:S02]  /*1200*/  UIADD3 UR4, UR16, 0x2, URZ ;  /* 0x0000000210047890 */ /* 0x000fe4000fffe03f */
[----:B------:R-:W-:Y:S02]  /*1210*/  ULEA UR18, UR38, UR20, 0xa ;  /* 0x0000001426127291 */ /* 0x000fe4000f8e503f */
[----:B------:R-:W-:-:S02]  /*1220*/  UIADD3 UR8, UR16, 0x4, URZ ;  /* 0x0000000410087890 */ /* 0x000fc4000fffe03f */
[----:B------:R-:W-:Y:S02]  /*1230*/  UIADD3 UR6, UR18, 0x2, URZ ;  /* 0x0000000212067890 */ /* 0x000fe4000fffe03f */
[----:B------:R-:W-:Y:S01]  /*1240*/  UIADD3 UR10, UR18, 0x4, URZ ;  /* 0x00000004120a7890 */ /* 0x000fe2000fffe03f */
[----:B------:R-:W-:Y:S02]  /*1250*/  UMOV UR9, 0x40000040 ;  /* 0x4000004000097882 */ /* 0x000fe40000000000 */
[----:B------:R-:W-:Y:S01]  /*1260*/  HGMMA.64x128x16.F32.BF16 R24, gdesc[UR16], RZ, !UPT, gsb0 ;  /* 0x01e00000101879f0 */ /* 0x000fe2000c0018ff */
[----:B------:R-:W-:Y:S01]  /*1270*/  UMOV UR11, 0x40000040 ;  /* 0x40000040000b7882 */ /* 0x000fe20000000000 */
[----:B------:R-:W-:Y:S02]  /*1280*/  UIADD3 UR12, UR16, 0x6, URZ ;  /* 0x00000006100c7890 */ /* 0x000fe4000fffe03f */
[----:B------:R-:W-:Y:S01]  /*1290*/  UIADD3 UR14, UR18, 0x6, URZ ;  /* 0x00000006120e7890 */ /* 0x000fe2000fffe03f */
[----:B------:R-:W-:Y:S01]  /*12a0*/  UMOV UR13, 0x40000040 ;  /* 0x40000040000d7882 */ /* 0x000fe20000000000 */
[----:B------:R-:W-:Y:S01]  /*12b0*/  UMOV UR15, 0x40000040 ;  /* 0x40000040000f7882 */ /* 0x000fe20000000000 */
[----:B------:R-:W-:-:S02]  /*12c0*/  WARPGROUP.DEPBAR.LE gsb0, 0x0 ;  /* 0x00008000000079c5 */ /* 0x000fc40000010000 */
[----:B------:R-:W-:-:S06]  /*12d0*/  WARPGROUP.ARRIVE ;  /* 0x00000000000079c5 */ /* 0x000fcc0000000000 */
[----:B------:R-:W-:Y:S03]  /*12e0*/  HGMMA.64x128x16.F32.BF16 R24, gdesc[UR4], R24, gsb0 ;  /* 0x01e00000041879f0 */ /* 0x000fe60008001818 */
[----:B------:R-:W-:Y:S02]  /*12f0*/  WARPGROUP.DEPBAR.LE gsb0, 0x0 ;  /* 0x00008000000079c5 */ /* 0x000fe40000010000 */
[----:B------:R-:W-:-:S07]  /*1300*/  WARPGROUP.ARRIVE ;  /* 0x00000000000079c5 */ /* 0x000fce0000000000 */
[----:B------:R-:W-:Y:S03]  /*1310*/  HGMMA.64x128x16.F32.BF16 R24, gdesc[UR8], R24, gsb0 ;  /* 0x01e00000081879f0 */ /* 0x000fe60008001818 */
[----:B------:R-:W-:Y:S02]  /*1320*/  WARPGROUP.DEPBAR.LE gsb0, 0x0 ;  /* 0x00008000000079c5 */ /* 0x000fe40000010000 */
[----:B------:R-:W-:-:S07]  /*1330*/  WARPGROUP.ARRIVE ;  /* 0x00000000000079c5 */ /* 0x000fce0000000000 */
[----:B------:R-:W-:Y:S03]  /*1340*/  HGMMA.64x128x16.F32.BF16 R24, gdesc[UR12], R24, gsb0 ;  /* 0x01e000000c1879f0 */ /* 0x000fe60008001818 */
[----:B------:R-:W-:Y:S02]  /*1350*/  WARPGROUP.DEPBAR.LE gsb0, 0x0 ;  /* 0x00008000000079c5 */ /* 0x000fe40000010000 */
[----:B------:R-:W-:Y:S05]  /*1360*/  @!P0 BRA `(.L_x_13) ;  /* 0x0000000000048947 */ /* 0x000fea0003800000 */
[----:B------:R-:W-:Y:S01]  /*1370*/  BPT.TRAP 0x1 ;  /* 0x000000040000795c */ /* 0x000fe20000300000 */
.L_x_13:
[----:B------:R-:W-:Y:S01]  /*1380*/  IADD3 R8, R153, UR48, RZ ;  /* 0x0000003099087c10 */ /* 0x000fe2000fffe0ff */
[----:B01----:R-:W-:Y:S01]  /*1390*/  IMAD.U32 R3, RZ, RZ, UR47 ;  /* 0x0000002fff037e24 */ /* 0x003fe2000f8e00ff */
[----:B------:R-:W-:Y:S01]  /*13a0*/  P2R R10, PR, RZ, 0x1 ;  /* 0x00000001ff0a7803 */ /* 0x000fe20000000000 */
[----:B------:R-:W-:Y:S01]  /*13b0*/  ULDC UR6, c[0x0][0x988] ;  /* 0x0002620000067ab9 */ /* 0x000fe20000000800 */
[----:B------:R-:W-:Y:S01]  /*13c0*/  UISETP.GE.AND UP0, UPT, UR48, 0x81, UPT ;  /* 0x000000813000788c */ /* 0x000fe2000bf06270 */
[----:B------:R-:W-:Y:S02]  /*13d0*/  IMAD R8, R3, -0x80, R8 ;  /* 0xffffff8003087824 */ /* 0x000fe400078e0208 */
[--C-:B------:R-:W-:Y:S02]  /*13e0*/  IMAD.MOV.U32 R118, RZ, RZ, R119.reuse ;  /* 0x000000ffff767224 */ /* 0x100fe400078e0077 */
[--C-:B------:R-:W-:Y:S01]  /*13f0*/  IMAD.MOV.U32 R116, RZ, RZ, R119.reuse ;  /* 0x000000ffff747224 */ /* 0x100fe200078e0077 */
[C---:B------:R-:W-:Y:S01]  /*1400*/  ISETP.GT.AND P4, PT, R8.reuse, RZ, PT ;  /* 0x000000ff0800720c */ /* 0x040fe20003f84270 */
[--C-:B------:R-:W-:Y:S01]  /*1410*/  IMAD.MOV.U32 R114, RZ, RZ, R119.reuse ;  /* 0x000000ffff727224 */ /* 0x100fe200078e0077 */
[C---:B------:R-:W-:Y:S01]  /*1420*/  ISETP.GT.AND P3, PT, R8.reuse, 0x1, PT ;  /* 0x000000010800780c */ /* 0x040fe20003f64270 */
[--C-:B------:R-:W-:Y:S01]  /*1430*/  IMAD.MOV.U32 R112, RZ, RZ, R119.reuse ;  /* 0x000000ffff707224 */ /* 0x100fe200078e0077 */
[----:B------:R-:W-:Y:S01]  /*1440*/  ISETP.GT.AND P1, PT, R8, 0x8, PT ;  /* 0x000000080800780c */ /* 0x000fe20003f24270 */
[--C-:B------:R-:W-:Y:S01]  /*1450*/  IMAD.MOV.U32 R110, RZ, RZ, R119.reuse ;  /* 0x000000ffff6e7224 */ /* 0x100fe200078e0077 */
[----:B------:R-:W-:Y:S01]  /*1460*/  FSEL R105, R24, -INF , P4 ;  /* 0xff80000018697808 */ /* 0x000fe20002000000 */
[--C-:B------:R-:W-:Y:S01]  /*1470*/  IMAD.MOV.U32 R108, RZ, RZ, R119.reuse ;  /* 0x000000ffff6c7224 */ /* 0x100fe200078e0077 */
[----:B------:R-:W-:Y:S01]  /*1480*/  FSEL R6, R25, -INF , P3 ;  /* 0xff80000019067808 */ /* 0x000fe20001800000 */
[--C-:B------:R-:W-:Y:S01]  /*1490*/  IMAD.MOV.U32 R106, RZ, RZ, R119.reuse ;  /* 0x000000ffff6a7224 */ /* 0x100fe200078e0077 */
[----:B------:R-:W-:Y:S01]  /*14a0*/  ISETP.GT.AND P2, PT, R8, 0x9, PT ;  /* 0x000000090800780c */ /* 0x000fe20003f44270 */
[--C-:B------:R-:W-:Y:S01]  /*14b0*/  IMAD.MOV.U32 R104, RZ, RZ, R119.reuse ;  /* 0x000000ffff687224 */ /* 0x100fe200078e0077 */
[----:B------:R-:W-:Y:S01]  /*14c0*/  FSEL R109, R28, -INF , P1 ;  /* 0xff8000001c6d7808 */ /* 0x000fe20000800000 */
[--C-:B------:R-:W-:Y:S01]  /*14d0*/  IMAD.MOV.U32 R102, RZ, RZ, R119.reuse ;  /* 0x000000ffff667224 */ /* 0x100fe200078e0077 */
[----:B------:R-:W-:Y:S01]  /*14e0*/  FMNMX.FTZ R0, R105, R6, !PT ;  /* 0x0000000669007209 */ /* 0x000fe20007810000 */
[--C-:B------:R-:W-:Y:S01]  /*14f0*/  IMAD.MOV.U32 R100, RZ, RZ, R119.reuse ;  /* 0x000000ffff647224 */ /* 0x100fe200078e0077 */
[C---:B------:R-:W-:Y:S01]  /*1500*/  ISETP.GT.AND P6, PT, R8.reuse, 0x10, PT ;  /* 0x000000100800780c */ /* 0x040fe20003fc4270 */
[--C-:B------:R-:W-:Y:S01]  /*1510*/  IMAD.MOV.U32 R98, RZ, RZ, R119.reuse ;  /* 0x000000ffff627224 */ /* 0x100fe200078e0077 */
[----:B------:R-:W-:Y:S01]  /*1520*/  FSEL R111, R29, -INF , P2 ;  /* 0xff8000001d6f7808 */ /* 0x000fe20001000000 */
[--C-:B------:R-:W-:Y:S01]  /*1530*/  IMAD.MOV.U32 R96, RZ, RZ, R119.reuse ;  /* 0x000000ffff607224 */ /* 0x100fe200078e0077 */
[----:B------:R-:W-:Y:S01]  /*1540*/  FMNMX.FTZ R0, R109, R0, !PT ;  /* 0x000000006d007209 */ /* 0x000fe20007810000 */
[--C-:B------:R-:W-:Y:S01]  /*1550*/  IMAD.MOV.U32 R94, RZ, RZ, R119.reuse ;  /* 0x000000ffff5e7224 */ /* 0x100fe200078e0077 */
[----:B------:R-:W-:Y:S01]  /*1560*/  ISETP.GT.AND P5, PT, R8, 0x11, PT ;  /* 0x000000110800780c */ /* 0x000fe20003fa4270 */
[--C-:B------:R-:W-:Y:S01]  /*1570*/  IMAD.MOV.U32 R92, RZ, RZ, R119.reuse ;  /* 0x000000ffff5c7224 */ /* 0x100fe200078e0077 */
[----:B------:R-:W-:Y:S01]  /*1580*/  FSEL R103, R32, -INF , P6 ;  /* 0xff80000020677808 */ /* 0x000fe20003000000 */
[--C-:B------:R-:W-:Y:S01]  /*1590*/  IMAD.MOV.U32 R90, RZ, RZ, R119.reuse ;  /* 0x000000ffff5a7224 */ /* 0x100fe200078e0077 */
[----:B------:R-:W-:Y:S01]  /*15a0*/  FMNMX.FTZ R0, R111, R0, !PT ;  /* 0x000000006f007209 */ /* 0x000fe20007810000 */
[----:B------:R-:W-:Y:S01]  /*15b0*/  IMAD.MOV.U32 R88, RZ, RZ, R119 ;  /* 0x000000ffff587224 */ /* 0x000fe200078e0077 */
[----:B------:R-:W-:-:S02]  /*15c0*/  FSEL R7, R26, -INF , P4 ;  /* 0xff8000001a077808 */ /* 0x000fc40002000000 */
[C---:B------:R-:W-:Y:S02]  /*15d0*/  ISETP.GT.AND P4, PT, R8.reuse, 0x18, PT ;  /* 0x000000180800780c */ /* 0x040fe40003f84270 */
[----:B------:R-:W-:Y:S02]  /*15e0*/  FSEL R89, R33, -INF , P5 ;  /* 0xff80000021597808 */ /* 0x000fe40002800000 */
[----:B------:R-:W-:Y:S02]  /*15f0*/  FMNMX.FTZ R0, R103, R0, !PT ;  /* 0x0000000067007209 */ /* 0x000fe40007810000 */
[----:B------:R-:W-:Y:S02]  /*1600*/  FSEL R27, R27, -INF , P3 ;  /* 0xff8000001b1b7808 */ /* 0x000fe40001800000 */
[----:B------:R-:W-:Y:S02]  /*1610*/  ISETP.GT.AND P3, PT, R8, 0x19, PT ;  /* 0x000000190800780c */ /* 0x000fe40003f64270 */
[----:B------:R-:W-:-:S02]  /*1620*/  FSEL R101, R36, -INF , P4 ;  /* 0xff80000024657808 */ /* 0x000fc40002000000 */
[----:B------:R-:W-:Y:S02]  /*1630*/  FMNMX.FTZ R0, R89, R0, !PT ;  /* 0x0000000059007209 */ /* 0x000fe40007810000 */
[----:B------:R-:W-:Y:S02]  /*1640*/  FSEL R9, R30, -INF , P1 ;  /* 0xff8000001e097808 */ /* 0x000fe40000800000 */
[----:B------:R-:W-:Y:S02]  /*1650*/  ISETP.GT.AND P1, PT, R8, 0x20, PT ;  /* 0x000000200800780c */ /* 0x000fe40003f24270 */
[----:B------:R-:W-:Y:S02]  /*1660*/  FSEL R93, R37, -INF , P3 ;  /* 0xff800000255d7808 */ /* 0x000fe40001800000 */
[----:B------:R-:W-:Y:S02]  /*1670*/  FMNMX.FTZ R0, R101, R0, !PT ;  /* 0x0000000065007209 */ /* 0x000fe40007810000 */
[----:B------:R-:W-:-:S02]  /*1680*/  FSEL R31, R31, -INF , P2 ;  /* 0xff8000001f1f7808 */ /* 0x000fc40001000000 */
[----:B------:R-:W-:Y:S02]  /*1690*/  ISETP.GT.AND P2, PT, R8, 0x21, PT ;  /* 0x000000210800780c */ /* 0x000fe40003f44270 */
        /* <DEDUP_REMOVED lines=54> */
[----:B------:R-:W-:Y:S02]  /*1a00*/  ISETP.GT.AND P0, PT, R8, 0x59, PT ;  /* 0x000000590800780c */ /* 0x000fe40003f04270 */
[----:B------:R-:W-:Y:S02]  /*1a10*/  FSEL R129, R68, -INF , P6 ;  /* 0xff80000044817808 */ /* 0x000fe40003000000 */
[----:B------:R-:W-:Y:S02]  /*1a20*/  FMNMX.FTZ R0, R127, R0, !PT ;  /* 0x000000007f007209 */ /* 0x000fe40007810000 */
[----:B------:R-:W-:Y:S02]  /*1a30*/  FSEL R59, R59, -INF , P5 ;  /* 0xff8000003b3b7808 */ /* 0x000fe40002800000 */
[----:B------:R-:W-:-:S02]  /*1a40*/  ISETP.GT.AND P5, PT, R8, 0x60, PT ;  /* 0x000000600800780c */ /* 0x000fc40003fa4270 */
[----:B------:R-:W-:Y:S02]  /*1a50*/  FSEL R69, R69, -INF , P0 ;  /* 0xff80000045457808 */ /* 0x000fe40000000000 */
[----:B------:R-:W-:Y:S02]  /*1a60*/  FMNMX.FTZ R0, R129, R0, !PT ;  /* 0x0000000081007209 */ /* 0x000fe40007810000 */
        /* <DEDUP_REMOVED lines=12> */
[----:B------:R-:W-:Y:S02]  /*1b30*/  FSEL R135, R77, -INF , P2 ;  /* 0xff8000004d877808 */ /* 0x000fe40001000000 */
[----:B------:R-:W-:Y:S02]  /*1b40*/  FMNMX.FTZ R0, R133, R0, !PT ;  /* 0x0000000085007209 */ /* 0x000fe40007810000 */
[----:B------:R-:W-:Y:S02]  /*1b50*/  ISETP.GT.AND P3, PT, R8, 0x70, PT ;  /* 0x000000700800780c */ /* 0x000fe40003f64270 */
[----:B------:R-:W-:-:S02]  /*1b60*/  FSEL R37, R62, -INF , P4 ;  /* 0xff8000003e257808 */ /* 0x000fc40002000000 */
[----:B------:R-:W-:Y:S02]  /*1b70*/  FSEL R137, R80, -INF , P3 ;  /* 0xff80000050897808 */ /* 0x000fe40001800000 */
[----:B------:R-:W-:Y:S02]  /*1b80*/  FMNMX.FTZ R0, R135, R0, !PT ;  /* 0x0000000087007209 */ /* 0x000fe40007810000 */
[C---:B------:R-:W-:Y:S02]  /*1b90*/  ISETP.GT.AND P4, PT, R8.reuse, 0x71, PT ;  /* 0x000000710800780c */ /* 0x040fe40003f84270 */
[----:B------:R-:W-:Y:S02]  /*1ba0*/  FMNMX.FTZ R0, R137, R0, !PT ;  /* 0x0000000089007209 */ /* 0x000fe40007810000 */
[----:B------:R-:W-:Y:S02]  /*1bb0*/  FSEL R139, R81, -INF , P4 ;  /* 0xff800000518b7808 */ /* 0x000fe40002000000 */
[----:B------:R-:W-:-:S02]  /*1bc0*/  ISETP.GT.AND P5, PT, R8, 0x78, PT ;  /* 0x000000780800780c */ /* 0x000fc40003fa4270 */
[----:B------:R-:W-:Y:S02]  /*1bd0*/  FMNMX.FTZ R0, R139, R0, !PT ;  /* 0x000000008b007209 */ /* 0x000fe40007810000 */
[----:B------:R-:W-:Y:S02]  /*1be0*/  FSEL R81, R84, -INF , P5 ;  /* 0xff80000054517808 */ /* 0x000fe40002800000 */
[----:B------:R-:W-:Y:S02]  /*1bf0*/  ISETP.GT.AND P6, PT, R8, 0x79, PT ;  /* 0x000000790800780c */ /* 0x000fe40003fc4270 */
[----:B------:R-:W-:Y:S02]  /*1c00*/  FMNMX.FTZ R0, R81, R0, !PT ;  /* 0x0000000051007209 */ /* 0x000fe40007810000 */
[----:B------:R-:W-:Y:S02]  /*1c10*/  FSEL R85, R85, -INF , P6 ;  /* 0xff80000055557808 */ /* 0x000fe40003000000 */
[----:B------:R-:W-:-:S02]  /*1c20*/  P2R R24, PR, RZ, 0x8 ;  /* 0x00000008ff187803 */ /* 0x000fc40000000000 */
[----:B------:R-:W-:Y:S01]  /*1c30*/  FMNMX.FTZ R12, R85, R0, !PT ;  /* 0x00000000550c7209 */ /* 0x000fe20007810000 */
[----:B------:R-:W-:Y:S01]  /*1c40*/  IMAD.U32 R0, RZ, RZ, UR6 ;  /* 0x00000006ff007e24 */ /* 0x000fe2000f8e00ff */
[----:B------:R-:W-:Y:S02]  /*1c50*/  P2R R30, PR, RZ, 0x1 ;  /* 0x00000001ff1e7803 */ /* 0x000fe40000000000 */
[----:B------:R-:W-:Y:S01]  /*1c60*/  P2R R28, PR, RZ, 0x2 ;  /* 0x00000002ff1c7803 */ /* 0x000fe20000000000 */
[----:B------:R-:W0:Y:S01]  /*1c70*/  SHFL.BFLY PT, R3, R12, 0x2, 0x1f ;  /* 0x0c401f000c037f89 */ /* 0x000e2200000e0000 */
[----:B------:R-:W-:Y:S02]  /*1c80*/  P2R R26, PR, RZ, 0x4 ;  /* 0x00000004ff1a7803 */ /* 0x000fe40000000000 */
[C---:B------:R-:W-:Y:S02]  /*1c90*/  ISETP.GT.AND P2, PT, R8.reuse, 0x58, PT ;  /* 0x000000580800780c */ /* 0x040fe40003f44270 */
[----:B------:R-:W-:-:S02]  /*1ca0*/  ISETP.GT.AND P1, PT, R8, 0x59, PT ;  /* 0x000000590800780c */ /* 0x000fc40003f24270 */
[----:B------:R-:W-:Y:S02]  /*1cb0*/  ISETP.GT.AND P0, PT, R8, 0x60, PT ;  /* 0x000000600800780c */ /* 0x000fe40003f04270 */
[----:B------:R-:W-:Y:S02]  /*1cc0*/  FSEL R45, R70, -INF , P2 ;  /* 0xff800000462d7808 */ /* 0x000fe40001000000 */
[----:B------:R-:W-:Y:S02]  /*1cd0*/  FSEL R71, R71, -INF , P1 ;  /* 0xff80000047477808 */ /* 0x000fe40000800000 */
[----:B------:R-:W-:Y:S02]  /*1ce0*/  FSEL R49, R74, -INF , P0 ;  /* 0xff8000004a317808 */ /* 0x000fe40000000000 */
[----:B------:R-:W-:Y:S02]  /*1cf0*/  ISETP.NE.AND P0, PT, R30, RZ, PT ;  /* 0x000000ff1e00720c */ /* 0x000fe40003f05270 */
[----:B------:R-:W-:-:S02]  /*1d00*/  ISETP.NE.AND P1, PT, R28, RZ, PT ;  /* 0x000000ff1c00720c */ /* 0x000fc40003f25270 */
[----:B------:R-:W-:Y:S02]  /*1d10*/  FSEL R75, R75, -INF , P0 ;  /* 0xff8000004b4b7808 */ /* 0x000fe40000000000 */
[----:B------:R-:W-:Y:S02]  /*1d20*/  ISETP.NE.AND P2, PT, R26, RZ, PT ;  /* 0x000000ff1a00720c */ /* 0x000fe40003f45270 */
[----:B------:R-:W-:Y:S02]  /*1d30*/  FSEL R87, R87, -INF , P6 ;  /* 0xff80000057577808 */ /* 0x000fe40003000000 */
[----:B0-----:R-:W-:Y:S02]  /*1d40*/  FMNMX.FTZ R14, R12, R3, !PT ;  /* 0x000000030c0e7209 */ /* 0x001fe40007810000 */
[----:B------:R-:W-:Y:S02]  /*1d50*/  ISETP.NE.AND P0, PT, R10, RZ, PT ;  /* 0x000000ff0a00720c */ /* 0x000fe40003f05270 */
[----:B------:R-:W-:Y:S01]  /*1d60*/  R2UR UR6, R4 ;  /* 0x00000000040672ca */ /* 0x000fe200000e0000 */
[----:B------:R-:W0:-:S12]  /*1d70*/  SHFL.BFLY PT, R3, R14, 0x1, 0x1f ;  /* 0x0c201f000e037f89 */ /* 0x000e1800000e0000 */
[----:B------:R-:W-:-:S04]  /*1d80*/  UIADD3 UR6, UR6, 0x16840, URZ ;  /* 0x0001684006067890 */ /* 0x000fc8000fffe03f */
[----:B------:R-:W-:Y:S01]  /*1d90*/  UPRMT UR6, UR41, 0x654, UR6 ;  /* 0x0000065429067896 */ /* 0x000fe20008000006 */
[----:B0-----:R-:W-:-:S08]  /*1da0*/  FMNMX.FTZ R3, R14, R3, !PT ;  /* 0x000000030e037209 */ /* 0x001fd00007810000 */
[----:B------:R-:W-:Y:S01]  /*1db0*/  SYNCS.ARRIVE.TRANS64.RED.A1T0 RZ, [UR6], RZ ;  /* 0x000000ffffff79a7 */ /* 0x000fe20008100406 */
[C---:B------:R-:W-:Y:S01]  /*1dc0*/  FSETP.NEU.FTZ.AND P3, PT, R3.reuse, -INF , PT ;  /* 0xff8000000300780b */ /* 0x040fe20003f7d000 */
[----:B------:R-:W-:-:S05]  /*1dd0*/  FMUL.FTZ R20, R3, R0 ;  /* 0x0000000003147220 */ /* 0x000fca0000410000 */
[----:B------:R-:W-:Y:S02]  /*1de0*/  FSEL R8, R20, RZ, P3 ;  /* 0x000000ff14087208 */ /* 0x000fe40001800000 */
[----:B------:R-:W-:-:S03]  /*1df0*/  ISETP.NE.AND P3, PT, R24, RZ, PT ;  /* 0x000000ff1800720c */ /* 0x000fc60003f65270 */
[-CC-:B------:R-:W-:Y:S01]  /*1e00*/  FFMA.FTZ R53, R6, R0.reuse, -R8.reuse ;  /* 0x0000000006357223 */ /* 0x180fe20000010808 */
[----:B------:R-:W-:Y:S01]  /*1e10*/  FMNMX.FTZ R6, R7, R27, !PT ;  /* 0x0000001b07067209 */ /* 0x000fe20007810000 */
[-CC-:B------:R-:W-:Y:S01]  /*1e20*/  FFMA.FTZ R132, R95, R0.reuse, -R8.reuse ;  /* 0x000000005f847223 */ /* 0x180fe20000010808 */
[----:B------:R-:W-:Y:S01]  /*1e30*/  FSEL R95, R78, -INF , P1 ;  /* 0xff8000004e5f7808 */ /* 0x000fe20000800000 */
[--C-:B------:R-:W-:Y:S01]  /*1e40*/  FFMA.FTZ R130, R97, R0, -R8.reuse ;  /* 0x0000000061827223 */ /* 0x100fe20000010808 */
        /* <DEDUP_REMOVED lines=13> */
[--C-:B------:R-:W-:Y:S01]  /*1f20*/  FFMA.FTZ R122, R109, R0, -R8.reuse ;  /* 0x000000006d7a7223 */ /* 0x100fe20000010808 */
[----:B------:R-:W-:Y:S01]  /*1f30*/  FSEL R103, R86, -INF , P5 ;  /* 0xff80000056677808 */ /* 0x000fe20002800000 */
[----:B------:R-:W-:Y:S01]  /*1f40*/  MUFU.EX2 R53, R53 ;  /* 0x0000003500357308 */ /* 0x000fe20000000800 */
[----:B------:R-:W-:Y:S01]  /*1f50*/  FMNMX.FTZ R6, R13, R6, !PT ;  /* 0x000000060d067209 */ /* 0x000fe20007810000 */
[-CC-:B------:R-:W-:Y:S01]  /*1f60*/  FFMA.FTZ R57, R111, R0.reuse, -R8.reuse ;  /* 0x000000006f397223 */ /* 0x180fe20000010808 */
[-CC-:B------:R-:W-:Y:S01]  /*1f70*/  FFMA.FTZ R121, R121, R0.reuse, -R8.reuse ;  /* 0x0000000079797223 */ /* 0x180fe20000010808 */
[--C-:B------:R-:W-:Y:S01]  /*1f80*/  FFMA.FTZ R138, R123, R0, -R8.reuse ;  /* 0x000000007b8a7223 */ /* 0x100fe20000010808 */
[----:B------:R-:W-:Y:S01]  /*1f90*/  FMNMX.FTZ R6, R39, R6, !PT ;  /* 0x0000000627067209 */ /* 0x000fe20007810000 */
[-CC-:B------:R-:W-:Y:S01]  /*1fa0*/  FFMA.FTZ R77, R93, R0.reuse, -R8.reuse ;  /* 0x000000005d4d7223 */ /* 0x180fe20000010808 */
[--C-:B------:R-:W-:Y:S01]  /*1fb0*/  FFMA.FTZ R93, R107, R0, -R8.reuse ;  /* 0x000000006b5d7223 */ /* 0x100fe20000010808 */
[----:B------:R-:W0:Y:S01]  /*1fc0*/  MUFU.EX2 R120, R120 ;  /* 0x0000007800787308 */ /* 0x000e220000000800 */
[----:B------:R-:W-:Y:S01]  /*1fd0*/  FMNMX.FTZ R6, R15, R6, !PT ;  /* 0x000000060f067209 */ /* 0x000fe20007810000 */
[-CC-:B------:R-:W-:Y:S01]  /*1fe0*/  FFMA.FTZ R150, R81, R0.reuse, -R8.reuse ;  /* 0x0000000051967223 */ /* 0x180fe20000010808 */
[-CC-:B------:R-:W-:Y:S01]  /*1ff0*/  FFMA.FTZ R91, R91, R0.reuse, -R8.reuse ;  /* 0x000000005b5b7223 */ /* 0x180fe20000010808 */
[--C-:B------:R-:W-:Y:S01]  /*2000*/  FFMA.FTZ R134, R113, R0, -R8.reuse ;  /* 0x0000000071867223 */ /* 0x100fe20000010808 */
[----:B------:R-:W-:Y:S01]  /*2010*/  FMNMX.FTZ R6, R43, R6, !PT ;  /* 0x000000062b067209 */ /* 0x000fe20007810000 */
[-CC-:B------:R-:W-:Y:S01]  /*2020*/  FFMA.FTZ R136, R117, R0.reuse, -R8.reuse ;  /* 0x0000000075887223 */ /* 0x180fe20000010808 */
[--C-:B------:R-:W-:Y:S01]  /*2030*/  FFMA.FTZ R83, R115, R0, -R8.reuse ;  /* 0x0000000073537223 */ /* 0x100fe20000010808 */
[----:B------:R-:W1:Y:S01]  /*2040*/  MUFU.EX2 R122, R122 ;  /* 0x0000007a007a7308 */ /* 0x000e620000000800 */
[----:B------:R-:W-:Y:S01]  /*2050*/  FMNMX.FTZ R6, R21, R6, !PT ;  /* 0x0000000615067209 */ /* 0x000fe20007810000 */
[-CC-:B------:R-:W-:Y:S01]  /*2060*/  FFMA.FTZ R61, R61, R0.reuse, -R8.reuse ;  /* 0x000000003d3d7223 */ /* 0x180fe20000010808 */
[-CC-:B------:R-:W-:Y:S01]  /*2070*/  FFMA.FTZ R140, R125, R0.reuse, -R8.reuse ;  /* 0x000000007d8c7223 */ /* 0x180fe20000010808 */
[--C-:B------:R-:W-:Y:S01]  /*2080*/  FFMA.FTZ R105, R127, R0, -R8.reuse ;  /* 0x000000007f697223 */ /* 0x100fe20000010808 */
[----:B------:R-:W-:Y:S01]  /*2090*/  FMNMX.FTZ R6, R47, R6, !PT ;  /* 0x000000062f067209 */ /* 0x000fe20007810000 */
[-CC-:B------:R-:W-:Y:S01]  /*20a0*/  FFMA.FTZ R142, R129, R0.reuse, -R8.reuse ;  /* 0x00000000818e7223 */ /* 0x180fe20000010808 */
[--C-:B------:R-:W-:Y:S01]  /*20b0*/  FFMA.FTZ R69, R69, R0, -R8.reuse ;  /* 0x0000000045457223 */ /* 0x100fe20000010808 */
[----:B------:R-:W2:Y:S01]  /*20c0*/  MUFU.EX2 R57, R57 ;  /* 0x0000003900397308 */ /* 0x000ea20000000800 */
[----:B------:R-:W-:Y:S01]  /*20d0*/  FMNMX.FTZ R6, R25, R6, !PT ;  /* 0x0000000619067209 */ /* 0x000fe20007810000 */
[-CC-:B------:R-:W-:Y:S01]  /*20e0*/  FFMA.FTZ R144, R131, R0.reuse, -R8.reuse ;  /* 0x0000000083907223 */ /* 0x180fe20000010808 */
[-CC-:B------:R-:W-:Y:S01]  /*20f0*/  FFMA.FTZ R73, R73, R0.reuse, -R8.reuse ;  /* 0x0000000049497223 */ /* 0x180fe20000010808 */
[--C-:B------:R-:W-:Y:S01]  /*2100*/  FFMA.FTZ R146, R133, R0, -R8.reuse ;  /* 0x0000000085927223 */ /* 0x100fe20000010808 */
[----:B------:R-:W-:Y:S01]  /*2110*/  FMNMX.FTZ R6, R51, R6, !PT ;  /* 0x0000000633067209 */ /* 0x000fe20007810000 */
[-CC-:B------:R-:W-:Y:S01]  /*2120*/  FFMA.FTZ R107, R135, R0.reuse, -R8.reuse ;  /* 0x00000000876b7223 */ /* 0x180fe20000010808 */
[--C-:B------:R-:W-:Y:S01]  /*2130*/  FFMA.FTZ R148, R137, R0, -R8.reuse ;  /* 0x0000000089947223 */ /* 0x100fe20000010808 */
[----:B------:R3:W-:Y:S01]  /*2140*/  MUFU.EX2 R79, R121 ;  /* 0x00000079004f7308 */ /* 0x0007e20000000800 */
[----:B------:R-:W-:Y:S01]  /*2150*/  FMNMX.FTZ R6, R29, R6, !PT ;  /* 0x000000061d067209 */ /* 0x000fe20007810000 */
[-CC-:B------:R-:W-:Y:S01]  /*2160*/  FFMA.FTZ R109, R139, R0.reuse, -R8.reuse ;  /* 0x000000008b6d7223 */ /* 0x180fe20000010808 */
[----:B------:R-:W-:Y:S01]  /*2170*/  FFMA.FTZ R81, R85, R0, -R8 ;  /* 0x0000000055517223 */ /* 0x000fe20000010808 */
[--C-:B------:R-:W-:Y:S01]  /*2180*/  IMAD.MOV.U32 R117, RZ, RZ, R119.reuse ;  /* 0x000000ffff757224 */ /* 0x100fe200078e0077 */
[----:B------:R-:W-:Y:S01]  /*2190*/  FMNMX.FTZ R6, R55, R6, !PT ;  /* 0x0000000637067209 */ /* 0x000fe20007810000 */
[--C-:B------:R-:W-:Y:S01]  /*21a0*/  IMAD.MOV.U32 R115, RZ, RZ, R119.reuse ;  /* 0x000000ffff737224 */ /* 0x100fe200078e0077 */
[----:B------:R-:W-:Y:S01]  /*21b0*/  MOV R113, R119 ;  /* 0x0000007700717202 */ /* 0x000fe20000000f00 */
[----:B------:R-:W4:Y:S01]  /*21c0*/  MUFU.EX2 R124, R124 ;  /* 0x0000007c007c7308 */ /* 0x000f220000000800 */
[----:B------:R-:W-:Y:S01]  /*21d0*/  FMNMX.FTZ R6, R33, R6, !PT ;  /* 0x0000000621067209 */ /* 0x000fe20007810000 */
[----:B------:R-:W-:-:S03]  /*21e0*/  IMAD.MOV.U32 R111, RZ, RZ, R119 ;  /* 0x000000ffff6f7224 */ /* 0x000fc600078e0077 */
[----:B------:R-:W-:-:S03]  /*21f0*/  FMNMX.FTZ R6, R59, R6, !PT ;  /* 0x000000063b067209 */ /* 0x000fc60007810000 */
[----:B------:R-:W5:Y:S01]  /*2200*/  MUFU.EX2 R65, R65 ;  /* 0x0000004100417308 */ /* 0x000f620000000800 */
[----:B------:R-:W-:-:S04]  /*2210*/  FMNMX.FTZ R6, R37, R6, !PT ;  /* 0x0000000625067209 */ /* 0x000fc80007810000 */
[----:B------:R-:W-:-:S03]  /*2220*/  FMNMX.FTZ R6, R63, R6, !PT ;  /* 0x000000063f067209 */ /* 0x000fc60007810000 */
[----:B------:R-:W5:Y:S01]  /*2230*/  MUFU.EX2 R126, R126 ;  /* 0x0000007e007e7308 */ /* 0x000f620000000800 */
[----:B------:R-:W-:-:S04]  /*2240*/  FMNMX.FTZ R6, R41, R6, !PT ;  /* 0x0000000629067209 */ /* 0x000fc80007810000 */
[----:B------:R-:W-:-:S03]  /*2250*/  FMNMX.FTZ R6, R67, R6, !PT ;  /* 0x0000000643067209 */ /* 0x000fc60007810000 */
[----:B------:R-:W5:Y:S01]  /*2260*/  MUFU.EX2 R77, R77 ;  /* 0x0000004d004d7308 */ /* 0x000f620000000800 */
[----:B------:R-:W-:-:S04]  /*2270*/  FMNMX.FTZ R6, R45, R6, !PT ;  /* 0x000000062d067209 */ /* 0x000fc80007810000 */
[----:B------:R-:W-:-:S03]  /*2280*/  FMNMX.FTZ R6, R71, R6, !PT ;  /* 0x0000000647067209 */ /* 0x000fc60007810000 */
[----:B------:R-:W-:Y:S01]  /*2290*/  MUFU.EX2 R128, R128 ;  /* 0x0000008000807308 */ /* 0x000fe20000000800 */
        /* <DEDUP_REMOVED lines=11> */
[----:B------:R-:W-:Y:S02]  /*2350*/  MUFU.EX2 R132, R132 ;  /* 0x0000008400847308 */ /* 0x000fe40000000800 */
[----:B------:R-:W0:Y:S06]  /*2360*/  SHFL.BFLY PT, R5, R6, 0x2, 0x1f ;  /* 0x0c401f0006057f89 */ /* 0x000e2c00000e0000 */
[----:B------:R-:W-:Y:S08]  /*2370*/  MUFU.EX2 R93, R93 ;  /* 0x0000005d005d7308 */ /* 0x000ff00000000800 */
[----:B------:R-:W-:Y:S08]  /*2380*/  MUFU.EX2 R134, R134 ;  /* 0x0000008600867308 */ /* 0x000ff00000000800 */
[----:B------:R-:W-:Y:S01]  /*2390*/  MUFU.EX2 R136, R136 ;  /* 0x0000008800887308 */ /* 0x000fe20000000800 */
[----:B0-----:R-:W-:-:S05]  /*23a0*/  FMNMX.FTZ R10, R6, R5, !PT ;  /* 0x00000005060a7209 */ /* 0x001fca0007810000 */
[----:B------:R-:W0:Y:S02]  /*23b0*/  SHFL.BFLY PT, R5, R10, 0x1, 0x1f ;  /* 0x0c201f000a057f89 */ /* 0x000e2400000e0000 */
[----:B------:R-:W-:Y:S08]  /*23c0*/  MUFU.EX2 R83, R83 ;  /* 0x0000005300537308 */ /* 0x000ff00000000800 */
[----:B------:R-:W-:Y:S08]  /*23d0*/  MUFU.EX2 R138, R138 ;  /* 0x0000008a008a7308 */ /* 0x000ff00000000800 */
[----:B------:R-:W-:Y:S01]  /*23e0*/  MUFU.EX2 R61, R61 ;  /* 0x0000003d003d7308 */ /* 0x000fe20000000800 */
[----:B0-----:R-:W-:-:S07]  /*23f0*/  FMNMX.FTZ R5, R10, R5, !PT ;  /* 0x000000050a057209 */ /* 0x001fce0007810000 */
[----:B------:R-:W-:Y:S01]  /*2400*/  MUFU.EX2 R140, R140 ;  /* 0x0000008c008c7308 */ /* 0x000fe20000000800 */
[C---:B------:R-:W-:Y:S01]  /*2410*/  FSETP.NEU.FTZ.AND P1, PT, R5.reuse, -INF , PT ;  /* 0xff8000000500780b */ /* 0x040fe20003f3d000 */
[----:B------:R-:W-:-:S06]  /*2420*/  FMUL.FTZ R26, R5, R0 ;  /* 0x00000000051a7220 */ /* 0x000fcc0000410000 */
[----:B------:R-:W-:Y:S01]  /*2430*/  MUFU.EX2 R105, R105 ;  /* 0x0000006900697308 */ /* 0x000fe20000000800 */
[----:B------:R-:W-:Y:S02]  /*2440*/  FSEL R26, R26, RZ, P1 ;  /* 0x000000ff1a1a7208 */ /* 0x000fe40000800000 */
[----:B------:R-:W-:-:S03]  /*2450*/  PLOP3.LUT P1, PT, PT, PT, UP0, 0x80, 0x0 ;  /* 0x000000000000781c */ /* 0x000fc60003f2f008 */
[-CC-:B---3--:R-:W-:Y:S01]  /*2460*/  FFMA.FTZ R121, R7, R0.reuse, -R26.reuse ;  /* 0x0000000007797223 */ /* 0x188fe2000001081a */
[-CC-:B------:R-:W-:Y:S01]  /*2470*/  FFMA.FTZ R6, R27, R0.reuse, -R26.reuse ;  /* 0x000000001b067223 */ /* 0x180fe2000001081a */
[-CC-:B------:R-:W-:Y:S01]  /*2480*/  FFMA.FTZ R123, R9, R0.reuse, -R26.reuse ;  /* 0x00000000097b7223 */ /* 0x180fe2000001081a */
[----:B------:R-:W-:Y:S01]  /*2490*/  FADD.FTZ R7, R120, R53 ;  /* 0x0000003578077221 */ /* 0x000fe20000010000 */
[-CC-:B------:R-:W-:Y:S01]  /*24a0*/  FFMA.FTZ R8, R31, R0.reuse, -R26.reuse ;  /* 0x000000001f087223 */ /* 0x180fe2000001081a */
[-CC-:B------:R-:W-:Y:S01]  /*24b0*/  FFMA.FTZ R125, R11, R0.reuse, -R26.reuse ;  /* 0x000000000b7d7223 */ /* 0x180fe2000001081a */
[----:B------:R-:W-:Y:S01]  /*24c0*/  MUFU.EX2 R121, R121 ;  /* 0x0000007900797308 */ /* 0x000fe20000000800 */
[----:B-1----:R-:W-:Y:S01]  /*24d0*/  FADD.FTZ R30, R122, R7 ;  /* 0x000000077a1e7221 */ /* 0x002fe20000010000 */
[-CC-:B------:R-:W-:Y:S01]  /*24e0*/  FFMA.FTZ R10, R35, R0.reuse, -R26.reuse ;  /* 0x00000000230a7223 */ /* 0x180fe2000001081a */
[-CC-:B------:R-:W-:Y:S01]  /*24f0*/  FFMA.FTZ R127, R13, R0.reuse, -R26.reuse ;  /* 0x000000000d7f7223 */ /* 0x180fe2000001081a */
[-C--:B------:R-:W-:Y:S01]  /*2500*/  FFMA.FTZ R12, R39, R0.reuse, -R26 ;  /* 0x00000000270c7223 */ /* 0x080fe2000001081a */
[----:B--2---:R-:W-:Y:S01]  /*2510*/  FADD.FTZ R7, R57, R30 ;  /* 0x0000001e39077221 */ /* 0x004fe20000010000 */
[-CC-:B------:R-:W-:Y:S01]  /*2520*/  FFMA.FTZ R129, R15, R0.reuse, -R26.reuse ;  /* 0x000000000f817223 */ /* 0x180fe2000001081a */
[-CC-:B------:R-:W-:Y:S01]  /*2530*/  FFMA.FTZ R14, R43, R0.reuse, -R26.reuse ;  /* 0x000000002b0e7223 */ /* 0x180fe2000001081a */
[----:B------:R-:W0:Y:S01]  /*2540*/  MUFU.EX2 R6, R6 ;  /* 0x0000000600067308 */ /* 0x000e220000000800 */
[----:B----4-:R-:W-:Y:S01]  /*2550*/  FADD.FTZ R32, R124, R7 ;  /* 0x000000077c207221 */ /* 0x010fe20000010000 */
[-CC-:B------:R-:W-:Y:S01]  /*2560*/  FFMA.FTZ R131, R21, R0.reuse, -R26.reuse ;  /* 0x0000000015837223 */ /* 0x180fe2000001081a */
[-CC-:B------:R-:W-:Y:S01]  /*2570*/  FFMA.FTZ R20, R47, R0.reuse, -R26.reuse ;  /* 0x000000002f147223 */ /* 0x180fe2000001081a */
[-C--:B------:R-:W-:Y:S01]  /*2580*/  FFMA.FTZ R133, R25, R0.reuse, -R26 ;  /* 0x0000000019857223 */ /* 0x080fe2000001081a */
[----:B-----5:R-:W-:Y:S01]  /*2590*/  FADD.FTZ R7, R65, R32 ;  /* 0x0000002041077221 */ /* 0x020fe20000010000 */
[-CC-:B------:R-:W-:Y:S01]  /*25a0*/  FFMA.FTZ R24, R51, R0.reuse, -R26.reuse ;  /* 0x0000000033187223 */ /* 0x180fe2000001081a */
[-CC-:B------:R-:W-:Y:S01]  /*25b0*/  FFMA.FTZ R135, R29, R0.reuse, -R26.reuse ;  /* 0x000000001d877223 */ /* 0x180fe2000001081a */
[----:B------:R-:W1:Y:S01]  /*25c0*/  MUFU.EX2 R123, R123 ;  /* 0x0000007b007b7308 */ /* 0x000e620000000800 */
[----:B------:R-:W-:Y:S01]  /*25d0*/  FADD.FTZ R32, R126, R7 ;  /* 0x000000077e207221 */ /* 0x000fe20000010000 */
[-CC-:B------:R-:W-:Y:S01]  /*25e0*/  FFMA.FTZ R28, R55, R0.reuse, -R26.reuse ;  /* 0x00000000371c7223 */ /* 0x180fe2000001081a */
[-CC-:B------:R-:W-:Y:S01]  /*25f0*/  FFMA.FTZ R137, R33, R0.reuse, -R26.reuse ;  /* 0x0000000021897223 */ /* 0x180fe2000001081a */
[-C--:B------:R-:W-:Y:S01]  /*2600*/  FFMA.FTZ R30, R59, R0.reuse, -R26 ;  /* 0x000000003b1e7223 */ /* 0x080fe2000001081a */
[----:B------:R-:W-:Y:S01]  /*2610*/  FADD.FTZ R9, R77, R32 ;  /* 0x000000204d097221 */ /* 0x000fe20000010000 */
[-CC-:B------:R-:W-:Y:S01]  /*2620*/  FFMA.FTZ R139, R37, R0.reuse, -R26.reuse ;  /* 0x00000000258b7223 */ /* 0x180fe2000001081a */
[-C--:B------:R-:W-:Y:S01]  /*2630*/  FFMA.FTZ R32, R63, R0.reuse, -R26 ;  /* 0x000000003f207223 */ /* 0x080fe2000001081a */
[----:B------:R-:W2:Y:S01]  /*2640*/  MUFU.EX2 R8, R8 ;  /* 0x0000000800087308 */ /* 0x000ea20000000800 */
[----:B0-----:R-:W-:Y:S01]  /*2650*/  FADD.FTZ R34, R121, R6 ;  /* 0x0000000679227221 */ /* 0x001fe20000010000 */
[----:B------:R-:W-:Y:S01]  /*2660*/  FADD.FTZ R36, R128, R9 ;  /* 0x0000000980247221 */ /* 0x000fe20000010000 */
[-CC-:B------:R-:W-:Y:S01]  /*2670*/  FFMA.FTZ R141, R41, R0.reuse, -R26.reuse ;  /* 0x00000000298d7223 */ /* 0x180fe2000001081a */
[-CC-:B------:R-:W-:Y:S01]  /*2680*/  FFMA.FTZ R143, R45, R0.reuse, -R26.reuse ;  /* 0x000000002d8f7223 */ /* 0x180fe2000001081a */
[-C--:B------:R-:W-:Y:S01]  /*2690*/  FFMA.FTZ R71, R71, R0.reuse, -R26 ;  /* 0x0000000047477223 */ /* 0x080fe2000001081a */
[----:B------:R-:W-:Y:S01]  /*26a0*/  FADD.FTZ R9, R89, R36 ;  /* 0x0000002459097221 */ /* 0x000fe20000010000 */
[-C--:B------:R-:W-:Y:S01]  /*26b0*/  FFMA.FTZ R49, R49, R0.reuse, -R26 ;  /* 0x0000000031317223 */ /* 0x080fe2000001081a */
[----:B------:R-:W0:Y:S01]  /*26c0*/  MUFU.EX2 R125, R125 ;  /* 0x0000007d007d7308 */ /* 0x000e220000000800 */
[----:B-1----:R-:W-:Y:S01]  /*26d0*/  FADD.FTZ R7, R123, R34 ;  /* 0x000000227b077221 */ /* 0x002fe20000010000 */
[-CC-:B------:R-:W-:Y:S01]  /*26e0*/  FFMA.FTZ R75, R75, R0.reuse, -R26.reuse ;  /* 0x000000004b4b7223 */ /* 0x180fe2000001081a */
[-CC-:B------:R-:W-:Y:S01]  /*26f0*/  FFMA.FTZ R95, R95, R0.reuse, -R26.reuse ;  /* 0x000000005f5f7223 */ /* 0x180fe2000001081a */
[-CC-:B------:R-:W-:Y:S01]  /*2700*/  FFMA.FTZ R97, R97, R0.reuse, -R26.reuse ;  /* 0x0000000061617223 */ /* 0x180fe2000001081a */
[-CC-:B------:R-:W-:Y:S01]  /*2710*/  FFMA.FTZ R99, R99, R0.reuse, -R26.reuse ;  /* 0x0000000063637223 */ /* 0x180fe2000001081a */
[-CC-:B------:R-:W-:Y:S01]  /*2720*/  FFMA.FTZ R101, R101, R0.reuse, -R26.reuse ;  /* 0x0000000065657223 */ /* 0x180fe2000001081a */
[-CC-:B------:R-:W-:Y:S01]  /*2730*/  FFMA.FTZ R103, R103, R0.reuse, -R26.reuse ;  /* 0x0000000067677223 */ /* 0x180fe2000001081a */
[----:B------:R-:W1:Y:S01]  /*2740*/  MUFU.EX2 R10, R10 ;  /* 0x0000000a000a7308 */ /* 0x000e620000000800 */
[----:B--2---:R-:W-:Y:S01]  /*2750*/  FADD.FTZ R34, R8, R7 ;  /* 0x0000000708227221 */ /* 0x004fe20000010000 */
[----:B------:R-:W-:Y:S01]  /*2760*/  FFMA.FTZ R87, R87, R0, -R26 ;  /* 0x0000000057577223 */ /* 0x000fe2000001081a */
[----:B------:R-:W-:-:S02]  /*2770*/  F2FP.BF16.F32.PACK_AB R121, R6, R121 ;  /* 0x000000790679723e */ /* 0x000fc400000010ff */
[----:B------:R-:W-:Y:S02]  /*2780*/  F2FP.BF16.F32.PACK_AB R123, R8, R123 ;  /* 0x0000007b087b723e */ /* 0x000fe400000010ff */
[----:B------:R-:W-:Y:S01]  /*2790*/  F2FP.BF16.F32.PACK_AB R128, R89, R128 ;  /* 0x000000805980723e */ /* 0x000fe200000010ff */
[----:B------:R-:W2:Y:S01]  /*27a0*/  MUFU.EX2 R127, R127 ;  /* 0x0000007f007f7308 */ /* 0x000ea20000000800 */
[----:B0-----:R-:W-:Y:S01]  /*27b0*/  FADD.FTZ R7, R125, R34 ;  /* 0x000000227d077221 */ /* 0x001fe20000010000 */
[----:B------:R-:W-:Y:S01]  /*27c0*/  FADD.FTZ R34, R130, R9 ;  /* 0x0000000982227221 */ /* 0x000fe20000010000 */
[----:B------:R-:W-:Y:S02]  /*27d0*/  F2FP.BF16.F32.PACK_AB R130, R91, R130 ;  /* 0x000000825b82723e */ /* 0x000fe400000010ff */
[----:B------:R-:W-:Y:S01]  /*27e0*/  F2FP.BF16.F32.PACK_AB R120, R53, R120 ;  /* 0x000000783578723e */ /* 0x000fe200000010ff */
[----:B------:R-:W-:Y:S01]  /*27f0*/  FADD.FTZ R9, R91, R34 ;  /* 0x000000225b097221 */ /* 0x000fe20000010000 */
[----:B------:R-:W-:Y:S01]  /*2800*/  FFMA.FTZ R34, R67, R0, -R26 ;  /* 0x0000000043227223 */ /* 0x000fe2000001081a */
[----:B------:R-:W0:Y:S01]  /*2810*/  MUFU.EX2 R12, R12 ;  /* 0x0000000c000c7308 */ /* 0x000e220000000800 */
[----:B-1----:R-:W-:Y:S01]  /*2820*/  FADD.FTZ R36, R10, R7 ;  /* 0x000000070a247221 */ /* 0x002fe20000010000 */
[----:B------:R-:W-:Y:S01]  /*2830*/  FADD.FTZ R38, R132, R9 ;  /* 0x0000000984267221 */ /* 0x000fe20000010000 */
[----:B------:R-:W-:Y:S01]  /*2840*/  F2FP.BF16.F32.PACK_AB R132, R93, R132 ;  /* 0x000000845d84723e */ /* 0x000fe200000010ff */
[--C-:B------:R-:W-:Y:S01]  /*2850*/  IMAD.MOV.U32 R91, RZ, RZ, R119.reuse ;  /* 0x000000ffff5b7224 */ /* 0x100fe200078e0077 */
[----:B------:R-:W-:Y:S01]  /*2860*/  F2FP.BF16.F32.PACK_AB R122, R57, R122 ;  /* 0x0000007a397a723e */ /* 0x000fe200000010ff */
[----:B------:R-:W-:Y:S01]  /*2870*/  FADD.FTZ R9, R93, R38 ;  /* 0x000000265d097221 */ /* 0x000fe20000010000 */
[----:B------:R-:W-:Y:S01]  /*2880*/  F2FP.BF16.F32.PACK_AB R124, R65, R124 ;  /* 0x0000007c417c723e */ /* 0x000fe200000010ff */
[----:B------:R-:W1:Y:S01]  /*2890*/  MUFU.EX2 R129, R129 ;  /* 0x0000008100817308 */ /* 0x000e620000000800 */
[----:B--2---:R-:W-:Y:S01]  /*28a0*/  FADD.FTZ R7, R127, R36 ;  /* 0x000000247f077221 */ /* 0x004fe20000010000 */
[----:B------:R-:W-:Y:S01]  /*28b0*/  F2FP.BF16.F32.PACK_AB R126, R77, R126 ;  /* 0x0000007e4d7e723e */ /* 0x000fe200000010ff */
[----:B------:R-:W-:Y:S01]  /*28c0*/  IMAD.MOV.U32 R93, RZ, RZ, R119 ;  /* 0x000000ffff5d7224 */ /* 0x000fe200078e0077 */
[----:B------:R-:W-:-:S02]  /*28d0*/  F2FP.BF16.F32.PACK_AB R125, R10, R125 ;  /* 0x0000007d0a7d723e */ /* 0x000fc400000010ff */
[----:B------:R-:W-:Y:S02]  /*28e0*/  MOV R89, R119 ;  /* 0x0000007700597202 */ /* 0x000fe40000000f00 */
[----:B------:R-:W2:Y:S01]  /*28f0*/  MUFU.EX2 R14, R14 ;  /* 0x0000000e000e7308 */ /* 0x000ea20000000800 */
[C---:B0-----:R-:W-:Y:S01]  /*2900*/  FADD.FTZ R36, R12.reuse, R7 ;  /* 0x000000070c247221 */ /* 0x041fe20000010000 */
[----:B------:R-:W-:-:S06]  /*2910*/  F2FP.BF16.F32.PACK_AB R127, R12, R127 ;  /* 0x0000007f0c7f723e */ /* 0x000fcc00000010ff */
[----:B------:R-:W0:Y:S01]  /*2920*/  MUFU.EX2 R131, R131 ;  /* 0x0000008300837308 */ /* 0x000e220000000800 */
[----:B-1----:R-:W-:Y:S01]  /*2930*/  FADD.FTZ R7, R129, R36 ;  /* 0x0000002481077221 */ /* 0x002fe20000010000 */
[----:B------:R-:W-:Y:S01]  /*2940*/  FADD.FTZ R36, R134, R9 ;  /* 0x0000000986247221 */ /* 0x000fe20000010000 */
[----:B------:R-:W-:-:S03]  /*2950*/  F2FP.BF16.F32.PACK_AB R134, R79, R134 ;  /* 0x000000864f86723e */ /* 0x000fc600000010ff */
[----:B------:R-:W-:Y:S02]  /*2960*/  FADD.FTZ R9, R79, R36 ;  /* 0x000000244f097221 */ /* 0x000fe40000010000 */
[----:B------:R-:W1:Y:S01]  /*2970*/  MUFU.EX2 R20, R20 ;  /* 0x0000001400147308 */ /* 0x000e620000000800 */
[----:B--2---:R-:W-:Y:S01]  /*2980*/  FADD.FTZ R4, R14, R7 ;  /* 0x000000070e047221 */ /* 0x004fe20000010000 */
[----:B------:R-:W-:Y:S01]  /*2990*/  FADD.FTZ R38, R136, R9 ;  /* 0x0000000988267221 */ /* 0x000fe20000010000 */
[C---:B------:R-:W-:Y:S02]  /*29a0*/  F2FP.BF16.F32.PACK_AB R136, R83.reuse, R136 ;  /* 0x000000885388723e */ /* 0x040fe400000010ff */
[----:B------:R-:W-:Y:S01]  /*29b0*/  F2FP.BF16.F32.PACK_AB R129, R14, R129 ;  /* 0x000000810e81723e */ /* 0x000fe200000010ff */
[----:B------:R-:W-:Y:S02]  /*29c0*/  FADD.FTZ R9, R83, R38 ;  /* 0x0000002653097221 */ /* 0x000fe40000010000 */
[----:B------:R-:W2:Y:S01]  /*29d0*/  MUFU.EX2 R133, R133 ;  /* 0x0000008500857308 */ /* 0x000ea20000000800 */
[----:B0-----:R-:W-:Y:S01]  /*29e0*/  FADD.FTZ R7, R131, R4 ;  /* 0x0000000483077221 */ /* 0x001fe20000010000 */
[----:B------:R-:W-:Y:S01]  /*29f0*/  FADD.FTZ R38, R138, R9 ;  /* 0x000000098a267221 */ /* 0x000fe20000010000 */
[----:B------:R-:W-:-:S03]  /*2a00*/  F2FP.BF16.F32.PACK_AB R138, R61, R138 ;  /* 0x0000008a3d8a723e */ /* 0x000fc600000010ff */
[----:B------:R-:W-:Y:S02]  /*2a10*/  FADD.FTZ R9, R61, R38 ;  /* 0x000000263d097221 */ /* 0x000fe40000010000 */
[----:B------:R-:W0:Y:S01]  /*2a20*/  MUFU.EX2 R24, R24 ;  /* 0x0000001800187308 */ /* 0x000e220000000800 */
[----:B-1----:R-:W-:Y:S01]  /*2a30*/  FADD.FTZ R36, R20, R7 ;  /* 0x0000000714247221 */ /* 0x002fe20000010000 */
[----:B------:R-:W-:Y:S01]  /*2a40*/  FADD.FTZ R38, R140, R9 ;  /* 0x000000098c267221 */ /* 0x000fe20000010000 */
[C---:B------:R-:W-:Y:S02]  /*2a50*/  F2FP.BF16.F32.PACK_AB R140, R105.reuse, R140 ;  /* 0x0000008c698c723e */ /* 0x040fe400000010ff */
[----:B------:R-:W-:Y:S01]  /*2a60*/  F2FP.BF16.F32.PACK_AB R131, R20, R131 ;  /* 0x000000831483723e */ /* 0x000fe200000010ff */
[----:B------:R-:W-:Y:S01]  /*2a70*/  FADD.FTZ R9, R105, R38 ;  /* 0x0000002669097221 */ /* 0x000fe20000010000 */
[----:B------:R-:W-:Y:S01]  /*2a80*/  MOV R105, R119 ;  /* 0x0000007700697202 */ /* 0x000fe20000000f00 */
[----:B------:R-:W1:Y:S01]  /*2a90*/  MUFU.EX2 R135, R135 ;  /* 0x0000008700877308 */ /* 0x000e620000000800 */
[----:B--2---:R-:W-:-:S07]  /*2aa0*/  FADD.FTZ R7, R133, R36 ;  /* 0x0000002485077221 */ /* 0x004fce0000010000 */
[----:B------:R-:W2:Y:S01]  /*2ab0*/  MUFU.EX2 R28, R28 ;  /* 0x0000001c001c7308 */ /* 0x000ea20000000800 */
[C---:B0-----:R-:W-:Y:S01]  /*2ac0*/  FADD.FTZ R36, R24.reuse, R7 ;  /* 0x0000000718247221 */ /* 0x041fe20000010000 */
[----:B------:R-:W-:-:S06]  /*2ad0*/  F2FP.BF16.F32.PACK_AB R133, R24, R133 ;  /* 0x000000851885723e */ /* 0x000fcc00000010ff */
[----:B------:R-:W0:Y:S01]  /*2ae0*/  MUFU.EX2 R137, R137 ;  /* 0x0000008900897308 */ /* 0x000e220000000800 */
[----:B-1----:R-:W-:-:S07]  /*2af0*/  FADD.FTZ R7, R135, R36 ;  /* 0x0000002487077221 */ /* 0x002fce0000010000 */
[----:B------:R-:W1:Y:S01]  /*2b00*/  MUFU.EX2 R30, R30 ;  /* 0x0000001e001e7308 */ /* 0x000e620000000800 */
[C---:B--2---:R-:W-:Y:S01]  /*2b10*/  FADD.FTZ R36, R28.reuse, R7 ;  /* 0x000000071c247221 */ /* 0x044fe20000010000 */
[----:B------:R-:W-:-:S06]  /*2b20*/  F2FP.BF16.F32.PACK_AB R135, R28, R135 ;  /* 0x000000871c87723e */ /* 0x000fcc00000010ff */
[----:B------:R-:W2:Y:S01]  /*2b30*/  MUFU.EX2 R142, R142 ;  /* 0x0000008e008e7308 */ /* 0x000ea20000000800 */
[----:B0-----:R-:W-:-:S07]  /*2b40*/  FADD.FTZ R7, R137, R36 ;  /* 0x0000002489077221 */ /* 0x001fce0000010000 */
[----:B------:R-:W0:Y:S01]  /*2b50*/  MUFU.EX2 R139, R139 ;  /* 0x0000008b008b7308 */ /* 0x000e220000000800 */
[C---:B-1----:R-:W-:Y:S01]  /*2b60*/  FADD.FTZ R36, R30.reuse, R7 ;  /* 0x000000071e247221 */ /* 0x042fe20000010000 */
[----:B------:R-:W-:-:S06]  /*2b70*/  F2FP.BF16.F32.PACK_AB R137, R30, R137 ;  /* 0x000000891e89723e */ /* 0x000fcc00000010ff */
[----:B------:R-:W1:Y:S01]  /*2b80*/  MUFU.EX2 R69, R69 ;  /* 0x0000004500457308 */ /* 0x000e620000000800 */
[----:B--2---:R-:W-:-:S07]  /*2b90*/  FADD.FTZ R38, R142, R9 ;  /* 0x000000098e267221 */ /* 0x004fce0000010000 */
[----:B------:R-:W2:Y:S01]  /*2ba0*/  MUFU.EX2 R32, R32 ;  /* 0x0000002000207308 */ /* 0x000ea20000000800 */
[----:B0-----:R-:W-:-:S07]  /*2bb0*/  FADD.FTZ R7, R139, R36 ;  /* 0x000000248b077221 */ /* 0x001fce0000010000 */
[----:B------:R-:W0:Y:S01]  /*2bc0*/  MUFU.EX2 R144, R144 ;  /* 0x0000009000907308 */ /* 0x000e220000000800 */
[C---:B-1----:R-:W-:Y:S01]  /*2bd0*/  FADD.FTZ R9, R69.reuse, R38 ;  /* 0x0000002645097221 */ /* 0x042fe20000010000 */
[----:B------:R-:W-:-:S06]  /*2be0*/  F2FP.BF16.F32.PACK_AB R142, R69, R142 ;  /* 0x0000008e458e723e */ /* 0x000fcc00000010ff */
[----:B------:R-:W1:Y:S01]  /*2bf0*/  MUFU.EX2 R141, R141 ;  /* 0x0000008d008d7308 */ /* 0x000e620000000800 */
[C---:B--2---:R-:W-:Y:S01]  /*2c00*/  FADD.FTZ R38, R32.reuse, R7 ;  /* 0x0000000720267221 */ /* 0x044fe20000010000 */
[----:B------:R-:W-:-:S06]  /*2c10*/  F2FP.BF16.F32.PACK_AB R139, R32, R139 ;  /* 0x0000008b208b723e */ /* 0x000fcc00000010ff */
[----:B------:R-:W2:Y:S01]  /*2c20*/  MUFU.EX2 R73, R73 ;  /* 0x0000004900497308 */ /* 0x000ea20000000800 */
[----:B0-----:R-:W-:-:S07]  /*2c30*/  FADD.FTZ R40, R144, R9 ;  /* 0x0000000990287221 */ /* 0x001fce0000010000 */
[----:B------:R-:W0:Y:S01]  /*2c40*/  MUFU.EX2 R34, R34 ;  /* 0x0000002200227308 */ /* 0x000e220000000800 */
[----:B-1----:R-:W-:-:S07]  /*2c50*/  FADD.FTZ R7, R141, R38 ;  /* 0x000000268d077221 */ /* 0x002fce0000010000 */
[----:B------:R-:W1:Y:S01]  /*2c60*/  MUFU.EX2 R146, R146 ;  /* 0x0000009200927308 */ /* 0x000e620000000800 */
[C---:B--2---:R-:W-:Y:S01]  /*2c70*/  FADD.FTZ R9, R73.reuse, R40 ;  /* 0x0000002849097221 */ /* 0x044fe20000010000 */
[----:B------:R-:W-:-:S06]  /*2c80*/  F2FP.BF16.F32.PACK_AB R144, R73, R144 ;  /* 0x000000904990723e */ /* 0x000fcc00000010ff */
[----:B------:R-:W2:Y:S01]  /*2c90*/  MUFU.EX2 R143, R143 ;  /* 0x0000008f008f7308 */ /* 0x000ea20000000800 */
[C---:B0-----:R-:W-:Y:S01]  /*2ca0*/  FADD.FTZ R38, R34.reuse, R7 ;  /* 0x0000000722267221 */ /* 0x041fe20000010000 */
[----:B------:R-:W-:-:S06]  /*2cb0*/  F2FP.BF16.F32.PACK_AB R141, R34, R141 ;  /* 0x0000008d228d723e */ /* 0x000fcc00000010ff */
[----:B------:R-:W0:Y:S01]  /*2cc0*/  MUFU.EX2 R107, R107 ;  /* 0x0000006b006b7308 */ /* 0x000e220000000800 */
[----:B-1----:R-:W-:-:S07]  /*2cd0*/  FADD.FTZ R40, R146, R9 ;  /* 0x0000000992287221 */ /* 0x002fce0000010000 */
[----:B------:R-:W1:Y:S01]  /*2ce0*/  MUFU.EX2 R4, R71 ;  /* 0x0000004700047308 */ /* 0x000e620000000800 */
[----:B--2---:R-:W-:-:S07]  /*2cf0*/  FADD.FTZ R7, R143, R38 ;  /* 0x000000268f077221 */ /* 0x004fce0000010000 */
[----:B------:R-:W2:Y:S01]  /*2d00*/  MUFU.EX2 R49, R49 ;  /* 0x0000003100317308 */ /* 0x000ea20000000800 */
[C---:B0-----:R-:W-:Y:S01]  /*2d10*/  FADD.FTZ R9, R107.reuse, R40 ;  /* 0x000000286b097221 */ /* 0x041fe20000010000 */
[----:B------:R-:W-:Y:S01]  /*2d20*/  F2FP.BF16.F32.PACK_AB R146, R107, R146 ;  /* 0x000000926b92723e */ /* 0x000fe200000010ff */
[----:B------:R-:W-:-:S05]  /*2d30*/  IMAD.MOV.U32 R107, RZ, RZ, R119 ;  /* 0x000000ffff6b7224 */ /* 0x000fca00078e0077 */
[----:B------:R-:W0:Y:S01]  /*2d40*/  MUFU.EX2 R26, R75 ;  /* 0x0000004b001a7308 */ /* 0x000e220000000800 */
[C---:B-1----:R-:W-:Y:S01]  /*2d50*/  FADD.FTZ R40, R4.reuse, R7 ;  /* 0x0000000704287221 */ /* 0x042fe20000010000 */
[----:B------:R-:W-:-:S06]  /*2d60*/  F2FP.BF16.F32.PACK_AB R143, R4, R143 ;  /* 0x0000008f048f723e */ /* 0x000fcc00000010ff */
[----:B------:R-:W1:Y:S01]  /*2d70*/  MUFU.EX2 R95, R95 ;  /* 0x0000005f005f7308 */ /* 0x000e620000000800 */
[----:B--2---:R-:W-:-:S07]  /*2d80*/  FADD.FTZ R7, R49, R40 ;  /* 0x0000002831077221 */ /* 0x004fce0000010000 */
[----:B------:R2:W3:Y:S01]  /*2d90*/  MUFU.EX2 R36, R97 ;  /* 0x0000006100247308 */ /* 0x0004e20000000800 */
[C---:B0-----:R-:W-:Y:S01]  /*2da0*/  FADD.FTZ R40, R26.reuse, R7 ;  /* 0x000000071a287221 */ /* 0x041fe20000010000 */
[----:B------:R-:W-:-:S06]  /*2db0*/  F2FP.BF16.F32.PACK_AB R145, R26, R49 ;  /* 0x000000311a91723e */ /* 0x000fcc00000010ff */
[----:B------:R-:W0:Y:S01]  /*2dc0*/  MUFU.EX2 R148, R148 ;  /* 0x0000009400947308 */ /* 0x000e220000000800 */
[----:B-1----:R-:W-:Y:S01]  /*2dd0*/  FADD.FTZ R7, R95, R40 ;  /* 0x000000285f077221 */ /* 0x002fe20000010000 */
[----:B--2---:R-:W-:-:S06]  /*2de0*/  MOV R97, R119 ;  /* 0x0000007700617202 */ /* 0x004fcc0000000f00 */
[----:B------:R-:W1:Y:S01]  /*2df0*/  MUFU.EX2 R99, R99 ;  /* 0x0000006300637308 */ /* 0x000e620000000800 */
[C---:B---3--:R-:W-:Y:S01]  /*2e00*/  FADD.FTZ R8, R36.reuse, R7 ;  /* 0x0000000724087221 */ /* 0x048fe20000010000 */
[----:B------:R-:W-:Y:S01]  /*2e10*/  F2FP.BF16.F32.PACK_AB R147, R36, R95 ;  /* 0x0000005f2493723e */ /* 0x000fe200000010ff */
[----:B------:R-:W-:-:S05]  /*2e20*/  IMAD.MOV.U32 R95, RZ, RZ, R119 ;  /* 0x000000ffff5f7224 */ /* 0x000fca00078e0077 */
[----:B------:R-:W2:Y:S01]  /*2e30*/  MUFU.EX2 R109, R109 ;  /* 0x0000006d006d7308 */ /* 0x000ea20000000800 */
[----:B0-----:R-:W-:-:S07]  /*2e40*/  FADD.FTZ R42, R148, R9 ;  /* 0x00000009942a7221 */ /* 0x001fce0000010000 */
[----:B------:R0:W3:Y:S01]  /*2e50*/  MUFU.EX2 R38, R101 ;  /* 0x0000006500267308 */ /* 0x0000e20000000800 */
[----:B-1----:R-:W-:-:S07]  /*2e60*/  FADD.FTZ R7, R99, R8 ;  /* 0x0000000863077221 */ /* 0x002fce0000010000 */
[----:B------:R-:W1:Y:S01]  /*2e70*/  MUFU.EX2 R150, R150 ;  /* 0x0000009600967308 */ /* 0x000e620000000800 */
[C---:B--2---:R-:W-:Y:S01]  /*2e80*/  FADD.FTZ R9, R109.reuse, R42 ;  /* 0x0000002a6d097221 */ /* 0x044fe20000010000 */
[----:B------:R-:W-:Y:S01]  /*2e90*/  F2FP.BF16.F32.PACK_AB R148, R109, R148 ;  /* 0x000000946d94723e */ /* 0x000fe200000010ff */
[--C-:B------:R-:W-:Y:S02]  /*2ea0*/  IMAD.MOV.U32 R109, RZ, RZ, R119.reuse ;  /* 0x000000ffff6d7224 */ /* 0x100fe400078e0077 */
[----:B0-----:R-:W-:-:S03]  /*2eb0*/  IMAD.MOV.U32 R101, RZ, RZ, R119 ;  /* 0x000000ffff657224 */ /* 0x001fc600078e0077 */
[----:B------:R-:W0:Y:S01]  /*2ec0*/  MUFU.EX2 R103, R103 ;  /* 0x0000006700677308 */ /* 0x000e220000000800 */
[C---:B---3--:R-:W-:Y:S01]  /*2ed0*/  FADD.FTZ R8, R38.reuse, R7 ;  /* 0x0000000726087221 */ /* 0x048fe20000010000 */
[----:B------:R-:W-:Y:S01]  /*2ee0*/  F2FP.BF16.F32.PACK_AB R149, R38, R99 ;  /* 0x000000632695723e */ /* 0x000fe200000010ff */
[----:B------:R-:W-:-:S05]  /*2ef0*/  IMAD.MOV.U32 R99, RZ, RZ, R119 ;  /* 0x000000ffff637224 */ /* 0x000fca00078e0077 */
[----:B------:R-:W2:Y:S01]  /*2f00*/  MUFU.EX2 R6, R87 ;  /* 0x0000005700067308 */ /* 0x000ea20000000800 */
[----:B-1----:R-:W-:-:S07]  /*2f10*/  FADD.FTZ R42, R150, R9 ;  /* 0x00000009962a7221 */ /* 0x002fce0000010000 */
[----:B------:R-:W1:Y:S01]  /*2f20*/  MUFU.EX2 R81, R81 ;  /* 0x0000005100517308 */ /* 0x000e620000000800 */
[----:B0-----:R-:W-:Y:S01]  /*2f30*/  FADD.FTZ R7, R103, R8 ;  /* 0x0000000867077221 */ /* 0x001fe20000010000 */
[----:B--2---:R-:W-:-:S03]  /*2f40*/  F2FP.BF16.F32.PACK_AB R151, R6, R103 ;  /* 0x000000670697723e */ /* 0x004fc600000010ff */
[----:B------:R-:W-:Y:S01]  /*2f50*/  FADD.FTZ R7, R6, R7 ;  /* 0x0000000706077221 */ /* 0x000fe20000010000 */
[----:B------:R-:W-:Y:S02]  /*2f60*/  IMAD.MOV.U32 R103, RZ, RZ, R119 ;  /* 0x000000ffff677224 */ /* 0x000fe400078e0077 */
[C---:B-1----:R-:W-:Y:S01]  /*2f70*/  FADD.FTZ R9, R81.reuse, R42 ;  /* 0x0000002a51097221 */ /* 0x042fe20000010000 */
[----:B------:R-:W-:Y:S01]  /*2f80*/  F2FP.BF16.F32.PACK_AB R150, R81, R150 ;  /* 0x000000965196723e */ /* 0x000fe200000010ff */
[----:B------:R-:W-:Y:S06]  /*2f90*/  @!P1 BRA `(.L_x_14) ;  /* 0x0000001c008c9947 */ /* 0x000fec0003800000 */
[----:B------:R-:W-:Y:S01]  /*2fa0*/  IMAD.MOV.U32 R6, RZ, RZ, R5 ;  /* 0x000000ffff067224 */ /* 0x000fe200078e0005 */
[----:B------:R-:W-:Y:S01]  /*2fb0*/  CS2R R118, SRZ ;  /* 0x0000000000767805 */ /* 0x000fe2000001ff00 */
[----:B------:R-:W-:Y:S01]  /*2fc0*/  IMAD.MOV.U32 R4, RZ, RZ, R3 ;  /* 0x000000ffff047224 */ /* 0x000fe200078e0003 */
[----:B------:R-:W-:Y:S02]  /*2fd0*/  CS2R R116, SRZ ;  /* 0x0000000000747805 */ /* 0x000fe4000001ff00 */
[----:B------:R-:W-:Y:S02]  /*2fe0*/  CS2R R114, SRZ ;  /* 0x0000000000727805 */ /* 0x000fe4000001ff00 */
[----:B------:R-:W-:Y:S02]  /*2ff0*/  CS2R R112, SRZ ;  /* 0x0000000000707805 */ /* 0x000fe4000001ff00 */
[----:B------:R-:W-:Y:S02]  /*3000*/  CS2R R110, SRZ ;  /* 0x00000000006e7805 */ /* 0x000fe4000001ff00 */
[----:B------:R-:W-:-:S02]  /*3010*/  CS2R R108, SRZ ;  /* 0x00000000006c7805 */ /* 0x000fc4000001ff00 */
[----:B------:R-:W-:Y:S02]  /*3020*/  CS2R R106, SRZ ;  /* 0x00000000006a7805 */ /* 0x000fe4000001ff00 */
        /* <DEDUP_REMOVED lines=8> */
[----:B------:R-:W-:Y:S01]  /*30b0*/  CS2R R88, SRZ ;  /* 0x0000000000587805 */ /* 0x000fe2000001ff00 */
[----:B------:R-:W-:Y:S01]  /*30c0*/  UIADD3 UR47, UR47, -0x2, URZ ;  /* 0xfffffffe2f2f7890 */ /* 0x000fe2000fffe03f */
[----:B------:R-:W-:Y:S01]  /*30d0*/  UMOV UR22, UR37 ;  /* 0x0000002500167c82 */ /* 0x000fe20008000000 */
[----:B------:R-:W-:-:S10]  /*30e0*/  UMOV UR21, UR38 ;  /* 0x0000002600157c82 */ /* 0x000fd40008000000 */
.L_x_25:
[----:B------:R-:W-:Y:S01]  /*30f0*/  ISETP.NE.AND P2, PT, RZ, UR42, PT ;  /* 0x0000002aff007c0c */ /* 0x000fe2000bf45270 */
[----:B------:R-:W-:-:S04]  /*3100*/  UISETP.NE.AND UP0, UPT, UR21, 0x1, UPT ;  /* 0x000000011500788c */ /* 0x000fc8000bf05270 */
[----:B------:R-:W-:-:S04]  /*3110*/  USEL UR37, URZ, 0x1, UP0 ;  /* 0x000000013f257887 */ /* 0x000fc80008000000 */
[----:B------:R-:W-:-:S04]  /*3120*/  ULOP3.LUT UR37, UR22, UR37, URZ, 0x3c, !UPT ;  /* 0x0000002516257292 */ /* 0x000fc8000f8e3c3f */
[----:B------:R-:W-:Y:S08]  /*3130*/  @P2 BRA `(.L_x_15) ;  /* 0x0000000000382947 */ /* 0x000ff00003800000 */
[----:B------:R-:W-:Y:S05]  /*3140*/  @!P0 BRA `(.L_x_16) ;  /* 0x0000000000048947 */ /* 0x000fea0003800000 */
[----:B------:R-:W-:Y:S01]  /*3150*/  BPT.TRAP 0x1 ;  /* 0x000000040000795c */ /* 0x000fe20000300000 */
.L_x_16:
[----:B------:R-:W-:Y:S01]  /*3160*/  UIADD3 UR6, UR21, 0x1, URZ ;  /* 0x0000000115067890 */ /* 0x000fe2000fffe03f */
[----:B------:R-:W-:-:S03]  /*3170*/  IMAD.U32 R0, RZ, RZ, UR37 ;  /* 0x00000025ff007e24 */ /* 0x000fc6000f8e00ff */
[----:B------:R-:W-:Y:S02]  /*3180*/  UISETP.NE.AND UP0, UPT, UR6, 0x2, UPT ;  /* 0x000000020600788c */ /* 0x000fe4000bf05270 */
[----:B------:R-:W-:Y:S02]  /*3190*/  SHF.L.U32 R0, R0, 0x1f, RZ ;  /* 0x0000001f00007819 */ /* 0x000fe400000006ff */
[----:B------:R-:W-:-:S04]  /*31a0*/  USEL UR6, UR6, URZ, UP0 ;  /* 0x0000003f06067287 */ /* 0x000fc80008000000 */
[----:B------:R-:W-:-:S09]  /*31b0*/  ULEA UR6, UR6, UR44, 0x3 ;  /* 0x0000002c06067291 */ /* 0x000fd2000f8e183f */
[----:B------:R0:W1:Y:S01]  /*31c0*/  SYNCS.PHASECHK.TRANS64.TRYWAIT P1, [UR6+0x16830], R0 ;  /* 0x01683000ff0075a7 */ /* 0x0000620008020146 */
[----:B------:R-:W-:Y:S05]  /*31d0*/  @!P0 BRA `(.L_x_17) ;  /* 0x0000000000048947 */ /* 0x000fea0003800000 */
[----:B------:R-:W-:Y:S01]  /*31e0*/  BPT.TRAP 0x1 ;  /* 0x000000040000795c */ /* 0x000fe20000300000 */
.L_x_17:
[----:B-1----:R-:W-:Y:S05]  /*31f0*/  @P1 BRA `(.L_x_15) ;  /* 0x0000000000081947 */ /* 0x002fea0003800000 */
[----:B------:R-:W1:Y:S02]  /*3200*/  SYNCS.PHASECHK.TRANS64.TRYWAIT P1, [UR6+0x16830], R0 ;  /* 0x01683000ff0075a7 */ /* 0x000e640008020146 */
[----:B-1----:R-:W-:Y:S05]  /*3210*/  @!P1 BRA `(.L_x_18) ;  /* 0x0000006c00849947 */ /* 0x002fea0003800000 */
.L_x_15:
[----:B01----:R-:W-:Y:S01]  /*3220*/  VIADD R0, R18, 0x8 ;  /* 0x0000000812007836 */ /* 0x003fe20000000000 */
[----:B------:R-:W-:Y:S01]  /*3230*/  UIADD3 UR38, UR21, 0x1, URZ ;  /* 0x0000000115267890 */ /* 0x000fe2000fffe03f */
[----:B------:R-:W-:Y:S01]  /*3240*/  UMOV UR19, 0x40000040 ;  /* 0x4000004000137882 */ /* 0x000fe20000000000 */
[----:B------:R-:W-:Y:S02]  /*3250*/  UMOV UR7, 0x40000040 ;  /* 0x4000004000077882 */ /* 0x000fe40000000000 */
[----:B------:R0:W-:Y:S01]  /*3260*/  BAR.SYNC.DEFER_BLOCKING R0, 0x100 ;  /* 0x000400000000751d */ /* 0x0001e20000010000 */
[----:B------:R-:W-:-:S04]  /*3270*/  UISETP.NE.AND UP0, UPT, UR38, 0x2, UPT ;  /* 0x000000022600788c */ /* 0x000fc8000bf05270 */
[----:B------:R-:W-:Y:S01]  /*3280*/  USEL UR38, UR38, URZ, UP0 ;  /* 0x0000003f26267287 */ /* 0x000fe20008000000 */
[----:B------:R-:W-:Y:S01]  /*3290*/  UMOV UR11, 0x40000040 ;  /* 0x40000040000b7882 */ /* 0x000fe20000000000 */
[----:B------:R-:W-:Y:S02]  /*32a0*/  UMOV UR15, 0x40000040 ;  /* 0x40000040000f7882 */ /* 0x000fe40000000000 */
[----:B------:R-:W-:-:S04]  /*32b0*/  ULEA UR18, UR38, UR20, 0xa ;  /* 0x0000001426127291 */ /* 0x000fc8000f8e503f */
[----:B------:R-:W-:Y:S02]  /*32c0*/  UIADD3 UR6, UR18, 0x2, URZ ;  /* 0x0000000212067890 */ /* 0x000fe4000fffe03f */
[----:B------:R-:W-:Y:S02]  /*32d0*/  UIADD3 UR10, UR18, 0x4, URZ ;  /* 0x00000004120a7890 */ /* 0x000fe4000fffe03f */
[----:B------:R-:W-:Y:S01]  /*32e0*/  UIADD3 UR14, UR18, 0x6, URZ ;  /* 0x00000006120e7890 */ /* 0x000fe2000fffe03f */
[----:B------:R-:W-:-:S06]  /*32f0*/  WARPGROUP.ARRIVE ;  /* 0x00000000000079c5 */ /* 0x000fcc0000000000 */
[----:B------:R-:W-:Y:S03]  /*3300*/  HGMMA.64x128x16.F32.BF16 R24, gdesc[UR16], RZ, !UPT, gsb0 ;  /* 0x01e00000101879f0 */ /* 0x000fe6000c0018ff */
[----:B------:R-:W-:Y:S02]  /*3310*/  WARPGROUP.DEPBAR.LE gsb0, 0x0 ;  /* 0x00008000000079c5 */ /* 0x000fe40000010000 */
[----:B------:R-:W-:-:S07]  /*3320*/  WARPGROUP.ARRIVE ;  /* 0x00000000000079c5 */ /* 0x000fce0000000000 */
        /* <DEDUP_REMOVED lines=8> */
[----:B0-----:R-:W-:Y:S05]  /*33b0*/  @P2 BRA `(.L_x_19) ;  /* 0x00000000002c2947 */ /* 0x001fea0003800000 */
[----:B------:R-:W-:Y:S05]  /*33c0*/  @!P0 BRA `(.L_x_20) ;  /* 0x0000000000048947 */ /* 0x000fea0003800000 */
[----:B------:R-:W-:Y:S01]  /*33d0*/  BPT.TRAP 0x1 ;  /* 0x000000040000795c */ /* 0x000fe20000300000 */
.L_x_20:
[----:B------:R-:W-:Y:S01]  /*33e0*/  ULEA UR6, UR21, UR44, 0x3 ;  /* 0x0000002c15067291 */ /* 0x000fe2000f8e183f */
[----:B------:R-:W-:-:S05]  /*33f0*/  IMAD.U32 R0, RZ, RZ, UR22 ;  /* 0x00000016ff007e24 */ /* 0x000fca000f8e00ff */
[----:B------:R-:W-:-:S04]  /*3400*/  SHF.L.U32 R0, R0, 0x1f, RZ ;  /* 0x0000001f00007819 */ /* 0x000fc800000006ff */
[----:B------:R0:W1:Y:S01]  /*3410*/  SYNCS.PHASECHK.TRANS64.TRYWAIT P1, [UR6+0x16850], R0 ;  /* 0x01685000ff0075a7 */ /* 0x0000620008020146 */
[----:B------:R-:W-:Y:S05]  /*3420*/  @!P0 BRA `(.L_x_21) ;  /* 0x0000000000048947 */ /* 0x000fea0003800000 */
[----:B------:R-:W-:Y:S01]  /*3430*/  BPT.TRAP 0x1 ;  /* 0x000000040000795c */ /* 0x000fe20000300000 */
.L_x_21:
[----:B-1----:R-:W-:Y:S05]  /*3440*/  @P1 BRA `(.L_x_19) ;  /* 0x0000000000081947 */ /* 0x002fea0003800000 */
[----:B------:R-:W1:Y:S02]  /*3450*/  SYNCS.PHASECHK.TRANS64.TRYWAIT P1, [UR6+0x16850], R0 ;  /* 0x01685000ff0075a7 */ /* 0x000e640008020146 */
[----:B-1----:R-:W-:Y:S05]  /*3460*/  @!P1 BRA `(.L_x_22) ;  /* 0x0000006c00089947 */ /* 0x002fea0003800000 */
.L_x_19:
[----:B------:R-:W-:Y:S01]  /*3470*/  UIADD3 UR6, UR44, 0x400, URZ ;  /* 0x000004002c067890 */ /* 0x000fe2000fffe03f */
[----:B------:R-:W-:Y:S01]  /*3480*/  WARPGROUP.ARRIVE ;  /* 0x00000000000079c5 */ /* 0x000fe20000000000 */
[----:B------:R-:W-:-:S05]  /*3490*/  UMOV UR7, 0x40000040 ;  /* 0x4000004000077882 */ /* 0x000fca0000000000 */
[----:B-1----:R-:W1:Y:S01]  /*34a0*/  S2R R3, SR_TID.X ;  /* 0x0000000000037919 */ /* 0x002e620000002100 */
[----:B------:R-:W-:Y:S01]  /*34b0*/  USHF.R.U32.HI UR6, URZ, 0x4, UR6 ;  /* 0x000000043f067899 */ /* 0x000fe20008011606 */
[----:B0-----:R-:W-:-:S03]  /*34c0*/  VIADD R0, R18, 0x9 ;  /* 0x0000000912007836 */ /* 0x001fc60000000000 */
[----:B------:R-:W-:-:S04]  /*34d0*/  ULOP3.LUT UR6, UR6, 0x3fff, URZ, 0xc0, !UPT ;  /* 0x00003fff06067892 */ /* 0x000fc8000f8ec03f */
[----:B------:R-:W-:-:S07]  /*34e0*/  ULEA UR10, UR21, UR6, 0xa ;  /* 0x00000006150a7291 */ /* 0x000fce000f8e503f */
[----:B------:R-:W-:Y:S02]  /*34f0*/  UMOV UR6, UR10 ;  /* 0x0000000a00067c82 */ /* 0x000fe40008000000 */
[----:B------:R-:W-:Y:S01]  /*3500*/  HGMMA.64x64x16.F32.BF16 R88, R120, gdesc[UR4].tnspB, R88, gsb0 ;  /* 0x40e0000478587df0 */ /* 0x000fe20008001858 */
[----:B------:R-:W-:Y:S01]  /*3510*/  UIADD3 UR6, UR10, 0x80, URZ ;  /* 0x000000800a067890 */ /* 0x000fe2000fffe03f */
[----:B------:R-:W-:Y:S01]  /*3520*/  UMOV UR7, 0x40000040 ;  /* 0x4000004000077882 */ /* 0x000fe20000000000 */
[----:B-1----:R-:W-:-:S04]  /*3530*/  ISETP.GE.U32.AND P1, PT, R3, 0x180, PT ;  /* 0x000001800300780c */ /* 0x002fc80003f26070 */
[----:B------:R-:W-:Y:S01]  /*3540*/  SEL R0, R0, 0x9, !P1 ;  /* 0x0000000900007807 */ /* 0x000fe20004800000 */
[----:B------:R-:W-:Y:S02]  /*3550*/  WARPGROUP.DEPBAR.LE gsb0, 0x0 ;  /* 0x00008000000079c5 */ /* 0x000fe40000010000 */
[----:B------:R-:W-:-:S06]  /*3560*/  WARPGROUP.ARRIVE ;  /* 0x00000000000079c5 */ /* 0x000fcc0000000000 */
[----:B------:R-:W-:Y:S01]  /*3570*/  HGMMA.64x64x16.F32.BF16 R88, R124, gdesc[UR4].tnspB, R88, gsb0 ;  /* 0x40e000047c587df0 */ /* 0x000fe20008001858 */
[----:B------:R-:W-:Y:S01]  /*3580*/  UIADD3 UR6, UR10, 0x100, URZ ;  /* 0x000001000a067890 */ /* 0x000fe2000fffe03f */
[----:B------:R-:W-:Y:S01]  /*3590*/  UMOV UR7, 0x40000040 ;  /* 0x4000004000077882 */ /* 0x000fe20000000000 */
        /* <DEDUP_REMOVED lines=27> */
[----:B------:R-:W-:Y:S03]  /*3750*/  HGMMA.64x64x16.F32.BF16 R88, R148, gdesc[UR4].tnspB, R88, gsb0 ;  /* 0x40e0000494587df0 */ /* 0x000fe60008001858 */
[----:B------:R-:W-:Y:S02]  /*3760*/  WARPGROUP.DEPBAR.LE gsb0, 0x0 ;  /* 0x00008000000079c5 */ /* 0x000fe40000010000 */
[----:B------:R0:W-:Y:S06]  /*3770*/  BAR.ARV R0, 0x100 ;  /* 0x000400000000751d */ /* 0x0001ec0000002000 */
[----:B------:R-:W-:Y:S05]  /*3780*/  @!P0 BRA `(.L_x_23) ;  /* 0x0000000000048947 */ /* 0x000fea0003800000 */
[----:B------:R-:W-:Y:S01]  /*3790*/  BPT.TRAP 0x1 ;  /* 0x000000040000795c */ /* 0x000fe20000300000 */
.L_x_23:
[----:B0-----:R-:W-:Y:S01]  /*37a0*/  FMNMX.FTZ R0, R24, R4, !PT ;  /* 0x0000000418007209 */ /* 0x001fe20007810000 */
[----:B------:R-:W-:Y:S01]  /*37b0*/  ULEA UR6, UR38, UR44, 0x3 ;  /* 0x0000002c26067291 */ /* 0x000fe2000f8e183f */
[----:B------:R-:W-:Y:S02]  /*37c0*/  FMNMX.FTZ R8, R26, R6, !PT ;  /* 0x000000061a087209 */ /* 0x000fe40007810000 */
[----:B------:R-:W-:Y:S01]  /*37d0*/  FMNMX.FTZ R3, R25, R0, !PT ;  /* 0x0000000019037209 */ /* 0x000fe20007810000 */
[----:B------:R-:W-:Y:S01]  /*37e0*/  UIADD3 UR6, UR6, 0x16840, URZ ;  /* 0x0001684006067890 */ /* 0x000fe2000fffe03f */
[----:B------:R-:W-:Y:S02]  /*37f0*/  FMNMX.FTZ R5, R27, R8, !PT ;  /* 0x000000081b057209 */ /* 0x000fe40007810000 */
[----:B------:R-:W-:Y:S01]  /*3800*/  FMNMX.FTZ R0, R28, R3, !PT ;  /* 0x000000031c007209 */ /* 0x000fe20007810000 */
[----:B------:R-:W-:Y:S01]  /*3810*/  UPRMT UR6, UR41, 0x654, UR6 ;  /* 0x0000065429067896 */ /* 0x000fe20008000006 */
[----:B------:R-:W-:-:S02]  /*3820*/  FMNMX.FTZ R8, R30, R5, !PT ;  /* 0x000000051e087209 */ /* 0x000fc40007810000 */
[----:B------:R-:W-:Y:S02]  /*3830*/  FMNMX.FTZ R3, R29, R0, !PT ;  /* 0x000000001d037209 */ /* 0x000fe40007810000 */
[----:B------:R-:W-:Y:S02]  /*3840*/  FMNMX.FTZ R5, R31, R8, !PT ;  /* 0x000000081f057209 */ /* 0x000fe40007810000 */
[----:B------:R-:W-:Y:S02]  /*3850*/  FMNMX.FTZ R0, R32, R3, !PT ;  /* 0x0000000320007209 */ /* 0x000fe40007810000 */
[----:B------:R-:W-:Y:S01]  /*3860*/  FMNMX.FTZ R8, R34, R5, !PT ;  /* 0x0000000522087209 */ /* 0x000fe20007810000 */
[----:B------:R-:W-:Y:S01]  /*3870*/  SYNCS.ARRIVE.TRANS64.RED.A1T0 RZ, [UR6], RZ ;  /* 0x000000ffffff79a7 */ /* 0x000fe20008100406 */
[----:B------:R-:W-:Y:S02]  /*3880*/  FMNMX.FTZ R3, R33, R0, !PT ;  /* 0x0000000021037209 */ /* 0x000fe40007810000 */
[----:B------:R-:W-:-:S02]  /*3890*/  FMNMX.FTZ R5, R35, R8, !PT ;  /* 0x0000000823057209 */ /* 0x000fc40007810000 */
[----:B------:R-:W-:Y:S02]  /*38a0*/  FMNMX.FTZ R0, R36, R3, !PT ;  /* 0x0000000324007209 */ /* 0x000fe40007810000 */
[----:B------:R-:W-:Y:S02]  /*38b0*/  FMNMX.FTZ R8, R38, R5, !PT ;  /* 0x0000000526087209 */ /* 0x000fe40007810000 */
[----:B------:R-:W-:Y:S02]  /*38c0*/  FMNMX.FTZ R3, R37, R0, !PT ;  /* 0x0000000025037209 */ /* 0x000fe40007810000 */
[----:B------:R-:W-:Y:S02]  /*38d0*/  FMNMX.FTZ R5, R39, R8, !PT ;  /* 0x0000000827057209 */ /* 0x000fe40007810000 */
        /* <DEDUP_REMOVED lines=47> */
[----:B------:R-:W-:Y:S01]  /*3bd0*/  FMNMX.FTZ R8, R87, R8, !PT ;  /* 0x0000000857087209 */ /* 0x000fe20007810000 */
[----:B------:R-:W0:Y:S02]  /*3be0*/  LDC R0, c[0x0][0x988] ;  /* 0x00026200ff007b82 */ /* 0x000e240000000800 */
[----:B------:R-:W1:Y:S04]  /*3bf0*/  SHFL.BFLY PT, R3, R10, 0x2, 0x1f ;  /* 0x0c401f000a037f89 */ /* 0x000e6800000e0000 */
[----:B------:R-:W2:Y:S01]  /*3c00*/  SHFL.BFLY PT, R5, R8, 0x2, 0x1f ;  /* 0x0c401f0008057f89 */ /* 0x000ea200000e0000 */
[----:B-1----:R-:W-:-:S02]  /*3c10*/  FMNMX.FTZ R11, R10, R3, !PT ;  /* 0x000000030a0b7209 */ /* 0x002fc40007810000 */
[----:B--2---:R-:W-:-:S03]  /*3c20*/  FMNMX.FTZ R13, R8, R5, !PT ;  /* 0x00000005080d7209 */ /* 0x004fc60007810000 */
[----:B------:R-:W1:Y:S04]  /*3c30*/  SHFL.BFLY PT, R12, R11, 0x1, 0x1f ;  /* 0x0c201f000b0c7f89 */ /* 0x000e6800000e0000 */
[----:B------:R-:W2:Y:S01]  /*3c40*/  SHFL.BFLY PT, R14, R13, 0x1, 0x1f ;  /* 0x0c201f000d0e7f89 */ /* 0x000ea200000e0000 */
[----:B-1----:R-:W-:Y:S02]  /*3c50*/  FMNMX.FTZ R3, R11, R12, !PT ;  /* 0x0000000c0b037209 */ /* 0x002fe40007810000 */
[----:B--2---:R-:W-:-:S03]  /*3c60*/  FMNMX.FTZ R5, R13, R14, !PT ;  /* 0x0000000e0d057209 */ /* 0x004fc60007810000 */
[C---:B------:R-:W-:Y:S01]  /*3c70*/  FADD.FTZ R15, -R3.reuse, R4 ;  /* 0x00000004030f7221 */ /* 0x040fe20000010100 */
[----:B0-----:R-:W-:-:S03]  /*3c80*/  FMUL.FTZ R121, R3, R0 ;  /* 0x0000000003797220 */ /* 0x001fc60000410000 */
[-C--:B------:R-:W-:Y:S01]  /*3c90*/  FMUL.FTZ R15, R15, R0.reuse ;  /* 0x000000000f0f7220 */ /* 0x080fe20000410000 */
[----:B------:R-:W-:Y:S01]  /*3ca0*/  FADD.FTZ R21, -R5, R6 ;  /* 0x0000000605157221 */ /* 0x000fe20000010100 */
[-CC-:B------:R-:W-:Y:S01]  /*3cb0*/  FFMA.FTZ R129, R41, R0.reuse, -R121.reuse ;  /* 0x0000000029817223 */ /* 0x180fe20000010879 */
[-CC-:B------:R-:W-:Y:S01]  /*3cc0*/  FFMA.FTZ R41, R53, R0.reuse, -R121.reuse ;  /* 0x0000000035297223 */ /* 0x180fe20000010879 */
[-C--:B------:R-:W-:Y:S01]  /*3cd0*/  FMUL.FTZ R53, R5, R0.reuse ;  /* 0x0000000005357220 */ /* 0x080fe20000410000 */
[-CC-:B------:R-:W-:Y:S01]  /*3ce0*/  FFMA.FTZ R131, R45, R0.reuse, -R121.reuse ;  /* 0x000000002d837223 */ /* 0x180fe20000010879 */
[----:B------:R0:W-:Y:S01]  /*3cf0*/  MUFU.EX2 R6, R15 ;  /* 0x0000000f00067308 */ /* 0x0001e20000000800 */
[-C--:B------:R-:W-:Y:S01]  /*3d00*/  FMUL.FTZ R4, R21, R0.reuse ;  /* 0x0000000015047220 */ /* 0x080fe20000410000 */
[-CC-:B------:R-:W-:Y:S01]  /*3d10*/  FFMA.FTZ R120, R25, R0.reuse, -R121.reuse ;  /* 0x0000000019787223 */ /* 0x180fe20000010879 */
        /* <DEDUP_REMOVED lines=23> */
[-CC-:B0-----:R-:W-:Y:S01]  /*3e90*/  FFMA.FTZ R15, R77, R0.reuse, -R121.reuse ;  /* 0x000000004d0f7223 */ /* 0x181fe20000010879 */
[-CC-:B------:R-:W-:Y:S01]  /*3ea0*/  FFMA.FTZ R148, R80, R0.reuse, -R121.reuse ;  /* 0x0000000050947223 */ /* 0x180fe20000010879 */
[-CC-:B------:R-:W-:Y:S01]  /*3eb0*/  FFMA.FTZ R13, R81, R0.reuse, -R121.reuse ;  /* 0x00000000510d7223 */ /* 0x180fe20000010879 */
[-CC-:B------:R-:W-:Y:S01]  /*3ec0*/  FFMA.FTZ R150, R84, R0.reuse, -R121.reuse ;  /* 0x0000000054967223 */ /* 0x180fe20000010879 */
[-C--:B------:R-:W-:Y:S01]  /*3ed0*/  FFMA.FTZ R49, R85, R0.reuse, -R121 ;  /* 0x0000000055317223 */ /* 0x080fe20000010879 */
[-CC-:B------:R-:W-:Y:S01]  /*3ee0*/  FFMA.FTZ R121, R26, R0.reuse, -R53.reuse ;  /* 0x000000001a797223 */ /* 0x180fe20000010835 */
[-CC-:B------:R-:W-:Y:S01]  /*3ef0*/  FFMA.FTZ R8, R27, R0.reuse, -R53.reuse ;  /* 0x000000001b087223 */ /* 0x180fe20000010835 */
[----:B------:R-:W0:Y:S01]  /*3f00*/  MUFU.EX2 R11, R11 ;  /* 0x0000000b000b7308 */ /* 0x000e220000000800 */
[-CC-:B------:R-:W-:Y:S01]  /*3f10*/  FFMA.FTZ R10, R30, R0.reuse, -R53.reuse ;  /* 0x000000001e0a7223 */ /* 0x180fe20000010835 */
[-CC-:B------:R-:W-:Y:S01]  /*3f20*/  FFMA.FTZ R27, R31, R0.reuse, -R53.reuse ;  /* 0x000000001f1b7223 */ /* 0x180fe20000010835 */
[-CC-:B------:R-:W-:Y:S01]  /*3f30*/  FFMA.FTZ R12, R34, R0.reuse, -R53.reuse ;  /* 0x00000000220c7223 */ /* 0x180fe20000010835 */
[-CC-:B------:R-:W-:Y:S01]  /*3f40*/  FFMA.FTZ R31, R35, R0.reuse, -R53.reuse ;  /* 0x00000000231f7223 */ /* 0x180fe20000010835 */
[-CC-:B------:R-:W-:Y:S01]  /*3f50*/  FFMA.FTZ R14, R38, R0.reuse, -R53.reuse ;  /* 0x00000000260e7223 */ /* 0x180fe20000010835 */
[-CC-:B------:R-:W-:Y:S01]  /*3f60*/  FFMA.FTZ R35, R39, R0.reuse, -R53.reuse ;  /* 0x0000000027237223 */ /* 0x180fe20000010835 */
[-CC-:B------:R-:W-:Y:S01]  /*3f70*/  FFMA.FTZ R20, R42, R0.reuse, -R53.reuse ;  /* 0x000000002a147223 */ /* 0x180fe20000010835 */
[----:B------:R-:W-:Y:S01]  /*3f80*/  MUFU.EX2 R4, R4 ;  /* 0x0000000400047308 */ /* 0x000fe20000000800 */
[-CC-:B------:R-:W-:Y:S01]  /*3f90*/  FFMA.FTZ R39, R43, R0.reuse, -R53.reuse ;  /* 0x000000002b277223 */ /* 0x180fe20000010835 */
[-CC-:B------:R-:W-:Y:S01]  /*3fa0*/  FFMA.FTZ R24, R46, R0.reuse, -R53.reuse ;  /* 0x000000002e187223 */ /* 0x180fe20000010835 */
[-CC-:B------:R-:W-:Y:S01]  /*3fb0*/  FFMA.FTZ R43, R47, R0.reuse, -R53.reuse ;  /* 0x000000002f2b7223 */ /* 0x180fe20000010835 */
[-CC-:B------:R-:W-:Y:S01]  /*3fc0*/  FFMA.FTZ R133, R50, R0.reuse, -R53.reuse ;  /* 0x0000000032857223 */ /* 0x180fe20000010835 */
[-CC-:B------:R-:W-:Y:S01]  /*3fd0*/  FFMA.FTZ R26, R51, R0.reuse, -R53.reuse ;  /* 0x00000000331a7223 */ /* 0x180fe20000010835 */
[-CC-:B------:R-:W-:Y:S01]  /*3fe0*/  FFMA.FTZ R135, R54, R0.reuse, -R53.reuse ;  /* 0x0000000036877223 */ /* 0x180fe20000010835 */
[-C--:B------:R-:W-:Y:S01]  /*3ff0*/  FFMA.FTZ R28, R55, R0.reuse, -R53 ;  /* 0x00000000371c7223 */ /* 0x080fe20000010835 */
[----:B------:R-:W1:Y:S01]  /*4000*/  MUFU.EX2 R121, R121 ;  /* 0x0000007900797308 */ /* 0x000e620000000800 */
[----:B0-----:R-:W-:Y:S01]  /*4010*/  FFMA.FTZ R9, R6, R9, R11 ;  /* 0x0000000906097223 */ /* 0x001fe2000001000b */
[-CC-:B------:R-:W-:Y:S01]  /*4020*/  FFMA.FTZ R137, R58, R0.reuse, -R53.reuse ;  /* 0x000000003a897223 */ /* 0x180fe20000010835 */
[-CC-:B------:R-:W-:Y:S01]  /*4030*/  FFMA.FTZ R30, R59, R0.reuse, -R53.reuse ;  /* 0x000000003b1e7223 */ /* 0x180fe20000010835 */
[-CC-:B------:R-:W-:Y:S01]  /*4040*/  FFMA.FTZ R139, R62, R0.reuse, -R53.reuse ;  /* 0x000000003e8b7223 */ /* 0x180fe20000010835 */
[-CC-:B------:R-:W-:Y:S01]  /*4050*/  FFMA.FTZ R32, R63, R0.reuse, -R53.reuse ;  /* 0x000000003f207223 */ /* 0x180fe20000010835 */
[-CC-:B------:R-:W-:Y:S01]  /*4060*/  FFMA.FTZ R141, R66, R0.reuse, -R53.reuse ;  /* 0x00000000428d7223 */ /* 0x180fe20000010835 */
[-CC-:B------:R-:W-:Y:S01]  /*4070*/  FFMA.FTZ R143, R70, R0.reuse, -R53.reuse ;  /* 0x00000000468f7223 */ /* 0x180fe20000010835 */
[----:B------:R-:W0:Y:S01]  /*4080*/  MUFU.EX2 R120, R120 ;  /* 0x0000007800787308 */ /* 0x000e220000000800 */
[-CC-:B------:R-:W-:Y:S01]  /*4090*/  FFMA.FTZ R145, R74, R0.reuse, -R53.reuse ;  /* 0x000000004a917223 */ /* 0x180fe20000010835 */
[-CC-:B------:R-:W-:Y:S01]  /*40a0*/  FFMA.FTZ R147, R78, R0.reuse, -R53.reuse ;  /* 0x000000004e937223 */ /* 0x180fe20000010835 */
[-CC-:B------:R-:W-:Y:S01]  /*40b0*/  FFMA.FTZ R149, R82, R0.reuse, -R53.reuse ;  /* 0x0000000052957223 */ /* 0x180fe20000010835 */
[----:B------:R-:W-:-:S04]  /*40c0*/  FFMA.FTZ R151, R86, R0, -R53 ;  /* 0x0000000056977223 */ /* 0x000fc80000010835 */
[----:B------:R-:W2:Y:S01]  /*40d0*/  MUFU.EX2 R8, R8 ;  /* 0x0000000800087308 */ /* 0x000ea20000000800 */
[----:B-1----:R-:W-:-:S07]  /*40e0*/  FFMA.FTZ R7, R4, R7, R121 ;  /* 0x0000000704077223 */ /* 0x002fce0000010079 */
[----:B------:R-:W1:Y:S01]  /*40f0*/  MUFU.EX2 R122, R122 ;  /* 0x0000007a007a7308 */ /* 0x000e620000000800 */
[----:B0-----:R-:W-:-:S07]  /*4100*/  FADD.FTZ R9, R120, R9 ;  /* 0x0000000978097221 */ /* 0x001fce0000010000 */
[----:B------:R-:W0:Y:S01]  /*4110*/  MUFU.EX2 R10, R10 ;  /* 0x0000000a000a7308 */ /* 0x000e220000000800 */
[----:B--2---:R-:W-:-:S07]  /*4120*/  FADD.FTZ R7, R8, R7 ;  /* 0x0000000708077221 */ /* 0x004fce0000010000 */
[----:B------:R-:W2:Y:S01]  /*4130*/  MUFU.EX2 R123, R123 ;  /* 0x0000007b007b7308 */ /* 0x000ea20000000800 */
[----:B-1----:R-:W-:-:S07]  /*4140*/  FADD.FTZ R34, R122, R9 ;  /* 0x000000097a227221 */ /* 0x002fce0000010000 */
        /* <DEDUP_REMOVED lines=11> */
[----:B-1----:R-:W-:Y:S01]  /*4200*/  FADD.FTZ R7, R125, R34 ;  /* 0x000000227d077221 */ /* 0x002fe20000010000 */
[----:B------:R-:W-:-:S06]  /*4210*/  FFMA.FTZ R34, R67, R0, -R53 ;  /* 0x0000000043227223 */ /* 0x000fcc0000010835 */
        /* <DEDUP_REMOVED lines=15> */
[----:B--2---:R-:W-:Y:S01]  /*4310*/  FADD.FTZ R7, R129, R36 ;  /* 0x0000002481077221 */ /* 0x004fe20000010000 */
[----:B------:R-:W-:-:S06]  /*4320*/  FFMA.FTZ R36, R71, R0, -R53 ;  /* 0x0000000047247223 */ /* 0x000fcc0000010835 */
        /* <DEDUP_REMOVED lines=15> */
[----:B0-----:R-:W-:Y:S01]  /*4420*/  FADD.FTZ R9, R45, R38 ;  /* 0x000000262d097221 */ /* 0x001fe20000010000 */
[----:B------:R-:W-:-:S06]  /*4430*/  FFMA.FTZ R38, R75, R0, -R53 ;  /* 0x000000004b267223 */ /* 0x000fcc0000010835 */
        /* <DEDUP_REMOVED lines=31> */
[-CC-:B------:R-:W-:Y:S01]  /*4630*/  FFMA.FTZ R42, R83, R0.reuse, -R53.reuse ;  /* 0x00000000532a7223 */ /* 0x180fe20000010835 */
[----:B------:R-:W-:-:S05]  /*4640*/  FFMA.FTZ R53, R87, R0, -R53 ;  /* 0x0000000057357223 */ /* 0x000fca0000010835 */
        /* <DEDUP_REMOVED lines=40> */
[----:B0-----:R-:W-:-:S03]  /*48d0*/  FADD.FTZ R9, R49, R46 ;  /* 0x0000002e31097221 */ /* 0x001fc60000010000 */
[----:B--2---:R-:W-:Y:S01]  /*48e0*/  FADD.FTZ R7, R53, R44 ;  /* 0x0000002c35077221 */ /* 0x004fe20000010000 */
[----:B------:R-:W-:Y:S06]  /*48f0*/  @!P0 BRA `(.L_x_24) ;  /* 0x0000000000048947 */ /* 0x000fec0003800000 */
[----:B------:R-:W-:Y:S01]  /*4900*/  BPT.TRAP 0x1 ;  /* 0x000000040000795c */ /* 0x000fe20000300000 */
.L_x_24:
[----:B------:R-:W-:Y:S01]  /*4910*/  ULEA UR6, UR21, UR44, 0x3 ;  /* 0x0000002c15067291 */ /* 0x000fe2000f8e183f */
[----:B------:R-:W-:Y:S01]  /*4920*/  ISETP.LT.AND P1, PT, RZ, UR47, PT ;  /* 0x0000002fff007c0c */ /* 0x000fe2000bf21270 */
[----:B------:R-:W-:Y:S01]  /*4930*/  UIADD3 UR7, UR47, -0x1, URZ ;  /* 0xffffffff2f077890 */ /* 0x000fe2000fffe03f */
[----:B------:R-:W-:Y:S01]  /*4940*/  F2FP.BF16.F32.PACK_AB R122, R123, R122 ;  /* 0x0000007a7b7a723e */ /* 0x000fe200000010ff */
[----:B------:R-:W-:Y:S01]  /*4950*/  UIADD3 UR6, UR6, 0x16860, URZ ;  /* 0x0001686006067890 */ /* 0x000fe2000fffe03f */
[----:B------:R-:W-:Y:S01]  /*4960*/  F2FP.BF16.F32.PACK_AB R124, R125, R124 ;  /* 0x0000007c7d7c723e */ /* 0x000fe200000010ff */
[----:B------:R-:W-:Y:S01]  /*4970*/  UMOV UR22, UR37 ;  /* 0x0000002500167c82 */ /* 0x000fe20008000000 */
[----:B------:R-:W-:Y:S01]  /*4980*/  UMOV UR21, UR38 ;  /* 0x0000002600157c82 */ /* 0x000fe20008000000 */
[----:B------:R-:W-:Y:S01]  /*4990*/  UPRMT UR6, UR41, 0x654, UR6 ;  /* 0x0000065429067896 */ /* 0x000fe20008000006 */
[----:B------:R-:W-:Y:S01]  /*49a0*/  F2FP.BF16.F32.PACK_AB R126, R127, R126 ;  /* 0x0000007e7f7e723e */ /* 0x000fe200000010ff */
[----:B------:R-:W-:Y:S01]  /*49b0*/  UMOV UR47, UR7 ;  /* 0x00000007002f7c82 */ /* 0x000fe20008000000 */
[----:B------:R-:W-:Y:S01]  /*49c0*/  F2FP.BF16.F32.PACK_AB R128, R129, R128 ;  /* 0x000000808180723e */ /* 0x000fe200000010ff */
[----:B------:R-:W-:Y:S01]  /*49d0*/  FMUL.FTZ R88, R88, R6 ;  /* 0x0000000658587220 */ /* 0x000fe20000410000 */
[----:B------:R-:W-:Y:S01]  /*49e0*/  F2FP.BF16.F32.PACK_AB R130, R131, R130 ;  /* 0x000000828382723e */ /* 0x000fe200000010ff */
[-C--:B------:R-:W-:Y:S01]  /*49f0*/  FMUL.FTZ R89, R89, R6.reuse ;  /* 0x0000000659597220 */ /* 0x080fe20000410000 */
[-C--:B------:R-:W-:Y:S01]  /*4a00*/  FMUL.FTZ R92, R92, R6.reuse ;  /* 0x000000065c5c7220 */ /* 0x080fe20000410000 */
[-C--:B------:R-:W-:Y:S01]  /*4a10*/  FMUL.FTZ R93, R93, R6.reuse ;  /* 0x000000065d5d7220 */ /* 0x080fe20000410000 */
[----:B------:R-:W-:Y:S01]  /*4a20*/  SYNCS.ARRIVE.TRANS64.RED.A1T0 RZ, [UR6], RZ ;  /* 0x000000ffffff79a7 */ /* 0x000fe20008100406 */
[-C--:B------:R-:W-:Y:S01]  /*4a30*/  FMUL.FTZ R96, R96, R6.reuse ;  /* 0x0000000660607220 */ /* 0x080fe20000410000 */
        /* <DEDUP_REMOVED lines=10> */
[----:B------:R-:W-:Y:S01]  /*4ae0*/  FMUL.FTZ R117, R117, R6 ;  /* 0x0000000675757220 */ /* 0x000fe20000410000 */
        /* <DEDUP_REMOVED lines=16> */
[----:B------:R-:W-:Y:S01]  /*4bf0*/  F2FP.BF16.F32.PACK_AB R120, R120, R11 ;  /* 0x0000000b7878723e */ /* 0x000fe200000010ff */
[----:B------:R-:W-:Y:S01]  /*4c00*/  IMAD.MOV.U32 R4, RZ, RZ, R3 ;  /* 0x000000ffff047224 */ /* 0x000fe200078e0003 */
[----:B------:R-:W-:-:S02]  /*4c10*/  F2FP.BF16.F32.PACK_AB R121, R8, R121 ;  /* 0x000000790879723e */ /* 0x000fc400000010ff */
[----:B------:R-:W-:Y:S02]  /*4c20*/  F2FP.BF16.F32.PACK_AB R123, R27, R10 ;  /* 0x0000000a1b7b723e */ /* 0x000fe400000010ff */
[----:B------:R-:W-:Y:S02]  /*4c30*/  F2FP.BF16.F32.PACK_AB R125, R31, R12 ;  /* 0x0000000c1f7d723e */ /* 0x000fe400000010ff */
[----:B------:R-:W-:Y:S02]  /*4c40*/  F2FP.BF16.F32.PACK_AB R127, R35, R14 ;  /* 0x0000000e237f723e */ /* 0x000fe400000010ff */
[----:B------:R-:W-:Y:S02]  /*4c50*/  F2FP.BF16.F32.PACK_AB R129, R39, R20 ;  /* 0x000000142781723e */ /* 0x000fe400000010ff */
[----:B------:R-:W-:Y:S02]  /*4c60*/  F2FP.BF16.F32.PACK_AB R131, R43, R24 ;  /* 0x000000182b83723e */ /* 0x000fe400000010ff */
        /* <DEDUP_REMOVED lines=20> */
[----:B------:R-:W-:Y:S01]  /*4db0*/  MOV R6, R5 ;  /* 0x0000000500067202 */ /* 0x000fe20000000f00 */
[----:B------:R-:W-:Y:S06]  /*4dc0*/  @P1 BRA `(.L_x_25) ;  /* 0xffffffe000c81947 */ /* 0x000fec000383ffff */
.L_x_14:
[----:B------:R-:W-:Y:S06]  /*4dd0*/  BAR.ARV 0x8, 0x200 ;  /* 0x0208000000007b1d */ /* 0x000fec0000002000 */
[----:B------:R-:W-:Y:S05]  /*4de0*/  @!P0 BRA `(.L_x_26) ;  /* 0x0000000000048947 */ /* 0x000fea0003800000 */
[----:B------:R-:W-:Y:S01]  /*4df0*/  BPT.TRAP 0x1 ;  /* 0x000000040000795c */ /* 0x000fe20000300000 */
.L_x_26:
[----:B------:R-:W-:Y:S01]  /*4e00*/  ULEA UR4, UR38, UR44, 0x3 ;  /* 0x0000002c26047291 */ /* 0x000fe2000f8e183f */
[----:B------:R-:W-:-:S05]  /*4e10*/  IMAD.U32 R4, RZ, RZ, UR37 ;  /* 0x00000025ff047e24 */ /* 0x000fca000f8e00ff */
[----:B------:R-:W-:-:S04]  /*4e20*/  SHF.L.U32 R4, R4, 0x1f, RZ ;  /* 0x0000001f04047819 */ /* 0x000fc800000006ff */
[----:B------:R0:W1:Y:S01]  /*4e30*/  SYNCS.PHASECHK.TRANS64.TRYWAIT P1, [UR4+0x16850], R4 ;  /* 0x01685004ff0075a7 */ /* 0x0000620008020144 */
[----:B------:R-:W-:Y:S05]  /*4e40*/  @!P0 BRA `(.L_x_27) ;  /* 0x0000000000048947 */ /* 0x000fea0003800000 */
[----:B------:R-:W-:Y:S01]  /*4e50*/  BPT.TRAP 0x1 ;  /* 0x000000040000795c */ /* 0x000fe20000300000 */
.L_x_27:
[----:B-1----:R-:W-:Y:S05]  /*4e60*/  @P1 BRA `(.L_x_28) ;  /* 0x0000000000081947 */ /* 0x002fea0003800000 */
[----:B------:R-:W1:Y:S02]  /*4e70*/  SYNCS.PHASECHK.TRANS64.TRYWAIT P1, [UR4+0x16850], R4 ;  /* 0x01685004ff0075a7 */ /* 0x000e640008020144 */
[----:B-1----:R-:W-:Y:S05]  /*4e80*/  @!P1 BRA `(.L_x_29) ;  /* 0x0000005000989947 */ /* 0x002fea0003800000 */
.L_x_28:
[----:B------:R-:W-:Y:S01]  /*4e90*/  UIADD3 UR5, UR44, 0x400, URZ ;  /* 0x000004002c057890 */ /* 0x000fe2000fffe03f */
[----:B------:R-:W-:Y:S01]  /*4ea0*/  WARPGROUP.ARRIVE ;  /* 0x00000000000079c5 */ /* 0x000fe20000000000 */
[----:B------:R-:W-:Y:S01]  /*4eb0*/  UMOV UR7, 0x40000040 ;  /* 0x4000004000077882 */ /* 0x000fe20000000000 */
[----:B------:R-:W-:Y:S01]  /*4ec0*/  UMOV UR11, 0x40000040 ;  /* 0x40000040000b7882 */ /* 0x000fe20000000000 */
[----:B------:R-:W-:Y:S01]  /*4ed0*/  USHF.R.U32.HI UR5, URZ, 0x4, UR5 ;  /* 0x000000043f057899 */ /* 0x000fe20008011605 */
[----:B01----:R-:W0:Y:S01]  /*4ee0*/  SHFL.BFLY PT, R4, R9, 0x2, 0x1f ;  /* 0x0c401f0009047f89 */ /* 0x003e2200000e0000 */
[----:B------:R-:W-:Y:S02]  /*4ef0*/  IMAD.MOV.U32 R37, RZ, RZ, RZ ;  /* 0x000000ffff257224 */ /* 0x000fe400078e00ff */
[----:B------:R-:W-:Y:S01]  /*4f00*/  ULOP3.LUT UR5, UR5, 0x3fff, URZ, 0xc0, !UPT ;  /* 0x00003fff05057892 */ /* 0x000fe2000f8ec03f */
[----:B------:R-:W1:Y:S01]  /*4f10*/  SHFL.BFLY PT, R6, R7, 0x2, 0x1f ;  /* 0x0c401f0007067f89 */ /* 0x000e6200000e0000 */
[----:B------:R-:W-:-:S02]  /*4f20*/  IMAD.MOV.U32 R45, RZ, RZ, -0x800000 ;  /* 0xff800000ff2d7424 */ /* 0x000fc400078e00ff */
[----:B------:R-:W-:Y:S01]  /*4f30*/  ULEA UR6, UR38, UR5, 0xa ;  /* 0x0000000526067291 */ /* 0x000fe2000f8e503f */
[----:B------:R-:W-:-:S03]  /*4f40*/  IMAD.MOV.U32 R44, RZ, RZ, -0x800000 ;  /* 0xff800000ff2c7424 */ /* 0x000fc600078e00ff */
[----:B------:R-:W-:-:S05]  /*4f50*/  UIADD3 UR8, UR6, 0x80, URZ ;  /* 0x0000008006087890 */ /* 0x000fca000fffe03f */
[----:B------:R-:W-:Y:S01]  /*4f60*/  HGMMA.64x64x16.F32.BF16 R88, R120, gdesc[UR4].tnspB, R88, gsb0 ;  /* 0x40e0000478587df0 */ /* 0x000fe20008001858 */
[----:B------:R-:W-:Y:S01]  /*4f70*/  UMOV UR7, 0x40000040 ;  /* 0x4000004000077882 */ /* 0x000fe20000000000 */
[----:B------:R-:W-:Y:S01]  /*4f80*/  UMOV UR10, UR8 ;  /* 0x00000008000a7c82 */ /* 0x000fe20008000000 */
[----:B------:R-:W-:Y:S01]  /*4f90*/  UIADD3 UR8, UR6, 0x100, URZ ;  /* 0x0000010006087890 */ /* 0x000fe2000fffe03f */
[----:B0-----:R-:W-:Y:S01]  /*4fa0*/  FADD.FTZ R4, R4, R9 ;  /* 0x0000000904047221 */ /* 0x001fe20000010000 */
[----:B-1----:R-:W-:-:S04]  /*4fb0*/  FADD.FTZ R6, R6, R7 ;  /* 0x0000000706067221 */ /* 0x002fc80000010000 */
[----:B------:R-:W0:Y:S04]  /*4fc0*/  SHFL.BFLY PT, R11, R4, 0x1, 0x1f ;  /* 0x0c201f00040b7f89 */ /* 0x000e2800000e0000 */
[----:B------:R-:W1:Y:S01]  /*4fd0*/  SHFL.BFLY PT, R13, R6, 0x1, 0x1f ;  /* 0x0c201f00060d7f89 */ /* 0x000e6200000e0000 */
[----:B0-----:R-:W-:Y:S01]  /*4fe0*/  FADD.FTZ R11, R4, R11 ;  /* 0x0000000b040b7221 */ /* 0x001fe20000010000 */
[----:B-1----:R-:W-:-:S04]  /*4ff0*/  FADD.FTZ R13, R6, R13 ;  /* 0x0000000d060d7221 */ /* 0x002fc80000010000 */
[----:B------:R-:W-:Y:S01]  /*5000*/  FSETP.NE.FTZ.AND P1, PT, R11, RZ, PT ;  /* 0x000000ff0b00720b */ /* 0x000fe20003f35000 */
[----:B------:R-:W-:Y:S01]  /*5010*/  IMAD.MOV.U32 R6, RZ, RZ, RZ ;  /* 0x000000ffff067224 */ /* 0x000fe200078e00ff */
[----:B------:R-:W-:-:S11]  /*5020*/  FSETP.NE.FTZ.AND P2, PT, R13, RZ, PT ;  /* 0x000000ff0d00720b */ /* 0x000fd60003f55000 */
[----:B------:R-:W0:Y:S01]  /*5030*/  @P1 MUFU.LG2 R7, R11 ;  /* 0x0000000b00071308 */ /* 0x000e220000000c00 */
[C---:B------:R-:W-:Y:S01]  /*5040*/  @P1 FMUL.FTZ R4, R0.reuse, 0.69314718246459960938 ;  /* 0x3f31721800041820 */ /* 0x040fe20000410000 */
[----:B------:R-:W-:-:S06]  /*5050*/  @P2 FMUL.FTZ R9, R0, 0.69314718246459960938 ;  /* 0x3f31721800092820 */ /* 0x000fcc0000410000 */
[----:B------:R-:W1:Y:S08]  /*5060*/  @P2 MUFU.LG2 R8, R13 ;  /* 0x0000000d00082308 */ /* 0x000e700000000c00 */
[----:B------:R2:W3:Y:S01]  /*5070*/  @P1 MUFU.RCP R37, R11 ;  /* 0x0000000b00251308 */ /* 0x0004e20000001000 */
[----:B0-----:R-:W-:-:S04]  /*5080*/  @P1 FMUL.FTZ R7, R7, 0.69314718246459960938 ;  /* 0x3f31721807071820 */ /* 0x001fc80000410000 */
[----:B------:R-:W-:Y:S01]  /*5090*/  @P1 FFMA.FTZ R45, R4, R3, R7 ;  /* 0x00000003042d1223 */ /* 0x000fe20000010007 */
[----:B------:R-:W-:Y:S02]  /*50a0*/  WARPGROUP.DEPBAR.LE gsb0, 0x0 ;  /* 0x00008000000079c5 */ /* 0x000fe40000010000 */
[----:B------:R-:W-:Y:S01]  /*50b0*/  WARPGROUP.ARRIVE ;  /* 0x00000000000079c5 */ /* 0x000fe20000000000 */
[----:B------:R2:W0:Y:S01]  /*50c0*/  @P2 MUFU.RCP R6, R13 ;  /* 0x0000000d00062308 */ /* 0x0004220000001000 */
[----:B-1----:R-:W-:-:S04]  /*50d0*/  @P2 FMUL.FTZ R8, R8, 0.69314718246459960938 ;  /* 0x3f31721808082820 */ /* 0x002fc80000410000 */
[----:B------:R-:W-:Y:S01]  /*50e0*/  HGMMA.64x64x16.F32.BF16 R88, R124, gdesc[UR8].tnspB, R88, gsb0 ;  /* 0x40e000087c587df0 */ /* 0x000fe20008001858 */
[----:B------:R-:W-:Y:S01]  /*50f0*/  UMOV UR10, UR8 ;  /* 0x00000008000a7c82 */ /* 0x000fe20008000000 */
[----:B------:R-:W-:Y:S01]  /*5100*/  UMOV UR11, 0x40000040 ;  /* 0x40000040000b7882 */ /* 0x000fe20000000000 */
[----:B------:R-:W-:Y:S01]  /*5110*/  UIADD3 UR8, UR6, 0x180, URZ ;  /* 0x0000018006087890 */ /* 0x000fe2000fffe03f */
[----:B------:R-:W-:Y:S01]  /*5120*/  @P2 FFMA.FTZ R44, R9, R5, R8 ;  /* 0x00000005092c2223 */ /* 0x000fe20000010008 */
[----:B------:R-:W-:Y:S02]  /*5130*/  WARPGROUP.DEPBAR.LE gsb0, 0x0 ;  /* 0x00008000000079c5 */ /* 0x000fe40000010000 */
[----:B------:R-:W-:-:S06]  /*5140*/  WARPGROUP.ARRIVE ;  /* 0x00000000000079c5 */ /* 0x000fcc0000000000 */
[----:B------:R-:W-:Y:S01]  /*5150*/  HGMMA.64x64x16.F32.BF16 R88, R128, gdesc[UR8].tnspB, R88, gsb0 ;  /* 0x40e0000880587df0 */ /* 0x000fe20008001858 */
[----:B------:R-:W-:Y:S01]  /*5160*/  UMOV UR10, UR8 ;  /* 0x00000008000a7c82 */ /* 0x000fe20008000000 */
[----:B------:R-:W-:Y:S01]  /*5170*/  UMOV UR11, 0x40000040 ;  /* 0x40000040000b7882 */ /* 0x000fe20000000000 */
[----:B------:R-:W-:Y:S01]  /*5180*/  UIADD3 UR8, UR6, 0x200, URZ ;  /* 0x0000020006087890 */ /* 0x000fe2000fffe03f */
        /* <DEDUP_REMOVED lines=11> */
[----:B------:R-:W-:Y:S02]  /*5240*/  UIADD3 UR8, UR6, 0x300, URZ ;  /* 0x0000030006087890 */ /* 0x000fe4000fffe03f */
[----:B------:R-:W-:Y:S01]  /*5250*/  UIADD3 UR6, UR6, 0x380, URZ ;  /* 0x0000038006067890 */ /* 0x000fe2000fffe03f */
[----:B------:R-:W-:Y:S02]  /*5260*/  WARPGROUP.DEPBAR.LE gsb0, 0x0 ;  /* 0x00008000000079c5 */ /* 0x000fe40000010000 */
[----:B------:R-:W-:-:S06]  /*5270*/  WARPGROUP.ARRIVE ;  /* 0x00000000000079c5 */ /* 0x000fcc0000000000 */
[----:B------:R-:W-:Y:S01]  /*5280*/  HGMMA.64x64x16.F32.BF16 R88, R140, gdesc[UR8].tnspB, R88, gsb0 ;  /* 0x40e000088c587df0 */ /* 0x000fe20008001858 */
[----:B------:R-:W-:Y:S01]  /*5290*/  UMOV UR10, UR8 ;  /* 0x00000008000a7c82 */ /* 0x000fe20008000000 */
[----:B------:R-:W-:Y:S01]  /*52a0*/  UMOV UR11, 0x40000040 ;  /* 0x40000040000b7882 */ /* 0x000fe20000000000 */
[----:B------:R-:W-:Y:S02]  /*52b0*/  WARPGROUP.DEPBAR.LE gsb0, 0x0 ;  /* 0x00008000000079c5 */ /* 0x000fe40000010000 */
[----:B------:R-:W-:-:S06]  /*52c0*/  WARPGROUP.ARRIVE ;  /* 0x00000000000079c5 */ /* 0x000fcc0000000000 */
[----:B------:R-:W-:Y:S03]  /*52d0*/  HGMMA.64x64x16.F32.BF16 R88, R144, gdesc[UR8].tnspB, R88, gsb0 ;  /* 0x40e0000890587df0 */ /* 0x000fe60008001858 */
[----:B------:R-:W-:Y:S02]  /*52e0*/  WARPGROUP.DEPBAR.LE gsb0, 0x0 ;  /* 0x00008000000079c5 */ /* 0x000fe40000010000 */
[----:B------:R-:W-:-:S06]  /*52f0*/  WARPGROUP.ARRIVE ;  /* 0x00000000000079c5 */ /* 0x000fcc0000000000 */
[----:B------:R-:W-:Y:S03]  /*5300*/  HGMMA.64x64x16.F32.BF16 R88, R148, gdesc[UR4].tnspB, R88, gsb0 ;  /* 0x40e0000494587df0 */ /* 0x000fe60008001858 */
[----:B------:R-:W-:Y:S02]  /*5310*/  WARPGROUP.DEPBAR.LE gsb0, 0x0 ;  /* 0x00008000000079c5 */ /* 0x000fe40000010000 */
[----:B0-23--:R-:W-:Y:S05]  /*5320*/  @!P0 BRA `(.L_x_30) ;  /* 0x0000000000048947 */ /* 0x00dfea0003800000 */
[----:B------:R-:W-:Y:S01]  /*5330*/  BPT.TRAP 0x1 ;  /* 0x000000040000795c */ /* 0x000fe20000300000 */
.L_x_30:
[----:B------:R-:W0:Y:S01]  /*5340*/  LDC R0, c[0x0][0xbe8] ;  /* 0x0002fa00ff007b82 */ /* 0x000e220000000800 */
[----:B------:R-:W-:Y:S01]  /*5350*/  ULDC UR10, c[0x0][0xc44] ;  /* 0x00031100000a7ab9 */ /* 0x000fe20000000800 */
[----:B------:R-:W-:Y:S01]  /*5360*/  IMAD R47, RZ, RZ, -UR43 ;  /* 0x8000002bff2f7e24 */ /* 0x000fe2000f8e02ff */
[----:B------:R-:W-:Y:S01]  /*5370*/  ULDC.64 UR8, c[0x0][0xb90] ;  /* 0x0002e40000087ab9 */ /* 0x000fe20000000a00 */
[----:B------:R-:W-:Y:S02]  /*5380*/  IMAD.SHL.U32 R3, R2, 0x8, RZ ;  /* 0x0000000802037824 */ /* 0x000fe400078e00ff */
[-C--:B------:R-:W-:Y:S01]  /*5390*/  FMUL.FTZ R46, R91, R6.reuse ;  /* 0x000000065b2e7220 */ /* 0x080fe20000410000 */
[-C--:B------:R-:W-:Y:S01]  /*53a0*/  FMUL.FTZ R51, R90, R6.reuse ;  /* 0x000000065a337220 */ /* 0x080fe20000410000 */
[-C--:B------:R-:W-:Y:S01]  /*53b0*/  FMUL.FTZ R50, R95, R6.reuse ;  /* 0x000000065f327220 */ /* 0x080fe20000410000 */
[----:B------:R-:W1:Y:S01]  /*53c0*/  S2UR UR5, SR_SWINHI ;  /* 0x00000000000579c3 */ /* 0x000e620000002f00 */
[-C--:B------:R-:W-:Y:S01]  /*53d0*/  FMUL.FTZ R53, R94, R6.reuse ;  /* 0x000000065e357220 */ /* 0x080fe20000410000 */
[-C--:B------:R-:W-:Y:S01]  /*53e0*/  FMUL.FTZ R52, R99, R6.reuse ;  /* 0x0000000663347220 */ /* 0x080fe20000410000 */
[-C--:B------:R-:W-:Y:S01]  /*53f0*/  FMUL.FTZ R55, R98, R6.reuse ;  /* 0x0000000662377220 */ /* 0x080fe20000410000 */
[-C--:B------:R-:W-:Y:S01]  /*5400*/  FMUL.FTZ R54, R103, R6.reuse ;  /* 0x0000000667367220 */ /* 0x080fe20000410000 */
[-C--:B------:R-:W-:Y:S01]  /*5410*/  FMUL.FTZ R57, R102, R6.reuse ;  /* 0x0000000666397220 */ /* 0x080fe20000410000 */
[-C--:B------:R-:W-:Y:S01]  /*5420*/  FMUL.FTZ R56, R107, R6.reuse ;  /* 0x000000066b387220 */ /* 0x080fe20000410000 */
[-C--:B------:R-:W-:Y:S01]  /*5430*/  FMUL.FTZ R59, R106, R6.reuse ;  /* 0x000000066a3b7220 */ /* 0x080fe20000410000 */
[----:B------:R-:W2:Y:S01]  /*5440*/  LDC R24, c[0x0][0xc38] ;  /* 0x00030e00ff187b82 */ /* 0x000ea20000000800 */
[-C--:B------:R-:W-:Y:S01]  /*5450*/  FMUL.FTZ R58, R111, R6.reuse ;  /* 0x000000066f3a7220 */ /* 0x080fe20000410000 */
[-C--:B------:R-:W-:Y:S01]  /*5460*/  FMUL.FTZ R61, R110, R6.reuse ;  /* 0x000000066e3d7220 */ /* 0x080fe20000410000 */
[-C--:B------:R-:W-:Y:S01]  /*5470*/  FMUL.FTZ R60, R115, R6.reuse ;  /* 0x00000006733c7220 */ /* 0x080fe20000410000 */
[-C--:B------:R-:W-:Y:S01]  /*5480*/  FMUL.FTZ R63, R114, R6.reuse ;  /* 0x00000006723f7220 */ /* 0x080fe20000410000 */
[-C--:B------:R-:W-:Y:S01]  /*5490*/  FMUL.FTZ R62, R119, R6.reuse ;  /* 0x00000006773e7220 */ /* 0x080fe20000410000 */
[----:B------:R-:W-:Y:S01]  /*54a0*/  FMUL.FTZ R65, R118, R6 ;  /* 0x0000000676417220 */ /* 0x000fe20000410000 */
[----:B------:R-:W-:Y:S01]  /*54b0*/  IMAD R5, R16, 0x40, R3 ;  /* 0x0000004010057824 */ /* 0x000fe200078e0203 */
[----:B0-----:R-:W-:Y:S01]  /*54c0*/  ISETP.NE.AND P1, PT, R0, 0x1, PT ;  /* 0x000000010000780c */ /* 0x001fe20003f25270 */
[----:B------:R-:W0:Y:S01]  /*54d0*/  LDC.64 R38, c[0x0][0xb98] ;  /* 0x0002e600ff267b82 */ /* 0x000e220000000a00 */
[----:B------:R-:W-:Y:S01]  /*54e0*/  UIADD3 UR4, UR4, 0x16860, URZ ;  /* 0x0001686004047890 */ /* 0x000fe2000fffe03f */
[-C--:B------:R-:W-:Y:S01]  /*54f0*/  FMUL.FTZ R40, R89, R37.reuse ;  /* 0x0000002559287220 */ /* 0x080fe20000410000 */
[-C--:B------:R-:W-:Y:S01]  /*5500*/  FMUL.FTZ R43, R88, R37.reuse ;  /* 0x00000025582b7220 */ /* 0x080fe20000410000 */
[-C--:B------:R-:W-:Y:S01]  /*5510*/  FMUL.FTZ R41, R93, R37.reuse ;  /* 0x000000255d297220 */ /* 0x080fe20000410000 */
[----:B------:R-:W-:Y:S01]  /*5520*/  UPRMT UR4, UR41, 0x654, UR4 ;  /* 0x0000065429047896 */ /* 0x000fe20008000004 */
[----:B------:R-:W-:Y:S01]  /*5530*/  FMUL.FTZ R42, R92, R37 ;  /* 0x000000255c2a7220 */ /* 0x000fe20000410000 */
[----:B------:R-:W-:Y:S01]  /*5540*/  UMOV UR6, UR44 ;  /* 0x0000002c00067c82 */ /* 0x000fe20008000000 */
[----:B-1----:R-:W-:Y:S01]  /*5550*/  UMOV UR7, UR5 ;  /* 0x0000000500077c82 */ /* 0x002fe20008000000 */
[----:B------:R-:W-:Y:S01]  /*5560*/  UIADD3 UR5, -UR45, URZ, URZ ;  /* 0x0000003f2d057290 */ /* 0x000fe2000fffe13f */
[----:B------:R-:W-:Y:S01]  /*5570*/  MOV R28, UR6 ;  /* 0x00000006001c7c02 */ /* 0x000fe20008000f00 */
[----:B------:R-:W-:-:S02]  /*5580*/  IMAD.U32 R29, RZ, RZ, UR7 ;  /* 0x00000007ff1d7e24 */ /* 0x000fc4000f8e00ff */
[----:B------:R-:W-:Y:S01]  /*5590*/  FMUL.FTZ R12, R101, R37 ;  /* 0x00000025650c7220 */ /* 0x000fe20000410000 */
[----:B------:R-:W1:Y:S01]  /*55a0*/  @P1 LDC R20, c[0x0][0xbec] ;  /* 0x0002fb00ff141b82 */ /* 0x000e620000000800 */
[----:B------:R-:W-:Y:S01]  /*55b0*/  UIMAD UR10, UR10, UR5, UR43 ;  /* 0x000000050a0a72a4 */ /* 0x000fe2000f8e022b */
[----:B------:R-:W-:-:S04]  /*55c0*/  IMAD.WIDE R10, R152, 0x2, R28 ;  /* 0x00000002980a7825 */ /* 0x000fc800078e021c */
[-C--:B------:R-:W-:Y:S01]  /*55d0*/  FMUL.FTZ R35, R100, R37.reuse ;  /* 0x0000002564237220 */ /* 0x080fe20000410000 */
[----:B------:R-:W-:Y:S01]  /*55e0*/  FMUL.FTZ R15, R97, R37 ;  /* 0x00000025610f7220 */ /* 0x000fe20000410000 */
[----:B------:R-:W-:Y:S01]  /*55f0*/  USHF.R.S32.HI UR11, URZ, 0x1f, UR10 ;  /* 0x0000001f3f0b7899 */ /* 0x000fe2000801140a */
[----:B--2---:R-:W-:Y:S01]  /*5600*/  IMAD R47, R24, R47, UR46 ;  /* 0x0000002e182f7e24 */ /* 0x004fe2000f8e022f */
[C---:B------:R-:W-:Y:S01]  /*5610*/  IADD3 R27, P0, R10.reuse, 0x60, RZ ;  /* 0x000000600a1b7810 */ /* 0x040fe20007f1e0ff */
[----:B------:R-:W2:Y:S01]  /*5620*/  @P1 LDC R69, c[0x0][0xbf0] ;  /* 0x0002fc00ff451b82 */ /* 0x000ea20000000800 */
[----:B------:R-:W-:Y:S01]  /*5630*/  UIMAD UR5, UR11, UR8, URZ ;  /* 0x000000080b0572a4 */ /* 0x000fe2000f8e023f */
[----:B------:R-:W-:Y:S01]  /*5640*/  IMAD R73, R47, 0xc0, R23 ;  /* 0x000000c02f497824 */ /* 0x000fe200078e0217 */
[----:B------:R-:W-:Y:S01]  /*5650*/  LOP3.LUT R6, R27, 0x380, RZ, 0xc0, !PT ;  /* 0x000003801b067812 */ /* 0x000fe200078ec0ff */
[----:B------:R-:W-:Y:S01]  /*5660*/  IMAD.WIDE R28, R5, 0x2, R28 ;  /* 0x00000002051c7825 */ /* 0x000fe200078e021c */
[----:B------:R-:W-:Y:S01]  /*5670*/  UIMAD.WIDE.U32 UR6, UR10, UR8, URZ ;  /* 0x000000080a0672a5 */ /* 0x000fe2000f8e003f */
[----:B------:R-:W-:Y:S01]  /*5680*/  IADD3 R25, P2, R10, 0x40, RZ ;  /* 0x000000400a197810 */ /* 0x000fe20007f5e0ff */
[----:B------:R-:W-:Y:S01]  /*5690*/  UIMAD UR5, UR10, UR9, UR5 ;  /* 0x000000090a0572a4 */ /* 0x000fe2000f8e0205 */
[----:B------:R-:W-:Y:S01]  /*56a0*/  SHF.R.U64 R6, R6, 0x3, RZ ;  /* 0x0000000306067819 */ /* 0x000fe200000012ff */
[----:B------:R-:W-:Y:S01]  /*56b0*/  IMAD.X R9, RZ, RZ, R11, P0 ;  /* 0x000000ffff097224 */ /* 0x000fe200000e060b */
[----:B------:R-:W-:Y:S01]  /*56c0*/  LOP3.LUT R4, R25, 0x380, RZ, 0xc0, !PT ;  /* 0x0000038019047812 */ /* 0x000fe200078ec0ff */
[----:B------:R-:W-:Y:S01]  /*56d0*/  UIADD3 UR5, UR7, UR5, URZ ;  /* 0x0000000507057290 */ /* 0x000fe2000fffe03f */
[----:B------:R-:W-:Y:S01]  /*56e0*/  LOP3.LUT R8, R6, R27, RZ, 0x3c, !PT ;  /* 0x0000001b06087212 */ /* 0x000fe200078e3cff */
[----:B------:R-:W-:Y:S01]  /*56f0*/  IMAD.MOV.U32 R67, RZ, RZ, R73 ;  /* 0x000000ffff437224 */ /* 0x000fe200078e0049 */
[----:B------:R-:W-:Y:S01]  /*5700*/  IADD3 R27, P0, R28, 0x1800, RZ ;  /* 0x000018001c1b7810 */ /* 0x000fe20007f1e0ff */
[----:B------:R-:W-:Y:S01]  /*5710*/  IMAD.U32 R48, RZ, RZ, UR6 ;  /* 0x00000006ff307e24 */ /* 0x000fe2000f8e00ff */
[----:B------:R-:W-:Y:S01]  /*5720*/  MOV R49, UR7 ;  /* 0x0000000700317c02 */ /* 0x000fe20008000f00 */
[----:B-1----:R-:W-:Y:S01]  /*5730*/  @P1 IMAD.HI.U32 R20, R73, R20, RZ ;  /* 0x0000001449141227 */ /* 0x002fe200078e00ff */
[----:B------:R-:W-:Y:S01]  /*5740*/  LOP3.LUT R26, R27, 0x380, RZ, 0xc0, !PT ;  /* 0x000003801b1a7812 */ /* 0x000fe200078ec0ff */
[----:B------:R-:W-:Y:S01]  /*5750*/  USHF.R.S32.HI UR7, URZ, 0x1f, UR45 ;  /* 0x0000001f3f077899 */ /* 0x000fe2000801142d */
[----:B------:R-:W-:Y:S01]  /*5760*/  SHF.R.U64 R4, R4, 0x3, RZ ;  /* 0x0000000304047819 */ /* 0x000fe200000012ff */
[----:B------:R-:W-:Y:S01]  /*5770*/  IMAD.U32 R49, RZ, RZ, UR5 ;  /* 0x00000005ff317e24 */ /* 0x000fe2000f8e00ff */
[----:B------:R-:W-:Y:S01]  /*5780*/  IADD3 R21, P3, R10, 0x20, RZ ;  /* 0x000000200a157810 */ /* 0x000fe20007f7e0ff */
[----:B------:R-:W-:Y:S01]  /*5790*/  SYNCS.ARRIVE.TRANS64.RED.A1T0 RZ, [UR4], RZ ;  /* 0x000000ffffff79a7 */ /* 0x000fe20008100404 */
[----:B--2---:R-:W-:Y:S01]  /*57a0*/  @P1 SHF.R.U32.HI R67, RZ, R69, R20 ;  /* 0x00000045ff431219 */ /* 0x004fe20000011614 */
[----:B0-----:R-:W-:Y:S01]  /*57b0*/  IMAD.WIDE.U32 R48, R38, UR45, R48 ;  /* 0x0000002d26307c25 */ /* 0x001fe2000f8e0030 */
[----:B------:R-:W-:Y:S01]  /*57c0*/  SHF.R.U64 R26, R26, 0x3, RZ ;  /* 0x000000031a1a7819 */ /* 0x000fe200000012ff */
[----:B------:R-:W-:Y:S01]  /*57d0*/  ULDC.64 UR8, c[0x0][0xb88] ;  /* 0x0002e20000087ab9 */ /* 0x000fe20000000a00 */
[----:B------:R-:W-:Y:S01]  /*57e0*/  LOP3.LUT R6, R4, R25, RZ, 0x3c, !PT ;  /* 0x0000001904067212 */ /* 0x000fe200078e3cff */
[----:B------:R-:W-:Y:S01]  /*57f0*/  IMAD.MOV R69, RZ, RZ, -R67 ;  /* 0x000000ffff457224 */ /* 0x000fe200078e0a43 */
[----:B------:R-:W-:Y:S01]  /*5800*/  LOP3.LUT R4, R21, 0x380, RZ, 0xc0, !PT ;  /* 0x0000038015047812 */ /* 0x000fe200078ec0ff */
[----:B------:R-:W-:Y:S01]  /*5810*/  IMAD R64, R38, UR7, RZ ;  /* 0x0000000726407c24 */ /* 0x000fe2000f8e02ff */
[----:B------:R-:W-:Y:S01]  /*5820*/  LOP3.LUT R5, R10, 0x380, RZ, 0xc0, !PT ;  /* 0x000003800a057812 */ /* 0x000fe200078ec0ff */
[----:B------:R-:W-:Y:S01]  /*5830*/  IMAD R69, R0, R69, R73 ;  /* 0x0000004500457224 */ /* 0x000fe200078e0249 */
[----:B------:R-:W-:Y:S01]  /*5840*/  LOP3.LUT R26, R26, R27, RZ, 0x3c, !PT ;  /* 0x0000001b1a1a7212 */ /* 0x000fe200078e3cff */
[----:B------:R-:W-:Y:S01]  /*5850*/  IMAD.X R27, RZ, RZ, R29, P0 ;  /* 0x000000ffff1b7224 */ /* 0x000fe200000e061d */
[----:B------:R-:W-:Y:S01]  /*5860*/  SHF.R.U64 R4, R4, 0x3, RZ ;  /* 0x0000000304047819 */ /* 0x000fe200000012ff */
[----:B------:R-:W-:Y:S01]  /*5870*/  IMAD R64, R39, UR45, R64 ;  /* 0x0000002d27407c24 */ /* 0x000fe2000f8e0240 */
[----:B------:R-:W-:Y:S01]  /*5880*/  IADD3 R38, P0, R67, R48, RZ ;  /* 0x0000003043267210 */ /* 0x000fe20007f1e0ff */
[----:B------:R-:W-:Y:S01]  /*5890*/  IMAD.X R7, RZ, RZ, R11, P2 ;  /* 0x000000ffff077224 */ /* 0x000fe200010e060b */
[----:B------:R-:W-:Y:S01]  /*58a0*/  SHF.R.U64 R5, R5, 0x3, RZ ;  /* 0x0000000305057819 */ /* 0x000fe200000012ff */
[----:B------:R-:W-:Y:S01]  /*58b0*/  ULDC UR5, c[0x0][0xa88] ;  /* 0x0002a20000057ab9 */ /* 0x000fe20000000800 */
[----:B------:R-:W-:Y:S01]  /*58c0*/  SHF.R.S32.HI R39, RZ, 0x1f, R67 ;  /* 0x0000001fff277819 */ /* 0x000fe20000011443 */
[-C--:B------:R-:W-:Y:S01]  /*58d0*/  FMUL.FTZ R36, R96, R37.reuse ;  /* 0x0000002560247220 */ /* 0x080fe20000410000 */
[----:B------:R-:W-:Y:S01]  /*58e0*/  SHF.R.S32.HI R48, RZ, 0x1f, R69 ;  /* 0x0000001fff307819 */ /* 0x000fe20000011445 */
[-C--:B------:R-:W-:Y:S01]  /*58f0*/  FMUL.FTZ R13, R105, R37.reuse ;  /* 0x00000025690d7220 */ /* 0x080fe20000410000 */
[----:B------:R-:W-:Y:S01]  /*5900*/  IADD3 R25, P2, R28, 0x3000, RZ ;  /* 0x000030001c197810 */ /* 0x000fe20007f5e0ff */
[----:B------:R-:W-:Y:S01]  /*5910*/  FMUL.FTZ R34, R104, R37 ;  /* 0x0000002568227220 */ /* 0x000fe20000410000 */
[----:B------:R-:W-:Y:S01]  /*5920*/  LOP3.LUT R4, R4, R21, RZ, 0x3c, !PT ;  /* 0x0000001504047212 */ /* 0x000fe200078e3cff */
[----:B------:R-:W-:Y:S01]  /*5930*/  IMAD R48, R48, UR8, RZ ;  /* 0x0000000830307c24 */ /* 0x000fe2000f8e02ff */
[----:B------:R-:W-:Y:S01]  /*5940*/  LOP3.LUT R10, R5, R10, RZ, 0x3c, !PT ;  /* 0x0000000a050a7212 */ /* 0x000fe200078e3cff */
[----:B------:R-:W-:Y:S01]  /*5950*/  IMAD.X R5, RZ, RZ, R11, P3 ;  /* 0x000000ffff057224 */ /* 0x000fe200018e060b */
[----:B------:R-:W-:Y:S01]  /*5960*/  LOP3.LUT R21, R28, 0x380, RZ, 0xc0, !PT ;  /* 0x000003801c157812 */ /* 0x000fe200078ec0ff */
[----:B------:R-:W-:Y:S01]  /*5970*/  FMUL.FTZ R14, R109, R37 ;  /* 0x000000256d0e7220 */ /* 0x000fe20000410000 */
[----:B------:R-:W-:Y:S01]  /*5980*/  IADD3.X R39, R39, R49, R64, P0, !PT ;  /* 0x0000003127277210 */ /* 0x000fe200007fe440 */
[----:B------:R-:W-:Y:S01]  /*5990*/  IMAD R64, R0, UR5, RZ ;  /* 0x0000000500407c24 */ /* 0x000fe2000f8e02ff */
[----:B------:R-:W-:Y:S01]  /*59a0*/  LOP3.LUT R24, R25, 0x380, RZ, 0xc0, !PT ;  /* 0x0000038019187812 */ /* 0x000fe200078ec0ff */
[-C--:B------:R-:W-:Y:S01]  /*59b0*/  FMUL.FTZ R33, R108, R37.reuse ;  /* 0x000000256c217220 */ /* 0x080fe20000410000 */
[----:B------:R-:W-:Y:S01]  /*59c0*/  SHF.R.U64 R21, R21, 0x3, RZ ;  /* 0x0000000315157819 */ /* 0x000fe200000012ff */
[-C--:B------:R-:W-:Y:S01]  /*59d0*/  FMUL.FTZ R31, R113, R37.reuse ;  /* 0x00000025711f7220 */ /* 0x080fe20000410000 */
[----:B------:R-:W-:Y:S01]  /*59e0*/  IADD3 R71, P3, R28, 0x4800, RZ ;  /* 0x000048001c477810 */ /* 0x000fe20007f7e0ff */
[----:B------:R-:W-:Y:S01]  /*59f0*/  FMUL.FTZ R32, R112, R37 ;  /* 0x0000002570207220 */ /* 0x000fe20000410000 */
[----:B------:R-:W-:Y:S01]  /*5a00*/  MOV R70, R10 ;  /* 0x0000000a00467202 */ /* 0x000fe20000000f00 */
[C---:B------:R-:W-:Y:S01]  /*5a10*/  IMAD R11, R69.reuse, UR9, R48 ;  /* 0x00000009450b7c24 */ /* 0x040fe2000f8e0230 */
[----:B------:R-:W-:Y:S01]  /*5a20*/  MOV R67, R6 ;  /* 0x0000000600437202 */ /* 0x000fe20000000f00 */
[----:B------:R-:W-:Y:S01]  /*5a30*/  IMAD.WIDE.U32 R6, R69, UR8, R38 ;  /* 0x0000000845067c25 */ /* 0x000fe2000f8e0026 */
[----:B------:R-:W-:Y:S01]  /*5a40*/  SHF.R.U64 R24, R24, 0x3, RZ ;  /* 0x0000000318187819 */ /* 0x000fe200000012ff */
[----:B------:R-:W-:Y:S01]  /*5a50*/  ULDC.64 UR8, c[0x0][0xb50] ;  /* 0x0002d40000087ab9 */ /* 0x000fe20000000a00 */
[----:B------:R-:W-:Y:S01]  /*5a60*/  LOP3.LUT R28, R21, R28, RZ, 0x3c, !PT ;  /* 0x0000001c151c7212 */ /* 0x000fe200078e3cff */
[----:B------:R-:W-:Y:S01]  /*5a70*/  IMAD R39, R47, 0xc0, R22 ;  /* 0x000000c02f277824 */ /* 0x000fe200078e0216 */
[----:B------:R-:W-:Y:S01]  /*5a80*/  MOV R66, R8 ;  /* 0x0000000800427202 */ /* 0x000fe20000000f00 */
[--C-:B------:R-:W-:Y:S01]  /*5a90*/  IMAD.X R21, RZ, RZ, R29.reuse, P3 ;  /* 0x000000ffff157224 */ /* 0x100fe200018e061d */
[----:B------:R-:W-:Y:S01]  /*5aa0*/  LOP3.LUT P0, RZ, R17, 0x3, RZ, 0xc0, !PT ;  /* 0x0000000311ff7812 */ /* 0x000fe2000780c0ff */
[----:B------:R-:W-:Y:S01]  /*5ab0*/  VIADD R9, R39, 0x8 ;  /* 0x0000000827097836 */ /* 0x000fe20000000000 */
[----:B------:R-:W-:Y:S01]  /*5ac0*/  IADD3 R7, R7, R11, RZ ;  /* 0x0000000b07077210 */ /* 0x000fe20007ffe0ff */
[-C--:B------:R-:W-:Y:S01]  /*5ad0*/  FMUL.FTZ R30, R117, R37.reuse ;  /* 0x00000025751e7220 */ /* 0x080fe20000410000 */
[----:B------:R-:W-:Y:S01]  /*5ae0*/  LEA R38, P3, R6, UR8, 0x2 ;  /* 0x0000000806267c11 */ /* 0x000fe2000f8610ff */
[----:B------:R-:W-:Y:S01]  /*5af0*/  FMUL.FTZ R37, R116, R37 ;  /* 0x0000002574257220 */ /* 0x000fe20000410000 */
[----:B------:R-:W-:Y:S01]  /*5b00*/  LOP3.LUT R24, R24, R25, RZ, 0x3c, !PT ;  /* 0x0000001918187212 */ /* 0x000fe200078e3cff */
[----:B------:R-:W-:Y:S01]  /*5b10*/  IMAD.X R25, RZ, RZ, R29, P2 ;  /* 0x000000ffff197224 */ /* 0x000fe200010e061d */
[----:B------:R-:W-:Y:S01]  /*5b20*/  ISETP.GE.OR P2, PT, R39, R64, P0 ;  /* 0x000000402700720c */ /* 0x000fe20000746670 */
[----:B------:R-:W-:Y:S01]  /*5b30*/  SHFL.IDX PT, R48, R38, RZ, 0x1c1f ;  /* 0x001c1fff26307589 */ /* 0x000fe200000e0000 */
[----:B------:R-:W-:-:S02]  /*5b40*/  MOV R68, R4 ;  /* 0x0000000400447202 */ /* 0x000fc40000000f00 */
[----:B------:R-:W-:Y:S01]  /*5b50*/  LEA.HI.X R39, R6, UR9, R7, 0x2, P3 ;  /* 0x0000000906277c11 */ /* 0x000fe200098f1407 */
[----:B------:R-:W-:Y:S01]  /*5b60*/  ULDC.64 UR8, c[0x0][0xae8] ;  /* 0x0002ba0000087ab9 */ /* 0x000fe20000000a00 */
[----:B------:R-:W-:Y:S02]  /*5b70*/  ISETP.GE.OR P0, PT, R9, R64, P0 ;  /* 0x000000400900720c */ /* 0x000fe40000706670 */
[----:B------:R-:W-:Y:S01]  /*5b80*/  F2FP.BF16.F32.PACK_AB R4, R40, R43 ;  /* 0x0000002b2804723e */ /* 0x000fe200000010ff */
[----:B------:R-:W0:Y:S01]  /*5b90*/  SHFL.IDX PT, R49, R39, RZ, 0x1c1f ;  /* 0x001c1fff27317589 */ /* 0x000e2200000e0000 */
[----:B------:R-:W-:Y:S02]  /*5ba0*/  F2FP.BF16.F32.PACK_AB R5, R46, R51 ;  /* 0x000000332e05723e */ /* 0x000fe400000010ff */
[----:B------:R-:W-:Y:S01]  /*5bb0*/  F2FP.BF16.F32.PACK_AB R6, R41, R42 ;  /* 0x0000002a2906723e */ /* 0x000fe200000010ff */
[----:B------:R-:W-:Y:S01]  /*5bc0*/  BAR.SYNC.DEFER_BLOCKING 0x1, 0x180 ;  /* 0x0046000000007b1d */ /* 0x000fe20000010000 */
[----:B------:R-:W-:-:S02]  /*5bd0*/  F2FP.BF16.F32.PACK_AB R7, R50, R53 ;  /* 0x000000353207723e */ /* 0x000fc400000010ff */
[----:B------:R-:W-:Y:S02]  /*5be0*/  F2FP.BF16.F32.PACK_AB R10, R12, R35 ;  /* 0x000000230c0a723e */ /* 0x000fe400000010ff */
[----:B------:R-:W-:Y:S02]  /*5bf0*/  F2FP.BF16.F32.PACK_AB R8, R15, R36 ;  /* 0x000000240f08723e */ /* 0x000fe400000010ff */
[----:B------:R-:W-:Y:S01]  /*5c00*/  F2FP.BF16.F32.PACK_AB R9, R52, R55 ;  /* 0x000000373409723e */ /* 0x000fe200000010ff */
[----:B------:R-:W-:Y:S01]  /*5c10*/  SHFL.IDX PT, R50, R38, 0x1, 0x1c1f ;  /* 0x003c1f0026327f89 */ /* 0x000fe200000e0000 */
[----:B------:R-:W-:Y:S02]  /*5c20*/  F2FP.BF16.F32.PACK_AB R11, R54, R57 ;  /* 0x00000039360b723e */ /* 0x000fe400000010ff */
[----:B------:R-:W-:Y:S01]  /*5c30*/  F2FP.BF16.F32.PACK_AB R12, R13, R34 ;  /* 0x000000220d0c723e */ /* 0x000fe200000010ff */
[----:B------:R-:W1:Y:S01]  /*5c40*/  SHFL.IDX PT, R51, R39, 0x1, 0x1c1f ;  /* 0x003c1f0027337f89 */ /* 0x000e6200000e0000 */
[----:B------:R-:W-:-:S02]  /*5c50*/  F2FP.BF16.F32.PACK_AB R13, R56, R59 ;  /* 0x0000003b380d723e */ /* 0x000fc400000010ff */
[----:B------:R-:W-:Y:S02]  /*5c60*/  F2FP.BF16.F32.PACK_AB R14, R14, R33 ;  /* 0x000000210e0e723e */ /* 0x000fe400000010ff */
[----:B------:R-:W-:Y:S02]  /*5c70*/  F2FP.BF16.F32.PACK_AB R15, R58, R61 ;  /* 0x0000003d3a0f723e */ /* 0x000fe400000010ff */
[----:B------:R-:W-:Y:S02]  /*5c80*/  F2FP.BF16.F32.PACK_AB R52, R31, R32 ;  /* 0x000000201f34723e */ /* 0x000fe400000010ff */
[----:B------:R-:W-:Y:S02]  /*5c90*/  F2FP.BF16.F32.PACK_AB R53, R60, R63 ;  /* 0x0000003f3c35723e */ /* 0x000fe400000010ff */
[----:B------:R-:W-:Y:S01]  /*5ca0*/  F2FP.BF16.F32.PACK_AB R54, R30, R37 ;  /* 0x000000251e36723e */ /* 0x000fe200000010ff */
[----:B------:R2:W-:Y:S01]  /*5cb0*/  STSM.16.M88.4 [R70], R4 ;  /* 0x0000000446007844 */ /* 0x0005e20000000200 */
[----:B------:R-:W-:-:S02]  /*5cc0*/  F2FP.BF16.F32.PACK_AB R55, R62, R65 ;  /* 0x000000413e37723e */ /* 0x000fc400000010ff */
[----:B------:R-:W-:Y:S01]  /*5cd0*/  LOP3.LUT R20, R71, 0x380, RZ, 0xc0, !PT ;  /* 0x0000038047147812 */ /* 0x000fe200078ec0ff */
[----:B------:R3:W-:Y:S03]  /*5ce0*/  STSM.16.M88.4 [R68], R8 ;  /* 0x0000000844007844 */ /* 0x0007e60000000200 */
[----:B------:R-:W-:Y:S01]  /*5cf0*/  SHF.R.U64 R20, R20, 0x3, RZ ;  /* 0x0000000314147819 */ /* 0x000fe200000012ff */
[----:B------:R4:W-:Y:S03]  /*5d00*/  STSM.16.M88.4 [R67], R12 ;  /* 0x0000000c43007844 */ /* 0x0009e60000000200 */
[----:B------:R-:W-:Y:S01]  /*5d10*/  LOP3.LUT R20, R20, R71, RZ, 0x3c, !PT ;  /* 0x0000004714147212 */ /* 0x000fe200078e3cff */
[----:B------:R-:W-:Y:S01]  /*5d20*/  STSM.16.M88.4 [R66], R52 ;  /* 0x0000003442007844 */ /* 0x000fe20000000200 */
[----:B------:R-:W-:Y:S08]  /*5d30*/  BAR.SYNC.DEFER_BLOCKING 0x1, 0x180 ;  /* 0x0046000000007b1d */ /* 0x000ff00000010000 */
[----:B--2---:R-:W2:Y:S08]  /*5d40*/  @P1 LDC R5, c[0x0][0xbec] ;  /* 0x0002fb00ff051b82 */ /* 0x004eb00000000800 */
[----:B---3--:R-:W3:Y:S01]  /*5d50*/  @P1 LDC R10, c[0x0][0xbf0] ;  /* 0x0002fc00ff0a1b82 */ /* 0x008ee20000000800 */
[----:B------:R-:W-:Y:S01]  /*5d60*/  IMAD R4, R2, 0x30, R16 ;  /* 0x0000003002047824 */ /* 0x000fe200078e0210 */
[----:B------:R-:W-:-:S06]  /*5d70*/  UIMAD UR6, UR11, UR8, URZ ;  /* 0x000000080b0672a4 */ /* 0x000fcc000f8e023f */
[----:B------:R-:W5:Y:S01]  /*5d80*/  LDC.64 R8, c[0x0][0xae0] ;  /* 0x0002b800ff087b82 */ /* 0x000f620000000a00 */
[----:B0-----:R-:W-:Y:S04]  /*5d90*/  @!P2 ST.E desc[UR50][R48.64], R45 ;  /* 0x0000002d3000a985 */ /* 0x001fe8000c101932 */
[----:B-1----:R-:W-:Y:S04]  /*5da0*/  @!P0 ST.E desc[UR50][R50.64], R44 ;  /* 0x0000002c32008985 */ /* 0x002fe8000c101932 */
[----:B------:R-:W5:Y:S04]  /*5db0*/  LD.E.128 R28, desc[UR50][R28.64] ;  /* 0x000000321c1c7980 */ /* 0x000f68000c101d00 */
[----:B------:R-:W5:Y:S04]  /*5dc0*/  LD.E.128 R32, desc[UR50][R26.64] ;  /* 0x000000321a207980 */ /* 0x000f68000c101d00 */
[----:B------:R-:W5:Y:S04]  /*5dd0*/  LD.E.128 R36, desc[UR50][R24.64] ;  /* 0x0000003218247980 */ /* 0x000f68000c101d00 */
[----:B------:R0:W5:Y:S01]  /*5de0*/  LD.E.128 R40, desc[UR50][R20.64] ;  /* 0x0000003214287980 */ /* 0x000162000c101d00 */
[C---:B------:R-:W-:Y:S01]  /*5df0*/  IMAD R6, R47.reuse, 0xc0, R4 ;  /* 0x000000c02f067824 */ /* 0x040fe200078e0204 */
[----:B------:R-:W-:Y:S01]  /*5e00*/  UIMAD.WIDE.U32 UR4, UR10, UR8, URZ ;  /* 0x000000080a0472a5 */ /* 0x000fe2000f8e003f */
[----:B------:R-:W-:Y:S01]  /*5e10*/  IMAD R47, R47, 0xc0, R16 ;  /* 0x000000c02f2f7824 */ /* 0x000fe200078e0210 */
[----:B------:R-:W-:Y:S01]  /*5e20*/  UIMAD UR6, UR10, UR9, UR6 ;  /* 0x000000090a0672a4 */ /* 0x000fe2000f8e0206 */
[----:B--2---:R-:W-:Y:S01]  /*5e30*/  @P1 IMAD.HI.U32 R5, R6, R5, RZ ;  /* 0x0000000506051227 */ /* 0x004fe200078e00ff */
[----:B------:R-:W-:Y:S01]  /*5e40*/  @!PT LDS RZ, [RZ] ;  /* 0x00000000fffff984 */ /* 0x000fe20000000800 */
[----:B------:R-:W-:Y:S01]  /*5e50*/  @!PT LDS RZ, [RZ] ;  /* 0x00000000fffff984 */ /* 0x000fe20000000800 */
[----:B------:R-:W-:Y:S01]  /*5e60*/  @!PT LDS RZ, [RZ] ;  /* 0x00000000fffff984 */ /* 0x000fe20000000800 */
[----:B------:R-:W-:Y:S01]  /*5e70*/  @!PT LDS RZ, [RZ] ;  /* 0x00000000fffff984 */ /* 0x000fe20000000800 */
[----:B------:R1:W-:Y:S06]  /*5e80*/  MEMBAR.ALL.CTA ;  /* 0x0000000000007992 */ /* 0x0003ec0000008000 */
[----:B-1----:R-:W1:Y:S01]  /*5e90*/  FENCE.VIEW.ASYNC.S ;  /* 0x00000000000073c6 */ /* 0x002e620000000000 */
[----:B------:R-:W-:Y:S01]  /*5ea0*/  ULDC.64 UR8, c[0x0][0xaf0] ;  /* 0x0002bc0000087ab9 */ /* 0x000fe20000000a00 */
[----:B------:R-:W-:Y:S01]  /*5eb0*/  UIADD3 UR5, UR5, UR6, URZ ;  /* 0x0000000605057290 */ /* 0x000fe2000fffe03f */
[----:B------:R-:W-:Y:S01]  /*5ec0*/  IMAD.MOV.U32 R4, RZ, RZ, R6 ;  /* 0x000000ffff047224 */ /* 0x000fe200078e0006 */
[----:B---3--:R-:W-:Y:S01]  /*5ed0*/  @P1 SHF.R.U32.HI R4, RZ, R10, R5 ;  /* 0x0000000aff041219 */ /* 0x008fe20000011605 */
[----:B------:R-:W-:Y:S01]  /*5ee0*/  UIMAD UR6, UR7, UR8, URZ ;  /* 0x00000008070672a4 */ /* 0x000fe2000f8e023f */
[C---:B----4-:R-:W-:Y:S01]  /*5ef0*/  VIADD R13, R47.reuse, 0x30 ;  /* 0x000000302f0d7836 */ /* 0x050fe20000000000 */
[----:B------:R-:W-:Y:S01]  /*5f00*/  UIMAD.WIDE.U32 UR4, UR45, UR8, UR4 ;  /* 0x000000082d0472a5 */ /* 0x000fe2000f8e0004 */
[--C-:B------:R-:W-:Y:S01]  /*5f10*/  SHF.R.S32.HI R5, RZ, 0x1f, R4.reuse ;  /* 0x0000001fff057819 */ /* 0x100fe20000011404 */
[----:B------:R-:W-:Y:S01]  /*5f20*/  UIMAD UR6, UR45, UR9, UR6 ;  /* 0x000000092d0672a4 */ /* 0x000fe2000f8e0206 */
[----:B------:R-:W-:Y:S01]  /*5f30*/  IMAD.MOV R7, RZ, RZ, -R4 ;  /* 0x000000ffff077224 */ /* 0x000fe200078e0a04 */
[----:B------:R-:W-:Y:S01]  /*5f40*/  UIADD3 UR44, UR44, 0x16820, URZ ;  /* 0x000168202c2c7890 */ /* 0x000fe2000fffe03f */
[----:B------:R-:W-:Y:S01]  /*5f50*/  VIADD R15, R47, 0x60 ;  /* 0x000000602f0f7836 */ /* 0x000fe20000000000 */
[----:B------:R-:W-:Y:S01]  /*5f60*/  UIADD3 UR5, UR5, UR6, URZ ;  /* 0x0000000605057290 */ /* 0x000fe2000fffe03f */
[----:B------:R-:W-:Y:S01]  /*5f70*/  IMAD R7, R0, R7, R6 ;  /* 0x0000000700077224 */ /* 0x000fe200078e0206 */
[----:B------:R-:W-:Y:S01]  /*5f80*/  UPRMT UR44, URZ, 0x654, UR44 ;  /* 0x000006543f2c7896 */ /* 0x000fe2000800002c */
[-C--:B-----5:R-:W-:Y:S01]  /*5f90*/  IMAD R5, R5, R8.reuse, RZ ;  /* 0x0000000805057224 */ /* 0x0a0fe200078e02ff */
[----:B------:R-:W-:Y:S01]  /*5fa0*/  UIADD3 UR38, UR38, 0x1, URZ ;  /* 0x0000000126267890 */ /* 0x000fe2000fffe03f */
[----:B0-----:R-:W-:Y:S01]  /*5fb0*/  VIADD R21, R47, 0x90 ;  /* 0x000000902f157836 */ /* 0x001fe20000000000 */
[----:B------:R-:W-:Y:S01]  /*5fc0*/  SHF.R.S32.HI R0, RZ, 0x1f, R7 ;  /* 0x0000001fff007819 */ /* 0x000fe20000011407 */
[C---:B------:R-:W-:Y:S01]  /*5fd0*/  IMAD R9, R4.reuse, R9, R5 ;  /* 0x0000000904097224 */ /* 0x040fe200078e0205 */
[----:B------:R-:W-:Y:S01]  /*5fe0*/  UISETP.NE.AND UP0, UPT, UR38, 0x2, UPT ;  /* 0x000000022600788c */ /* 0x000fe2000bf05270 */
[----:B------:R-:W-:Y:S01]  /*5ff0*/  IMAD.WIDE.U32 R4, R4, R8, UR4 ;  /* 0x0000000404047e25 */ /* 0x000fe2000f8e0008 */
[----:B------:R-:W-:Y:S01]  /*6000*/  ULDC.64 UR4, c[0x0][0xad8] ;  /* 0x0002b60000047ab9 */ /* 0x000fe20000000a00 */
[----:B-1----:R-:W-:Y:S01]  /*6010*/  SYNCS.ARRIVE.TRANS64.RED.A1T0 RZ, [UR44], RZ ;  /* 0x000000ffffff79a7 */ /* 0x002fe2000810042c */
[----:B------:R-:W-:Y:S01]  /*6020*/  UIADD3 UR36, UR36, 0x1, URZ ;  /* 0x0000000124247890 */ /* 0x000fe2000fffe03f */
[----:B------:R-:W-:Y:S01]  /*6030*/  IMAD.IADD R5, R5, 0x1, R9 ;  /* 0x0000000105057824 */ /* 0x000fe200078e0209 */
[----:B------:R-:W-:Y:S01]  /*6040*/  USEL UR38, UR38, URZ, UP0 ;  /* 0x0000003f26267287 */ /* 0x000fe20008000000 */
[----:B------:R-:W-:-:S02]  /*6050*/  IMAD R0, R0, UR4, RZ ;  /* 0x0000000400007c24 */ /* 0x000fc4000f8e02ff */
[----:B------:R-:W-:-:S04]  /*6060*/  IMAD.WIDE.U32 R4, R7, UR4, R4 ;  /* 0x0000000407047c25 */ /* 0x000fc8000f8e0004 */
[----:B------:R-:W-:Y:S01]  /*6070*/  IMAD R9, R7, UR5, R0 ;  /* 0x0000000507097c24 */ /* 0x000fe2000f8e0200 */
[----:B------:R-:W-:Y:S02]  /*6080*/  ULDC.64 UR4, c[0x0][0xa80] ;  /* 0x0002a00000047ab9 */ /* 0x000fe40000000a00 */
[----:B------:R-:W-:Y:S01]  /*6090*/  LEA R0, P0, R4, UR4, 0x1 ;  /* 0x0000000404007c11 */ /* 0x000fe2000f8008ff */
[----:B------:R-:W-:Y:S01]  /*60a0*/  IMAD.IADD R5, R5, 0x1, R9 ;  /* 0x0000000105057824 */ /* 0x000fe200078e0209 */
[----:B------:R-:W-:-:S03]  /*60b0*/  ULDC UR4, c[0x0][0xac8] ;  /* 0x0002b20000047ab9 */ /* 0x000fc60000000800 */
[----:B------:R-:W-:Y:S01]  /*60c0*/  SHFL.IDX PT, R6, R0, 0x1, 0x181f ;  /* 0x00381f0000067f89 */ /* 0x000fe200000e0000 */
[----:B------:R-:W-:Y:S02]  /*60d0*/  LEA.HI.X R12, R4, UR5, R5, 0x1, P0 ;  /* 0x00000005040c7c11 */ /* 0x000fe400080f0c05 */
[----:B------:R-:W-:Y:S01]  /*60e0*/  ISETP.GE.AND P0, PT, R3, UR4, PT ;  /* 0x0000000403007c0c */ /* 0x000fe2000bf06270 */
[----:B------:R-:W-:Y:S01]  /*60f0*/  SHFL.IDX PT, R4, R0, RZ, 0x181f ;  /* 0x00181fff00047589 */ /* 0x000fe200000e0000 */
[----:B------:R-:W-:Y:S02]  /*6100*/  ULDC UR4, c[0x0][0xc] ;  /* 0x0000030000047ab9 */ /* 0x000fe40000000800 */
[-C--:B------:R-:W-:Y:S01]  /*6110*/  ISETP.GE.OR P1, PT, R47, R64.reuse, P0 ;  /* 0x000000402f00720c */ /* 0x080fe20000726670 */
[----:B------:R-:W0:Y:S01]  /*6120*/  SHFL.IDX PT, R5, R12, RZ, 0x181f ;  /* 0x00181fff0c057589 */ /* 0x000e2200000e0000 */
[-C--:B------:R-:W-:Y:S01]  /*6130*/  ISETP.GE.OR P2, PT, R13, R64.reuse, P0 ;  /* 0x000000400d00720c */ /* 0x080fe20000746670 */
[----:B------:R-:W-:Y:S01]  /*6140*/  UIADD3 UR46, UR4, UR46, URZ ;  /* 0x0000002e042e7290 */ /* 0x000fe2000fffe03f */
[-C--:B------:R-:W-:Y:S01]  /*6150*/  ISETP.GE.OR P3, PT, R15, R64.reuse, P0 ;  /* 0x000000400f00720c */ /* 0x080fe20000766670 */
[----:B------:R-:W1:Y:S01]  /*6160*/  SHFL.IDX PT, R7, R12, 0x1, 0x181f ;  /* 0x00381f000c077f89 */ /* 0x000e6200000e0000 */
[----:B------:R-:W-:Y:S01]  /*6170*/  ISETP.GE.OR P0, PT, R21, R64, P0 ;  /* 0x000000401500720c */ /* 0x000fe20000706670 */
[----:B------:R-:W-:-:S02]  /*6180*/  USEL UR4, URZ, 0x1, UP0 ;  /* 0x000000013f047887 */ /* 0x000fc40008000000 */
[----:B------:R-:W-:Y:S02]  /*6190*/  SHFL.IDX PT, R8, R0, 0x2, 0x181f ;  /* 0x00581f0000087f89 */ /* 0x000fe400000e0000 */
[----:B------:R-:W-:Y:S02]  /*61a0*/  ULOP3.LUT UR37, UR37, UR4, URZ, 0x3c, !UPT ;  /* 0x0000000425257292 */ /* 0x000fe4000f8e3c3f */
[----:B------:R-:W2:Y:S04]  /*61b0*/  SHFL.IDX PT, R9, R12, 0x2, 0x181f ;  /* 0x00581f000c097f89 */ /* 0x000ea800000e0000 */
[----:B------:R3:W-:Y:S04]  /*61c0*/  SHFL.IDX PT, R10, R0, 0x3, 0x181f ;  /* 0x00781f00000a7f89 */ /* 0x0007e800000e0000 */
[----:B------:R-:W4:Y:S01]  /*61d0*/  SHFL.IDX PT, R11, R12, 0x3, 0x181f ;  /* 0x00781f000c0b7f89 */ /* 0x000f2200000e0000 */
[----:B---3--:R-:W3:Y:S01]  /*61e0*/  LDC R0, c[0x0][0xc34] ;  /* 0x00030d00ff007b82 */ /* 0x008ee20000000800 */
[----:B0-----:R-:W-:-:S04]  /*61f0*/  @!P1 IMAD.WIDE R4, R3, 0x2, R4 ;  /* 0x0000000203049825 */ /* 0x001fc800078e0204 */
[----:B-1----:R-:W-:-:S04]  /*6200*/  @!P2 IMAD.WIDE R6, R3, 0x2, R6 ;  /* 0x000000020306a825 */ /* 0x002fc800078e0206 */
[----:B--2---:R-:W-:-:S04]  /*6210*/  @!P3 IMAD.WIDE R8, R3, 0x2, R8 ;  /* 0x000000020308b825 */ /* 0x004fc800078e0208 */
[----:B----4-:R-:W-:Y:S01]  /*6220*/  @!P0 IMAD.WIDE R10, R3, 0x2, R10 ;  /* 0x00000002030a8825 */ /* 0x010fe200078e020a */
[----:B------:R0:W-:Y:S04]  /*6230*/  @!P1 ST.E.128 desc[UR50][R4.64], R28 ;  /* 0x0000001c04009985 */ /* 0x0001e8000c101d32 */
[----:B------:R0:W-:Y:S04]  /*6240*/  @!P2 ST.E.128 desc[UR50][R6.64], R32 ;  /* 0x000000200600a985 */ /* 0x0001e8000c101d32 */
[----:B------:R0:W-:Y:S04]  /*6250*/  @!P3 ST.E.128 desc[UR50][R8.64], R36 ;  /* 0x000000240800b985 */ /* 0x0001e8000c101d32 */
[----:B------:R0:W-:Y:S01]  /*6260*/  @!P0 ST.E.128 desc[UR50][R10.64], R40 ;  /* 0x000000280a008985 */ /* 0x0001e2000c101d32 */
[----:B---3--:R-:W-:-:S13]  /*6270*/  ISETP.LE.AND P0, PT, R0, UR46, PT ;  /* 0x0000002e00007c0c */ /* 0x008fda000bf03270 */
[----:B------:R-:W-:Y:S05]  /*6280*/  @!P0 BRA `(.L_x_31) ;  /* 0xffffffa800848947 */ /* 0x000fea000383ffff */
[----:B------:R-:W-:Y:S05]  /*6290*/  EXIT ;  /* 0x000000000000794d */ /* 0x000fea0003800000 */
.L_x_5:
[----:B------:R-:W-:-:S08]  /*62a0*/  NOP ;  /* 0x0000000000007918 */ /* 0x000fd00000000000 */
[----:B------:R-:W0:-:S00]  /*62b0*/  USETMAXREG.DEALLOC.CTAPOOL 0x20 ;  /* 0x00000020000079c8 */ /* 0x000e0000080e0500 */
[----:B------:R-:W2:Y:S01]  /*62c0*/  S2UR UR10, SR_CTAID.X ;  /* 0x00000000000a79c3 */ /* 0x000ea20000002500 */
[----:B0-----:R-:W-:Y:S01]  /*62d0*/  MOV R0, 0x1 ;  /* 0x0000000100007802 */ /* 0x001fe20000000f00 */
[----:B------:R-:W-:Y:S02]  /*62e0*/  IMAD.MOV.U32 R22, RZ, RZ, RZ ;  /* 0x000000ffff167224 */ /* 0x000fe400078e00ff */
[----:B------:R-:W-:-:S04]  /*62f0*/  IMAD.MOV.U32 R24, RZ, RZ, 0x1 ;  /* 0x00000001ff187424 */ /* 0x000fc800078e00ff */
[----:B------:R-:W2:Y:S02]  /*6300*/  LDC R2, c[0x0][0xc34] ;  /* 0x00030d00ff027b82 */ /* 0x000ea40000000800 */
[----:B--2---:R-:W-:-:S13]  /*6310*/  ISETP.LE.AND P0, PT, R2, UR10, PT ;  /* 0x0000000a02007c0c */ /* 0x004fda000bf03270 */
[----:B------:R-:W-:Y:S05]  /*6320*/  @P0 BRA `(.L_x_32) ;  /* 0x0000003800400947 */ /* 0x000fea0003800000 */
[----:B------:R-:W0:Y:S01]  /*6330*/  S2R R3, SR_TID.X ;  /* 0x0000000000037919 */ /* 0x000e220000002100 */
[----:B-1----:R-:W-:Y:S01]  /*6340*/  ULDC.64 UR4, c[0x0][0x418] ;  /* 0x0001060000047ab9 */ /* 0x002fe20000000a00 */
[----:B------:R-:W-:Y:S01]  /*6350*/  ULDC.64 UR6, c[0x0][0x2f0] ;  /* 0x0000bc0000067ab9 */ /* 0x000fe20000000a00 */
[----:B------:R-:W-:Y:S01]  /*6360*/  UISETP.NE.U32.AND UP0, UPT, UR4, URZ, UPT ;  /* 0x0000003f0400728c */ /* 0x000fe2000bf05070 */
[----:B------:R-:W1:Y:S01]  /*6370*/  S2UR UR8, SR_CgaCtaId ;  /* 0x00000000000879c3 */ /* 0x000e620000008800 */
[----:B------:R-:W-:Y:S01]  /*6380*/  LOP3.LUT R25, R25, 0xfffffffe, RZ, 0xc0, !PT ;  /* 0xfffffffe19197812 */ /* 0x000fe200078ec0ff */
[----:B------:R-:W-:Y:S01]  /*6390*/  ULDC UR4, c[0x0][0x424] ;  /* 0x0001090000047ab9 */ /* 0x000fe20000000800 */
[----:B------:R-:W-:Y:S01]  /*63a0*/  UISETP.NE.AND.EX UP0, UPT, UR5, URZ, UPT, UP0 ;  /* 0x0000003f0500728c */ /* 0x000fe2000bf05300 */
[----:B------:R-:W-:Y:S01]  /*63b0*/  IMAD.MOV.U32 R24, RZ, RZ, 0x1 ;  /* 0x00000001ff187424 */ /* 0x000fe200078e00ff */
[----:B------:R-:W-:Y:S01]  /*63c0*/  ULDC UR9, c[0x0][0x2b8] ;  /* 0x0000ae0000097ab9 */ /* 0x000fe20000000800 */
[----:B------:R-:W-:Y:S01]  /*63d0*/  ULDC UR37, c[0x0][0x448] ;  /* 0x0001120000257ab9 */ /* 0x000fe20000000800 */
[----:B------:R-:W-:Y:S01]  /*63e0*/  USEL UR4, UR4, 0x1, UP0 ;  /* 0x0000000104047887 */ /* 0x000fe20008000000 */
[----:B------:R-:W-:Y:S01]  /*63f0*/  IMAD.MOV.U32 R22, RZ, RZ, RZ ;  /* 0x000000ffff167224 */ /* 0x000fe200078e00ff */
[----:B------:R-:W-:Y:S01]  /*6400*/  UMOV UR38, 0x400 ;  /* 0x0000040000267882 */ /* 0x000fe20000000000 */
[----:B------:R-:W-:-:S02]  /*6410*/  ULOP3.LUT UR41, UR39, 0x2, URZ, 0xfc, !UPT ;  /* 0x0000000227297892 */ /* 0x000fc4000f8efc3f */
[----:B------:R-:W-:Y:S01]  /*6420*/  UIMAD UR36, UR4, UR6, URZ ;  /* 0x00000006042472a4 */ /* 0x000fe2000f8e023f */
[----:B------:R-:W-:Y:S02]  /*6430*/  ULDC UR43, c[0x0][0xc] ;  /* 0x00000300002b7ab9 */ /* 0x000fe40000000800 */
[----:B------:R-:W-:Y:S01]  /*6440*/  ULDC UR4, c[0x0][0x288] ;  /* 0x0000a20000047ab9 */ /* 0x000fe20000000800 */
[----:B------:R-:W-:Y:S02]  /*6450*/  UIADD3 UR5, UR36, 0x7f, URZ ;  /* 0x0000007f24057890 */ /* 0x000fe4000fffe03f */
[----:B------:R-:W-:Y:S02]  /*6460*/  UIMAD UR37, UR37, UR4, URZ ;  /* 0x00000004252572a4 */ /* 0x000fe4000f8e023f */
[----:B------:R-:W-:-:S04]  /*6470*/  USHF.R.S32.HI UR6, URZ, 0x1f, UR5 ;  /* 0x0000001f3f067899 */ /* 0x000fc80008011405 */
[----:B------:R-:W-:Y:S02]  /*6480*/  ULEA.HI UR6, UR6, UR5, URZ, 0x7 ;  /* 0x0000000506067291 */ /* 0x000fe4000f8f383f */
[----:B-1----:R-:W-:Y:S01]  /*6490*/  ULEA UR38, UR8, UR38, 0x18 ;  /* 0x0000002608267291 */ /* 0x002fe2000f8ec03f */
[C---:B0-----:R-:W-:Y:S01]  /*64a0*/  IMAD.SHL.U32 R29, R3.reuse, 0x8, RZ ;  /* 0x00000008031d7824 */ /* 0x041fe200078e00ff */
[----:B------:R-:W-:Y:S01]  /*64b0*/  ULEA.HI.SX32 UR42, UR6, 0xffffffff, 0x19 ;  /* 0xffffffff062a7891 */ /* 0x000fe2000f8fca3f */
[----:B------:R-:W-:Y:S01]  /*64c0*/  IMAD.SHL.U32 R2, R3, 0x10, RZ ;  /* 0x0000001003027824 */ /* 0x000fe200078e00ff */
[----:B------:R-:W-:Y:S02]  /*64d0*/  ULEA.HI.SX32 UR40, UR6, 0xfffffffe, 0x19 ;  /* 0xfffffffe06287891 */ /* 0x000fe4000f8fca3f */
[C---:B------:R-:W-:Y:S01]  /*64e0*/  LOP3.LUT R4, R29.reuse, 0x38, RZ, 0xc0, !PT ;  /* 0x000000381d047812 */ /* 0x040fe200078ec0ff */
[----:B------:R-:W-:Y:S01]  /*64f0*/  USHF.L.U32 UR4, UR42, 0x7, URZ ;  /* 0x000000072a047899 */ /* 0x000fe2000800063f */
[----:B------:R-:W-:-:S02]  /*6500*/  LOP3.LUT R0, R29, 0x1f8, RZ, 0xc0, !PT ;  /* 0x000001f81d007812 */ /* 0x000fc400078ec0ff */
[----:B------:R-:W-:Y:S02]  /*6510*/  ISETP.GE.AND P1, PT, R4, UR7, PT ;  /* 0x0000000704007c0c */ /* 0x000fe4000bf26270 */
[----:B------:R-:W-:Y:S02]  /*6520*/  LOP3.LUT R0, R0, 0x38, R3, 0x78, !PT ;  /* 0x0000003800007812 */ /* 0x000fe400078e7803 */
[----:B------:R-:W-:Y:S02]  /*6530*/  ISETP.GE.AND P0, PT, R4, UR7, PT ;  /* 0x0000000704007c0c */ /* 0x000fe4000bf06270 */
[----:B------:R-:W-:Y:S02]  /*6540*/  LOP3.LUT R29, R0, 0x200, R29, 0xf8, !PT ;  /* 0x00000200001d7812 */ /* 0x000fe400078ef81d */
[----:B------:R-:W-:Y:S01]  /*6550*/  SHF.R.U32.HI R0, RZ, 0x3, R3 ;  /* 0x00000003ff007819 */ /* 0x000fe20000011603 */
[----:B------:R-:W-:Y:S01]  /*6560*/  IMAD.U32 R3, RZ, RZ, UR10 ;  /* 0x0000000aff037e24 */ /* 0x000fe2000f8e00ff */
[----:B------:R-:W-:-:S03]  /*6570*/  LOP3.LUT R2, R2, 0x70, RZ, 0xc0, !PT ;  /* 0x0000007002027812 */ /* 0x000fc600078ec0ff */
[----:B------:R-:W-:Y:S01]  /*6580*/  @P1 LOP3.LUT R25, R25, 0x1, RZ, 0xfc, !PT ;  /* 0x0000000119191812 */ /* 0x000fe200078efcff */
[----:B------:R0:W-:Y:S03]  /*6590*/  STL [R1+0x8], R3 ;  /* 0x0000080301007387 */ /* 0x0001e60000100800 */
[----:B------:R-:W-:Y:S01]  /*65a0*/  LOP3.LUT R25, R25, 0xfffffffd, RZ, 0xc0, !PT ;  /* 0xfffffffd19197812 */ /* 0x000fe200078ec0ff */
[----:B------:R1:W-:Y:S03]  /*65b0*/  STL [R1+0xc], RZ ;  /* 0x00000cff01007387 */ /* 0x0003e60000100800 */
[----:B------:R-:W-:Y:S02]  /*65c0*/  @P0 LOP3.LUT R25, R25, 0x2, RZ, 0xfc, !PT ;  /* 0x0000000219190812 */ /* 0x000fe400078efcff */
[----:B------:R-:W-:-:S02]  /*65d0*/  ISETP.GE.AND P0, PT, R4, UR9, PT ;  /* 0x0000000904007c0c */ /* 0x000fc4000bf06270 */
[----:B0-----:R-:W-:Y:S02]  /*65e0*/  LOP3.LUT R3, R0, 0xf, RZ, 0xc0, !PT ;  /* 0x0000000f00037812 */ /* 0x001fe400078ec0ff */
[----:B------:R-:W-:Y:S02]  /*65f0*/  MOV R0, UR4 ;  /* 0x0000000400007c02 */ /* 0x000fe40008000f00 */
[----:B------:R-:W-:Y:S02]  /*6600*/  LOP3.LUT R25, R25, 0xffffffef, RZ, 0xc0, !PT ;  /* 0xffffffef19197812 */ /* 0x000fe400078ec0ff */
[----:B------:R-:W-:Y:S02]  /*6610*/  LOP3.LUT R5, R3, R2, RZ, 0xfc, !PT ;  /* 0x0000000203057212 */ /* 0x000fe400078efcff */
[----:B------:R-:W-:Y:S02]  /*6620*/  LEA R4, R29, UR38, 0x1 ;  /* 0x000000261d047c11 */ /* 0x000fe4000f8e08ff */
[----:B------:R-:W-:-:S02]  /*6630*/  LOP3.LUT R2, R3, UR4, R2, 0xfe, !PT ;  /* 0x0000000403027c12 */ /* 0x000fc4000f8efe02 */
[----:B------:R-:W-:Y:S02]  /*6640*/  @P0 LOP3.LUT R25, R25, 0x10, RZ, 0xfc, !PT ;  /* 0x0000001019190812 */ /* 0x000fe400078efcff */
[----:B-1----:R-:W-:-:S07]  /*6650*/  IADD3 R0, -R3, UR36, -R0 ;  /* 0x0000002403007c10 */ /* 0x002fce000fffe900 */
.L_x_67:
[----:B------:R-:W2:Y:S01]  /*6660*/  LDL R6, [R1+0x8] ;  /* 0x0000080001067983 */ /* 0x000ea20000100800 */
[----:B------:R-:W0:Y:S01]  /*6670*/  LDC R0, c[0x0][0xc38] ;  /* 0x00030e00ff007b82 */ /* 0x000e220000000800 */
[----:B------:R-:W-:Y:S05]  /*6680*/  YIELD ;  /* 0x0000000000007946 */ /* 0x000fea0003800000 */
[----:B------:R-:W-:Y:S01]  /*6690*/  ULDC.64 UR4, c[0x0][0xa28] ;  /* 0x00028a0000047ab9 */ /* 0x000fe20000000a00 */
[----:B------:R-:W-:Y:S01]  /*66a0*/  IMAD.MOV.U32 R17, RZ, RZ, RZ ;  /* 0x000000ffff117224 */ /* 0x000fe200078e00ff */
[----:B------:R-:W1:Y:S01]  /*66b0*/  LDC R2, c[0x0][0xc44] ;  /* 0x00031100ff027b82 */ /* 0x000e620000000800 */
[----:B------:R-:W-:-:S04]  /*66c0*/  ISETP.NE.U32.AND P0, PT, RZ, UR4, PT ;  /* 0x00000004ff007c0c */ /* 0x000fc8000bf05070 */
[----:B------:R-:W-:Y:S02]  /*66d0*/  ISETP.NE.AND.EX P0, PT, RZ, UR5, PT, P0 ;  /* 0x00000005ff007c0c */ /* 0x000fe4000bf05300 */
[----:B0-----:R-:W-:Y:S02]  /*66e0*/  ISETP.NE.AND P1, PT, R0, 0x1, PT ;  /* 0x000000010000780c */ /* 0x001fe40003f25270 */
[----:B-1----:R-:W-:-:S09]  /*66f0*/  ISETP.NE.AND P2, PT, R2, 0x1, PT ;  /* 0x000000010200780c */ /* 0x002fd20003f45270 */
[----:B------:R-:W0:Y:S08]  /*6700*/  @P0 LDC.64 R2, c[0x0][0xa28] ;  /* 0x00028a00ff020b82 */ /* 0x000e300000000a00 */
[----:B------:R-:W2:Y:S08]  /*6710*/  @P1 LDC R0, c[0x0][0xc3c] ;  /* 0x00030f00ff001b82 */ /* 0x000eb00000000800 */
[----:B------:R-:W1:Y:S08]  /*6720*/  @P1 LDC R7, c[0x0][0xc40] ;  /* 0x00031000ff071b82 */ /* 0x000e700000000800 */
[----:B------:R-:W3:Y:S01]  /*6730*/  @P2 LDC.64 R4, c[0x0][0xc48] ;  /* 0x00031200ff042b82 */ /* 0x000ee20000000a00 */
[----:B--2---:R-:W-:-:S04]  /*6740*/  @P1 IMAD.HI.U32 R0, R6, R0, RZ ;  /* 0x0000000006001227 */ /* 0x004fc800078e00ff */
[----:B------:R-:W-:Y:S01]  /*6750*/  IMAD.MOV.U32 R23, RZ, RZ, R6 ;  /* 0x000000ffff177224 */ /* 0x000fe200078e0006 */
[----:B-1----:R-:W-:-:S05]  /*6760*/  @P1 SHF.R.U32.HI R23, RZ, R7, R0 ;  /* 0x00000007ff171219 */ /* 0x002fca0000011600 */
[----:B---3--:R-:W-:-:S04]  /*6770*/  @P2 IMAD.HI.U32 R4, R23, R4, RZ ;  /* 0x0000000417042227 */ /* 0x008fc800078e00ff */
[----:B------:R-:W-:Y:S01]  /*6780*/  IMAD.MOV.U32 R18, RZ, RZ, R23 ;  /* 0x000000ffff127224 */ /* 0x000fe200078e0017 */
[----:B------:R-:W-:-:S05]  /*6790*/  @P2 SHF.R.U32.HI R18, RZ, R5, R4 ;  /* 0x00000005ff122219 */ /* 0x000fca0000011604 */
[----:B0-----:R-:W-:-:S05]  /*67a0*/  @P0 IMAD.WIDE R2, R18, 0x4, R2 ;  /* 0x0000000412020825 */ /* 0x001fca00078e0202 */
[----:B------:R-:W2:Y:S01]  /*67b0*/  @P0 LDG.E R17, desc[UR50][R2.64] ;  /* 0x0000003202110981 */ /* 0x000ea2000c1e1900 */
[----:B------:R-:W-:-:S04]  /*67c0*/  UIADD3 UR4, UR38, 0xe400, URZ ;  /* 0x0000e40026047890 */ /* 0x000fc8000fffe03f */
[----:B------:R-:W-:-:S06]  /*67d0*/  ULOP3.LUT UP0, URZ, UR4, 0x3ff, URZ, 0xc0, !UPT ;  /* 0x000003ff043f7892 */ /* 0x000fcc000f80c03f */
[----:B------:R-:W-:Y:S01]  /*67e0*/  PLOP3.LUT P0, PT, PT, PT, UP0, 0x80, 0x0 ;  /* 0x000000000000781c */ /* 0x000fe20003f0f008 */
[----:B--2---:R0:W-:-:S12]  /*67f0*/  STL [R1+0x4], R17 ;  /* 0x0000041101007387 */ /* 0x0041d80000100800 */
[----:B------:R-:W-:Y:S05]  /*6800*/  @!P0 BRA `(.L_x_33) ;  /* 0x0000000000408947 */ /* 0x000fea0003800000 */
[----:B------:R-:W-:Y:S01]  /*6810*/  MOV R2, 0x0 ;  /* 0x0000000000027802 */ /* 0x000fe20000000f00 */
[----:B------:R-:W-:Y:S01]  /*6820*/  ULDC.64 UR6, c[0x4][0x88] ;  /* 0x0100220000067ab9 */ /* 0x000fe20000000a00 */
[----:B------:R-:W-:Y:S01]  /*6830*/  ULDC.64 UR8, c[0x4][0x90] ;  /* 0x0100240000087ab9 */ /* 0x000fe20000000a00 */
[----:B------:R-:W-:Y:S01]  /*6840*/  ULDC.64 UR4, c[0x4][0x8] ;  /* 0x0100020000047ab9 */ /* 0x000fe20000000a00 */
[----:B------:R-:W-:Y:S01]  /*6850*/  IMAD.U32 R4, RZ, RZ, UR6 ;  /* 0x00000006ff047e24 */ /* 0x000fe2000f8e00ff */
[----:B------:R-:W-:Y:S01]  /*6860*/  MOV R10, UR4 ;  /* 0x00000004000a7c02 */ /* 0x000fe20008000f00 */
[----:B------:R-:W1:Y:S01]  /*6870*/  LDC.64 R2, c[0x4][R2] ;  /* 0x0100000002027b82 */ /* 0x000e620000000a00 */
[----:B------:R-:W-:Y:S02]  /*6880*/  IMAD.U32 R5, RZ, RZ, UR7 ;  /* 0x00000007ff057e24 */ /* 0x000fe4000f8e00ff */
[----:B------:R-:W-:Y:S02]  /*6890*/  IMAD.U32 R6, RZ, RZ, UR8 ;  /* 0x00000008ff067e24 */ /* 0x000fe4000f8e00ff */
[----:B------:R-:W-:-:S02]  /*68a0*/  IMAD.U32 R7, RZ, RZ, UR9 ;  /* 0x00000009ff077e24 */ /* 0x000fc4000f8e00ff */
[----:B------:R-:W-:Y:S02]  /*68b0*/  IMAD.U32 R11, RZ, RZ, UR5 ;  /* 0x00000005ff0b7e24 */ /* 0x000fe4000f8e00ff */
[----:B------:R-:W-:Y:S02]  /*68c0*/  IMAD.MOV.U32 R8, RZ, RZ, 0x70 ;  /* 0x00000070ff087424 */ /* 0x000fe400078e00ff */
[----:B------:R-:W-:Y:S02]  /*68d0*/  IMAD.MOV.U32 R12, RZ, RZ, 0x1 ;  /* 0x00000001ff0c7424 */ /* 0x000fe400078e00ff */
[----:B------:R-:W-:-:S07]  /*68e0*/  IMAD.MOV.U32 R13, RZ, RZ, RZ ;  /* 0x000000ffff0d7224 */ /* 0x000fce00078e00ff */
[----:B------:R-:W-:-:S07]  /*68f0*/  LEPC R20, `(.L_x_33) ;  /* 0x000000001014794e */ /* 0x000fce0000000000 */
[----:B01----:R-:W-:Y:S05]  /*6900*/  CALL.ABS.NOINC R2 ;  /* 0x0000000002007343 */ /* 0x003fea0003c00000 */
.L_x_33:
[----:B------:R-:W-:-:S04]  /*6910*/  UIADD3 UR4, UR38, 0x400, URZ ;  /* 0x0000040026047890 */ /* 0x000fc8000fffe03f */
[----:B------:R-:W-:-:S06]  /*6920*/  ULOP3.LUT UP0, URZ, UR4, 0x3ff, URZ, 0xc0, !UPT ;  /* 0x000003ff043f7892 */ /* 0x000fcc000f80c03f */
[----:B------:R-:W-:-:S13]  /*6930*/  PLOP3.LUT P0, PT, PT, PT, UP0, 0x80, 0x0 ;  /* 0x000000000000781c */ /* 0x000fda0003f0f008 */
[----:B------:R-:W-:Y:S05]  /*6940*/  @!P0 BRA `(.L_x_34) ;  /* 0x00000000007c8947 */ /* 0x000fea0003800000 */
[----:B------:R-:W-:Y:S01]  /*6950*/  MOV R16, 0x0 ;  /* 0x0000000000107802 */ /* 0x000fe20000000f00 */
[----:B------:R-:W-:Y:S01]  /*6960*/  ULDC.64 UR6, c[0x4][0x88] ;  /* 0x0100220000067ab9 */ /* 0x000fe20000000a00 */
[----:B------:R-:W-:Y:S01]  /*6970*/  ULDC.64 UR8, c[0x4][0x90] ;  /* 0x0100240000087ab9 */ /* 0x000fe20000000a00 */
[----:B------:R-:W-:Y:S01]  /*6980*/  ULDC.64 UR4, c[0x4][0x10] ;  /* 0x0100040000047ab9 */ /* 0x000fe20000000a00 */
[----:B------:R1:W2:Y:S01]  /*6990*/  LDC.64 R2, c[0x4][R16] ;  /* 0x0100000010027b82 */ /* 0x0002a20000000a00 */
[----:B------:R-:W-:Y:S01]  /*69a0*/  IMAD.U32 R4, RZ, RZ, UR6 ;  /* 0x00000006ff047e24 */ /* 0x000fe2000f8e00ff */
[----:B------:R-:W-:Y:S01]  /*69b0*/  MOV R7, UR9 ;  /* 0x0000000900077c02 */ /* 0x000fe20008000f00 */
[----:B------:R-:W-:Y:S02]  /*69c0*/  IMAD.U32 R5, RZ, RZ, UR7 ;  /* 0x00000007ff057e24 */ /* 0x000fe4000f8e00ff */
[----:B------:R-:W-:Y:S02]  /*69d0*/  IMAD.U32 R6, RZ, RZ, UR8 ;  /* 0x00000008ff067e24 */ /* 0x000fe4000f8e00ff */
[----:B------:R-:W-:-:S02]  /*69e0*/  IMAD.U32 R10, RZ, RZ, UR4 ;  /* 0x00000004ff0a7e24 */ /* 0x000fc4000f8e00ff */
[----:B------:R-:W-:Y:S02]  /*69f0*/  IMAD.U32 R11, RZ, RZ, UR5 ;  /* 0x00000005ff0b7e24 */ /* 0x000fe4000f8e00ff */
[----:B------:R-:W-:Y:S02]  /*6a00*/  IMAD.MOV.U32 R8, RZ, RZ, 0x70 ;  /* 0x00000070ff087424 */ /* 0x000fe400078e00ff */
[----:B------:R-:W-:Y:S02]  /*6a10*/  IMAD.MOV.U32 R12, RZ, RZ, 0x1 ;  /* 0x00000001ff0c7424 */ /* 0x000fe400078e00ff */
[----:B-1----:R-:W-:-:S07]  /*6a20*/  IMAD.MOV.U32 R13, RZ, RZ, RZ ;  /* 0x000000ffff0d7224 */ /* 0x002fce00078e00ff */
[----:B------:R-:W-:-:S07]  /*6a30*/  LEPC R20, `(.L_x_35) ;  /* 0x000000001014794e */ /* 0x000fce0000000000 */
[----:B0-2---:R-:W-:Y:S05]  /*6a40*/  CALL.ABS.NOINC R2 ;  /* 0x0000000002007343 */ /* 0x005fea0003c00000 */
.L_x_35:
[----:B------:R0:W1:Y:S01]  /*6a50*/  LDC.64 R2, c[0x4][R16] ;  /* 0x0100000010027b82 */ /* 0x0000620000000a00 */
[----:B------:R-:W-:Y:S01]  /*6a60*/  ULDC.64 UR6, c[0x4][0x88] ;  /* 0x0100220000067ab9 */ /* 0x000fe20000000a00 */
[----:B------:R-:W-:Y:S01]  /*6a70*/  ULDC.64 UR8, c[0x4][0x90] ;  /* 0x0100240000087ab9 */ /* 0x000fe20000000a00 */
[----:B------:R-:W-:Y:S01]  /*6a80*/  ULDC.64 UR4, c[0x4][0x18] ;  /* 0x0100060000047ab9 */ /* 0x000fe20000000a00 */
        /* <DEDUP_REMOVED lines=8> */
[----:B0-----:R-:W-:-:S07]  /*6b10*/  IMAD.MOV.U32 R13, RZ, RZ, RZ ;  /* 0x000000ffff0d7224 */ /* 0x001fce00078e00ff */
[----:B------:R-:W-:-:S07]  /*6b20*/  LEPC R20, `(.L_x_34) ;  /* 0x000000001014794e */ /* 0x000fce0000000000 */
[----:B-1----:R-:W-:Y:S05]  /*6b30*/  CALL.ABS.NOINC R2 ;  /* 0x0000000002007343 */ /* 0x002fea0003c00000 */
.L_x_34:
[----:B------:R-:W-:Y:S01]  /*6b40*/  ULDC.64 UR4, c[0x0][0x9f8] ;  /* 0x00027e0000047ab9 */ /* 0x000fe20000000a00 */
[----:B------:R-:W-:Y:S01]  /*6b50*/  IMAD.MOV.U32 R28, RZ, RZ, R18 ;  /* 0x000000ffff1c7224 */ /* 0x000fe200078e0012 */
[----:B------:R-:W-:Y:S01]  /*6b60*/  ISETP.NE.U32.AND P0, PT, RZ, UR4, PT ;  /* 0x00000004ff007c0c */ /* 0x000fe2000bf05070 */
[----:B------:R-:W1:Y:S01]  /*6b70*/  LDC R9, c[0x0][0x430] ;  /* 0x00010c00ff097b82 */ /* 0x000e620000000800 */
[----:B------:R-:W2:Y:S01]  /*6b80*/  S2R R19, SR_TID.X ;  /* 0x0000000000137919 */ /* 0x000ea20000002100 */
[----:B------:R-:W-:Y:S01]  /*6b90*/  USHF.L.U32 UR44, UR42, 0x7, URZ ;  /* 0x000000072a2c7899 */ /* 0x000fe2000800063f */
[----:B------:R-:W-:Y:S01]  /*6ba0*/  ISETP.NE.AND.EX P0, PT, RZ, UR5, PT, P0 ;  /* 0x00000005ff007c0c */ /* 0x000fe2000bf05300 */
[----:B------:R-:W-:-:S12]  /*6bb0*/  ULDC UR4, c[0x0][0xc44] ;  /* 0x0003110000047ab9 */ /* 0x000fd80000000800 */
[----:B------:R-:W3:Y:S02]  /*6bc0*/  @P0 LDC.64 R2, c[0x0][0x9f8] ;  /* 0x00027e00ff020b82 */ /* 0x000ee40000000a00 */
[----:B---3--:R-:W-:-:S05]  /*6bd0*/  @P0 IMAD.WIDE R2, R18, 0x4, R2 ;  /* 0x0000000412020825 */ /* 0x008fca00078e0202 */
[----:B------:R3:W4:Y:S01]  /*6be0*/  @P0 LDG.E R28, desc[UR50][R2.64] ;  /* 0x00000032021c0981 */ /* 0x000722000c1e1900 */
[----:B-1----:R-:W-:Y:S02]  /*6bf0*/  ISETP.NE.AND P1, PT, R9, 0x1, PT ;  /* 0x000000010900780c */ /* 0x002fe40003f25270 */
[----:B--2---:R-:W-:Y:S02]  /*6c00*/  SHF.R.U32.HI R16, RZ, 0x3, R19 ;  /* 0x00000003ff107819 */ /* 0x004fe40000011613 */
[----:B------:R-:W-:Y:S02]  /*6c10*/  SHF.L.U32 R19, R19, 0x4, RZ ;  /* 0x0000000413137819 */ /* 0x000fe400000006ff */
[----:B------:R-:W-:Y:S02]  /*6c20*/  LOP3.LUT R16, R16, 0xf, RZ, 0xc0, !PT ;  /* 0x0000000f10107812 */ /* 0x000fe400078ec0ff */
[----:B------:R-:W-:Y:S02]  /*6c30*/  LOP3.LUT R19, R19, 0x70, RZ, 0xc0, !PT ;  /* 0x0000007013137812 */ /* 0x000fe400078ec0ff */
[----:B------:R-:W-:-:S02]  /*6c40*/  LOP3.LUT R25, R25, 0xfffffff7, RZ, 0xc0, !PT ;  /* 0xfffffff719197812 */ /* 0x000fc400078ec0ff */
[----:B------:R-:W-:Y:S01]  /*6c50*/  LOP3.LUT R16, R16, UR44, R19, 0xfe, !PT ;  /* 0x0000002c10107c12 */ /* 0x000fe2000f8efe13 */
[----:B------:R-:W1:Y:S01]  /*6c60*/  @P1 LDC R5, c[0x0][0x434] ;  /* 0x00010d00ff051b82 */ /* 0x000e620000000800 */
[----:B------:R-:W-:Y:S02]  /*6c70*/  @P1 LOP3.LUT R25, R25, 0x8, RZ, 0xfc, !PT ;  /* 0x0000000819191812 */ /* 0x000fe400078efcff */
[C---:B------:R-:W-:Y:S01]  /*6c80*/  ISETP.GE.AND P0, PT, R16.reuse, UR36, PT ;  /* 0x0000002410007c0c */ /* 0x040fe2000bf06270 */
[----:B------:R-:W-:-:S04]  /*6c90*/  IMAD.IADD R0, R16, 0x1, R17 ;  /* 0x0000000110007824 */ /* 0x000fc800078e0211 */
[----:B------:R-:W2:Y:S01]  /*6ca0*/  @P1 LDC R7, c[0x0][0x438] ;  /* 0x00010e00ff071b82 */ /* 0x000ea20000000800 */
[----:B------:R-:W-:Y:S02]  /*6cb0*/  IMAD.MOV.U32 R8, RZ, RZ, R0 ;  /* 0x000000ffff087224 */ /* 0x000fe400078e0000 */
[----:B-1----:R-:W-:-:S05]  /*6cc0*/  @P1 IMAD.HI.U32 R4, R0, R5, RZ ;  /* 0x0000000500041227 */ /* 0x002fca00078e00ff */
[----:B--2---:R-:W-:Y:S02]  /*6cd0*/  @P1 SHF.R.U32.HI R8, RZ, R7, R4 ;  /* 0x00000007ff081219 */ /* 0x004fe40000011604 */
[----:B------:R-:W1:Y:S02]  /*6ce0*/  @!P0 LDC.64 R4, c[0x0][0x428] ;  /* 0x00010a00ff048b82 */ /* 0x000e640000000a00 */
[--C-:B---3--:R-:W-:Y:S01]  /*6cf0*/  @!P0 SHF.R.S32.HI R3, RZ, 0x1f, R8.reuse ;  /* 0x0000001fff038819 */ /* 0x108fe20000011408 */
[----:B------:R-:W-:-:S05]  /*6d00*/  @!P0 IMAD.MOV.U32 R2, RZ, RZ, R8 ;  /* 0x000000ffff028224 */ /* 0x000fca00078e0008 */
[----:B------:R-:W2:Y:S01]  /*6d10*/  @!P0 LDC.64 R6, c[0x0][0x418] ;  /* 0x00010600ff068b82 */ /* 0x000ea20000000a00 */
[----:B----4-:R-:W-:Y:S01]  /*6d20*/  SHF.R.S32.HI R10, RZ, 0x1f, R28 ;  /* 0x0000001fff0a7819 */ /* 0x010fe2000001141c */
[----:B-1----:R-:W-:-:S04]  /*6d30*/  @!P0 IMAD.WIDE.U32 R2, R28, R4, R2 ;  /* 0x000000041c028225 */ /* 0x002fc800078e0002 */
[----:B------:R-:W-:Y:S01]  /*6d40*/  @!P0 IMAD R4, R10, R4, RZ ;  /* 0x000000040a048224 */ /* 0x000fe200078e02ff */
[----:B--2---:R-:W-:Y:S01]  /*6d50*/  @!P0 LEA R6, P1, R2, R6, 0x2 ;  /* 0x0000000602068211 */ /* 0x004fe200078210ff */
[----:B------:R1:W-:Y:S02]  /*6d60*/  STL [R1], R10 ;  /* 0x0000000a01007387 */ /* 0x0003e40000100800 */
[----:B------:R-:W-:Y:S02]  /*6d70*/  @!P0 IMAD R5, R28, R5, R4 ;  /* 0x000000051c058224 */ /* 0x000fe400078e0204 */
[----:B------:R-:W-:Y:S02]  /*6d80*/  IMAD.MOV.U32 R4, RZ, RZ, RZ ;  /* 0x000000ffff047224 */ /* 0x000fe400078e00ff */
[----:B------:R-:W-:-:S05]  /*6d90*/  @!P0 IMAD.IADD R3, R3, 0x1, R5 ;  /* 0x0000000103038824 */ /* 0x000fca00078e0205 */
[----:B------:R-:W-:-:S05]  /*6da0*/  @!P0 LEA.HI.X R7, R2, R7, R3, 0x2, P1 ;  /* 0x0000000702078211 */ /* 0x000fca00008f1403 */
[----:B------:R1:W5:Y:S01]  /*6db0*/  @!P0 LDG.E R4, desc[UR50][R6.64] ;  /* 0x0000003206048981 */ /* 0x000362000c1e1900 */
[----:B------:R-:W-:Y:S01]  /*6dc0*/  IMAD.U32 R2, RZ, RZ, UR41 ;  /* 0x00000029ff027e24 */ /* 0x000fe2000f8e00ff */
[----:B------:R-:W-:Y:S01]  /*6dd0*/  UMOV UR5, 0xffffffff ;  /* 0xffffffff00057882 */ /* 0x000fe20000000000 */
[----:B------:R-:W-:Y:S01]  /*6de0*/  IMAD.MOV R5, RZ, RZ, -R8 ;  /* 0x000000ffff057224 */ /* 0x000fe200078e0a08 */
[----:B------:R-:W-:Y:S02]  /*6df0*/  LOP3.LUT R25, R25, 0xfffffffb, RZ, 0xc0, !PT ;  /* 0xfffffffb19197812 */ /* 0x000fe400078ec0ff */
[----:B------:R-:W-:Y:S01]  /*6e00*/  ISETP.NE.AND P2, PT, R2, 0x3, PT ;  /* 0x000000030200780c */ /* 0x000fe20003f45270 */
[----:B------:R-:W-:Y:S01]  /*6e10*/  IMAD R5, R9, R5, R0 ;  /* 0x0000000509057224 */ /* 0x000fe200078e0200 */
[----:B------:R-:W-:-:S05]  /*6e20*/  IADD3 R0, -R18, RZ, RZ ;  /* 0x000000ff12007210 */ /* 0x000fca0007ffe1ff */
[----:B------:R-:W-:-:S06]  /*6e30*/  IMAD R19, R0, UR4, R23 ;  /* 0x0000000400137c24 */ /* 0x000fcc000f8e0217 */
[----:B------:R-:W-:Y:S01]  /*6e40*/  @P2 LOP3.LUT R25, R25, 0x4, RZ, 0xfc, !PT ;  /* 0x0000000419192812 */ /* 0x000fe200078efcff */
[----:B-1----:R-:W-:Y:S06]  /*6e50*/  BRA.DIV UR5, `(.L_x_36) ;  /* 0x0000003205bc7947 */ /* 0x002fec000b800000 */
.L_x_84:
[----:B------:R-:W-:Y:S01]  /*6e60*/  SHF.R.S32.HI R27, RZ, 0x1f, R19 ;  /* 0x0000001fff1b7819 */ /* 0x000fe20000011413 */
[----:B------:R-:W-:Y:S06]  /*6e70*/  @!P2 BRA `(.L_x_37) ;  /* 0x000000000004a947 */ /* 0x000fec0003800000 */
[----:B------:R-:W-:Y:S01]  /*6e80*/  BPT.TRAP 0x1 ;  /* 0x000000040000795c */ /* 0x000fe20000300000 */
.L_x_37:
[----:B------:R-:W-:Y:S01]  /*6e90*/  SHF.R.S32.HI R7, RZ, 0x1f, R5 ;  /* 0x0000001fff077819 */ /* 0x000fe20000011405 */
[----:B------:R-:W-:Y:S01]  /*6ea0*/  ULDC.64 UR4, c[0x0][0x328] ;  /* 0x0000ca0000047ab9 */ /* 0x000fe20000000a00 */
[----:B-----5:R-:W-:Y:S01]  /*6eb0*/  SHF.R.S32.HI R6, RZ, 0x1f, R4 ;  /* 0x0000001fff067819 */ /* 0x020fe20000011404 */
[----:B------:R-:W-:Y:S01]  /*6ec0*/  IMAD.WIDE.U32 R2, R5, UR4, RZ ;  /* 0x0000000405027c25 */ /* 0x000fe2000f8e00ff */
[----:B------:R-:W-:Y:S03]  /*6ed0*/  BSSY B0, `(.L_x_38) ;  /* 0x0000015000007945 */ /* 0x000fe60003800000 */
[----:B------:R-:W-:-:S04]  /*6ee0*/  IMAD R0, R7, UR4, RZ ;  /* 0x0000000407007c24 */ /* 0x000fc8000f8e02ff */
[----:B------:R-:W-:Y:S01]  /*6ef0*/  IMAD R9, R5, UR5, R0 ;  /* 0x0000000505097c24 */ /* 0x000fe2000f8e0200 */
[----:B------:R-:W-:Y:S02]  /*6f00*/  ULDC.64 UR4, c[0x0][0x338] ;  /* 0x0000ce0000047ab9 */ /* 0x000fe40000000a00 */
[----:B------:R-:W-:Y:S02]  /*6f10*/  IMAD R0, R6, UR4, RZ ;  /* 0x0000000406007c24 */ /* 0x000fe4000f8e02ff */
[----:B------:R-:W-:Y:S02]  /*6f20*/  IMAD.IADD R3, R3, 0x1, R9 ;  /* 0x0000000103037824 */ /* 0x000fe400078e0209 */
[C---:B------:R-:W-:Y:S02]  /*6f30*/  IMAD R0, R4.reuse, UR5, R0 ;  /* 0x0000000504007c24 */ /* 0x040fe4000f8e0200 */
[----:B------:R-:W-:Y:S01]  /*6f40*/  IMAD.WIDE.U32 R2, R4, UR4, R2 ;  /* 0x0000000404027c25 */ /* 0x000fe2000f8e0002 */
[----:B------:R-:W-:-:S03]  /*6f50*/  ULDC.64 UR4, c[0x0][0x330] ;  /* 0x0000cc0000047ab9 */ /* 0x000fc60000000a00 */
[----:B------:R-:W-:Y:S02]  /*6f60*/  IMAD.IADD R3, R3, 0x1, R0 ;  /* 0x0000000103037824 */ /* 0x000fe400078e0200 */
[----:B------:R-:W-:Y:S02]  /*6f70*/  IMAD R0, R27, UR4, RZ ;  /* 0x000000041b007c24 */ /* 0x000fe4000f8e02ff */
[----:B------:R-:W-:-:S04]  /*6f80*/  IMAD.WIDE.U32 R2, R19, UR4, R2 ;  /* 0x0000000413027c25 */ /* 0x000fc8000f8e0002 */
[----:B------:R-:W-:Y:S01]  /*6f90*/  IMAD R0, R19, UR5, R0 ;  /* 0x0000000513007c24 */ /* 0x000fe2000f8e0200 */
[----:B------:R-:W-:Y:S02]  /*6fa0*/  ULDC.64 UR4, c[0x0][0x318] ;  /* 0x0000c60000047ab9 */ /* 0x000fe40000000a00 */
[----:B------:R-:W-:Y:S01]  /*6fb0*/  LEA R16, P0, R2, UR4, 0x1 ;  /* 0x0000000402107c11 */ /* 0x000fe2000f8008ff */
[----:B------:R-:W-:-:S05]  /*6fc0*/  IMAD.IADD R0, R3, 0x1, R0 ;  /* 0x0000000103007824 */ /* 0x000fca00078e0200 */
[----:B0-----:R-:W-:Y:S02]  /*6fd0*/  LEA.HI.X R17, R2, UR5, R0, 0x1, P0 ;  /* 0x0000000502117c11 */ /* 0x001fe400080f0c00 */
[----:B------:R-:W-:Y:S02]  /*6fe0*/  LEA R0, R22, UR38, 0x3 ;  /* 0x0000002616007c11 */ /* 0x000fe4000f8e18ff */
[----:B------:R-:W-:-:S04]  /*6ff0*/  SHF.L.U32 R2, R24, 0x1f, RZ ;  /* 0x0000001f18027819 */ /* 0x000fc800000006ff */
[----:B------:R-:W0:Y:S02]  /*7000*/  SYNCS.PHASECHK.TRANS64.TRYWAIT P0, [R0+URZ+0x16840], R2 ;  /* 0x01684002000075a7 */ /* 0x000e24000800017f */
[----:B0-----:R-:W-:Y:S05]  /*7010*/  @!P0 BRA `(.L_x_39) ;  /* 0x0000003000808947 */ /* 0x001fea0003800000 */
.L_x_85:
[----:B------:R-:W-:Y:S05]  /*7020*/  BSYNC B0 ;  /* 0x0000000000007941 */ /* 0x000fea0003800000 */
.L_x_38:
[----:B------:R-:W1:Y:S01]  /*7030*/  S2R R9, SR_TID.X ;  /* 0x0000000000097919 */ /* 0x000e620000002100 */
[----:B------:R-:W-:Y:S01]  /*7040*/  ULDC.64 UR4, c[0x0][0x300] ;  /* 0x0000c00000047ab9 */ /* 0x000fe20000000a00 */
[----:B------:R-:W-:Y:S01]  /*7050*/  USHF.L.U32 UR6, UR42, 0x7, URZ ;  /* 0x000000072a067899 */ /* 0x000fe2000800063f */
[----:B------:R-:W-:Y:S01]  /*7060*/  IMAD R7, R7, UR4, RZ ;  /* 0x0000000407077c24 */ /* 0x000fe2000f8e02ff */
[----:B------:R-:W-:Y:S01]  /*7070*/  LOP3.LUT P2, RZ, R25, 0x1, RZ, 0xc0, !PT ;  /* 0x0000000119ff7812 */ /* 0x000fe2000784c0ff */
[----:B0-----:R-:W-:-:S04]  /*7080*/  IMAD.WIDE.U32 R2, R5, UR4, RZ ;  /* 0x0000000405027c25 */ /* 0x001fc8000f8e00ff */
        /* <DEDUP_REMOVED lines=11> */
[----:B------:R-:W-:Y:S01]  /*7140*/  ULDC.64 UR4, c[0x0][0x2e8] ;  /* 0x0000ba0000047ab9 */ /* 0x000fe20000000a00 */
[----:B-1----:R-:W-:Y:S01]  /*7150*/  SHF.R.U32.HI R10, RZ, 0x3, R9 ;  /* 0x00000003ff0a7819 */ /* 0x002fe20000011609 */
[----:B------:R-:W-:Y:S01]  /*7160*/  IMAD R6, R22, 0x2000, R29 ;  /* 0x0000200016067824 */ /* 0x000fe200078e021d */
[----:B------:R-:W-:Y:S01]  /*7170*/  SHF.L.U32 R8, R9, 0x3, RZ ;  /* 0x0000000309087819 */ /* 0x000fe200000006ff */
[----:B------:R-:W-:Y:S01]  /*7180*/  IMAD.IADD R5, R3, 0x1, R4 ;  /* 0x0000000103057824 */ /* 0x000fe200078e0204 */
[----:B------:R-:W-:Y:S01]  /*7190*/  LEA R4, P0, R2, UR4, 0x1 ;  /* 0x0000000402047c11 */ /* 0x000fe2000f8008ff */
[----:B------:R-:W-:Y:S01]  /*71a0*/  IMAD.U32 R9, RZ, RZ, UR6 ;  /* 0x00000006ff097e24 */ /* 0x000fe2000f8e00ff */
[----:B------:R-:W-:Y:S01]  /*71b0*/  UMOV UR4, 0xffffffff ;  /* 0xffffffff00047882 */ /* 0x000fe20000000000 */
[----:B------:R-:W-:Y:S02]  /*71c0*/  LOP3.LUT R10, R10, 0xf, RZ, 0xc0, !PT ;  /* 0x0000000f0a0a7812 */ /* 0x000fe400078ec0ff */
[----:B------:R-:W-:-:S02]  /*71d0*/  LEA.HI.X R5, R2, UR5, R5, 0x1, P0 ;  /* 0x0000000502057c11 */ /* 0x000fc400080f0c05 */
[----:B------:R-:W-:Y:S02]  /*71e0*/  LOP3.LUT R8, R8, 0x38, RZ, 0xc0, !PT ;  /* 0x0000003808087812 */ /* 0x000fe400078ec0ff */
[----:B------:R-:W-:Y:S01]  /*71f0*/  IADD3 R9, -R10, UR36, -R9 ;  /* 0x000000240a097c10 */ /* 0x000fe2000fffe909 */
[----:B------:R-:W-:Y:S06]  /*7200*/  BRA.DIV UR4, `(.L_x_40) ;  /* 0x0000003204187947 */ /* 0x000fec000b800000 */
[----:B------:R-:W0:Y:S01]  /*7210*/  SHFL.IDX PT, R3, R4, RZ, 0x181f ;  /* 0x00181fff04037589 */ /* 0x000e2200000e0000 */
[----:B------:R-:W-:-:S03]  /*7220*/  ISETP.GE.AND P1, PT, R9, 0x1, PT ;  /* 0x000000010900780c */ /* 0x000fc60003f26270 */
[----:B------:R-:W1:Y:S04]  /*7230*/  SHFL.IDX PT, R2, R5, RZ, 0x181f ;  /* 0x00181fff05027589 */ /* 0x000e6800000e0000 */
[----:B------:R-:W-:Y:S06]  /*7240*/  SHFL.IDX PT, R14, R4, 0x7, 0x181f ;  /* 0x00f81f00040e7f89 */ /* 0x000fec00000e0000 */
[----:B------:R-:W-:-:S02]  /*7250*/  @P1 LEA R7, R6, UR38, 0x1 ;  /* 0x0000002606071c11 */ /* 0x000fc4000f8e08ff */
[----:B0-----:R-:W-:-:S05]  /*7260*/  @P1 LEA R3, P0, R8, R3, 0x1 ;  /* 0x0000000308031211 */ /* 0x001fca00078008ff */
[----:B-1----:R-:W-:-:S05]  /*7270*/  @P1 IMAD.X R2, RZ, RZ, R2, P0 ;  /* 0x000000ffff021224 */ /* 0x002fca00000e0602 */
[----:B------:R-:W-:-:S04]  /*7280*/  @P1 LOP3.LUT R3, R3, R2, RZ, 0x3c, !PT ;  /* 0x0000000203031212 */ /* 0x000fc800078e3cff */
[----:B------:R-:W-:-:S04]  /*7290*/  @P1 LOP3.LUT R2, R3, R2, RZ, 0x3c, !PT ;  /* 0x0000000203021212 */ /* 0x000fc800078e3cff */
[----:B------:R-:W-:-:S05]  /*72a0*/  @P1 LOP3.LUT R3, R3, R2, RZ, 0x3c, !PT ;  /* 0x0000000203031212 */ /* 0x000fca00078e3cff */
[----:B------:R0:W-:Y:S01]  /*72b0*/  @P1 LDGSTS.E.BYPASS.LTC128B.128 [R7+0xe400], desc[UR50][R2.64], !P2 ;  /* 0x0e40000002071fae */ /* 0x0001e2000d101d72 */
[----:B------:R-:W-:-:S03]  /*72c0*/  ISETP.GE.AND P1, PT, R9, 0x11, PT ;  /* 0x000000110900780c */ /* 0x000fc60003f26270 */
[----:B0-----:R-:W0:Y:S10]  /*72d0*/  SHFL.IDX PT, R3, R4, 0x1, 0x181f ;  /* 0x00381f0004037f89 */ /* 0x001e3400000e0000 */
[----:B------:R-:W-:Y:S01]  /*72e0*/  @P1 LEA R7, R6, UR38, 0x1 ;  /* 0x0000002606071c11 */ /* 0x000fe2000f8e08ff */
[----:B------:R-:W1:Y:S01]  /*72f0*/  SHFL.IDX PT, R2, R5, 0x1, 0x181f ;  /* 0x00381f0005027f89 */ /* 0x000e6200000e0000 */
        /* <DEDUP_REMOVED lines=49> */
[----:B------:R-:W1:Y:S04]  /*7610*/  SHFL.IDX PT, R2, R5, 0x6, 0x181f ;  /* 0x00d81f0005027f89 */ /* 0x000e6800000e0000 */
[----:B------:R-:W2:Y:S01]  /*7620*/  SHFL.IDX PT, R5, R5, 0x7, 0x181f ;  /* 0x00f81f0005057f89 */ /* 0x000ea200000e0000 */
[----:B0-----:R-:W-:-:S04]  /*7630*/  @P1 LEA R3, P0, R8, R3, 0x1 ;  /* 0x0000000308031211 */ /* 0x001fc800078008ff */
[----:B-1----:R-:W-:-:S04]  /*7640*/  @P1 IADD3.X R2, RZ, R2, RZ, P0, !PT ;  /* 0x00000002ff021210 */ /* 0x002fc800007fe4ff */
[----:B------:R-:W-:-:S04]  /*7650*/  @P1 LOP3.LUT R3, R3, R2, RZ, 0x3c, !PT ;  /* 0x0000000203031212 */ /* 0x000fc800078e3cff */
[----:B------:R-:W-:-:S04]  /*7660*/  @P1 LOP3.LUT R2, R3, R2, RZ, 0x3c, !PT ;  /* 0x0000000203021212 */ /* 0x000fc800078e3cff */
[----:B------:R-:W-:-:S05]  /*7670*/  @P1 LOP3.LUT R3, R3, R2, RZ, 0x3c, !PT ;  /* 0x0000000203031212 */ /* 0x000fca00078e3cff */
[----:B--2---:R0:W-:Y:S02]  /*7680*/  @P1 LDGSTS.E.BYPASS.LTC128B.128 [R7+0x11400], desc[UR50][R2.64], !P2 ;  /* 0x1140000002071fae */ /* 0x0041e4000d101d72 */
.L_x_103:
[----:B------:R-:W-:-:S13]  /*7690*/  ISETP.GE.AND P0, PT, R9, 0x71, PT ;  /* 0x000000710900780c */ /* 0x000fda0003f06270 */
[----:B0-----:R-:W-:-:S05]  /*76a0*/  @P0 LEA R2, P1, R8, R14, 0x1 ;  /* 0x0000000e08020211 */ /* 0x001fca00078208ff */
[----:B------:R-:W-:Y:S01]  /*76b0*/  @P0 IMAD.X R3, RZ, RZ, R5, P1 ;  /* 0x000000ffff030224 */ /* 0x000fe200008e0605 */
[----:B------:R-:W-:-:S05]  /*76c0*/  @P0 LEA R5, R6, UR38, 0x1 ;  /* 0x0000002606050c11 */ /* 0x000fca000f8e08ff */
[----:B------:R-:W-:Y:S01]  /*76d0*/  @!PT LDS RZ, [RZ] ;  /* 0x00000000fffff984 */ /* 0x000fe20000000800 */
[----:B------:R-:W-:Y:S01]  /*76e0*/  @!PT LDS RZ, [RZ] ;  /* 0x00000000fffff984 */ /* 0x000fe20000000800 */
[----:B------:R-:W-:Y:S01]  /*76f0*/  @!PT LDS RZ, [RZ] ;  /* 0x00000000fffff984 */ /* 0x000fe20000000800 */
[----:B------:R0:W-:Y:S01]  /*7700*/  @P0 LDGSTS.E.BYPASS.LTC128B.128 [R5+0x11c00], desc[UR50][R2.64], !P2 ;  /* 0x11c0000002050fae */ /* 0x0001e2000d101d72 */
[----:B------:R-:W-:Y:S01]  /*7710*/  PLOP3.LUT P0, PT, PT, PT, PT, 0x80, 0x0 ;  /* 0x000000000000781c */ /* 0x000fe20003f0f070 */
[----:B------:R-:W-:-:S12]  /*7720*/  NOP ;  /* 0x0000000000007918 */ /* 0x000fd80000000000 */
.L_x_41:
[----:B------:R-:W-:Y:S02]  /*7730*/  PLOP3.LUT P1, PT, P1, P0, PT, 0xa2, 0x0 ;  /* 0x000000000000781c */ /* 0x000fe40000f21472 */
[----:B------:R-:W-:-:S08]  /*7740*/  @P0 R2UR P1, UR4, R0 ;  /* 0x00000000000402ca */ /* 0x000fd00000020000 */
[----:B------:R-:W-:-:S05]  /*7750*/  @P0 PLOP3.LUT P0, PT, P1, PT, PT, 0x80, 0x0 ;  /* 0x000000000000081c */ /* 0x000fca0000f0f070 */
[----:B------:R-:W-:Y:S01]  /*7760*/  @!P1 SYNCS.ARRIVE.TRANS64.RED.A0T1 RZ, [UR4+0x16830], RZ ;  /* 0x016830ffffff99a7 */ /* 0x000fe20008200404 */
[----:B------:R-:W-:Y:S07]  /*7770*/  @!P1 ARRIVES.LDGSTSBAR.64.TRANSCNT [UR4+0x16830] ;  /* 0x01683000ff0099b0 */ /* 0x000fee0008000a84 */
[----:B------:R-:W-:Y:S05]  /*7780*/  @P0 BRA.U.ANY `(.L_x_41) ;  /* 0xfffffffd00e80947 */ /* 0x000fea000393ffff */
[----:B------:R-:W-:Y:S01]  /*7790*/  NOP ;  /* 0x0000000000007918 */ /* 0x000fe20000000000 */
[----:B0-----:R-:W-:-:S05]  /*77a0*/  IMAD.U32 R2, RZ, RZ, UR41 ;  /* 0x00000029ff027e24 */ /* 0x001fca000f8e00ff */
[----:B------:R-:W-:-:S13]  /*77b0*/  ISETP.NE.AND P2, PT, R2, 0x3, PT ;  /* 0x000000030200780c */ /* 0x000fda0003f45270 */
[----:B------:R-:W-:Y:S05]  /*77c0*/  @!P2 BRA `(.L_x_42) ;  /* 0x000000000004a947 */ /* 0x000fea0003800000 */
[----:B------:R-:W-:Y:S01]  /*77d0*/  BPT.TRAP 0x1 ;  /* 0x000000040000795c */ /* 0x000fe20000300000 */
.L_x_42:
[----:B------:R0:W-:Y:S02]  /*77e0*/  SYNCS.ARRIVE.TRANS64.A1T0 RZ, [R0+URZ+0x16830], RZ ;  /* 0x016830ff00ff79a7 */ /* 0x0001e4000810003f */
[----:B------:R-:W-:Y:S05]  /*77f0*/  WARPSYNC.ALL ;  /* 0x0000000000007948 */ /* 0x000fea0003800000 */
[----:B------:R-:W-:-:S04]  /*7800*/  UIADD3 UR4, UR38, 0x8400, URZ ;  /* 0x0000840026047890 */ /* 0x000fc8000fffe03f */
[----:B------:R-:W-:Y:S01]  /*7810*/  ULOP3.LUT UP0, URZ, UR4, 0x3ff, URZ, 0xc0, !UPT ;  /* 0x000003ff043f7892 */ /* 0x000fe2000f80c03f */
[----:B------:R-:W-:Y:S05]  /*7820*/  BAR.SYNC.DEFER_BLOCKING 0x8, 0x200 ;  /* 0x0208000000007b1d */ /* 0x000fea0000010000 */
[----:B------:R-:W-:-:S13]  /*7830*/  PLOP3.LUT P0, PT, PT, PT, UP0, 0x80, 0x0 ;  /* 0x000000000000781c */ /* 0x000fda0003f0f008 */
        /* <DEDUP_REMOVED lines=17> */
.L_x_43:
[----:B------:R-:W2:Y:S01]  /*7950*/  LDL R21, [R1+0x8] ;  /* 0x0000080001157983 */ /* 0x000ea20000100800 */
[----:B------:R-:W1:Y:S01]  /*7960*/  LDC R10, c[0x0][0x448] ;  /* 0x00011200ff0a7b82 */ /* 0x000e620000000800 */
[----:B------:R-:W-:Y:S01]  /*7970*/  ULDC.64 UR4, c[0x0][0x2d8] ;  /* 0x0000b60000047ab9 */ /* 0x000fe20000000a00 */
[----:B0-----:R-:W-:Y:S01]  /*7980*/  SHF.R.S32.HI R0, RZ, 0x1f, R18 ;  /* 0x0000001fff007819 */ /* 0x001fe20000011412 */
[----:B------:R-:W0:Y:S01]  /*7990*/  S2R R26, SR_TID.X ;  /* 0x00000000001a7919 */ /* 0x000e220000002100 */
[----:B------:R-:W-:Y:S01]  /*79a0*/  IMAD R4, R27, UR4, RZ ;  /* 0x000000041b047c24 */ /* 0x000fe2000f8e02ff */
[----:B------:R-:W-:Y:S01]  /*79b0*/  ULDC.64 UR6, c[0x0][0x2c8] ;  /* 0x0000b20000067ab9 */ /* 0x000fe20000000a00 */
[----:B------:R-:W-:Y:S01]  /*79c0*/  IMAD.WIDE.U32 R2, R19, UR4, RZ ;  /* 0x0000000413027c25 */ /* 0x000fe2000f8e00ff */
[----:B------:R-:W-:Y:S01]  /*79d0*/  ULDC.64 UR8, c[0x0][0x280] ;  /* 0x0000a00000087ab9 */ /* 0x000fe20000000a00 */
[----:B------:R-:W3:Y:S01]  /*79e0*/  S2R R11, SR_TID.X ;  /* 0x00000000000b7919 */ /* 0x000ee20000002100 */
[----:B------:R-:W-:Y:S01]  /*79f0*/  LOP3.LUT P5, RZ, R25, 0x10, RZ, 0xc0, !PT ;  /* 0x0000001019ff7812 */ /* 0x000fe200078ac0ff */
[----:B------:R-:W-:Y:S01]  /*7a00*/  IMAD R4, R19, UR5, R4 ;  /* 0x0000000513047c24 */ /* 0x000fe2000f8e0204 */
[----:B------:R-:W-:Y:S01]  /*7a10*/  ULDC.64 UR4, c[0x0][0x2e0] ;  /* 0x0000b80000047ab9 */ /* 0x000fe20000000a00 */
[----:B------:R-:W-:-:S02]  /*7a20*/  IMAD.MOV R6, RZ, RZ, -R23 ;  /* 0x000000ffff067224 */ /* 0x000fc400078e0a17 */
[----:B------:R-:W-:Y:S02]  /*7a30*/  IMAD.IADD R3, R3, 0x1, R4 ;  /* 0x0000000103037824 */ /* 0x000fe400078e0204 */
[----:B------:R-:W-:Y:S02]  /*7a40*/  IMAD R0, R0, UR4, RZ ;  /* 0x0000000400007c24 */ /* 0x000fe4000f8e02ff */
[----:B------:R-:W-:Y:S01]  /*7a50*/  IMAD.WIDE.U32 R2, R18, UR4, R2 ;  /* 0x0000000412027c25 */ /* 0x000fe2000f8e0002 */
[----:B------:R-:W-:-:S03]  /*7a60*/  ULDC UR4, c[0x0][0xc38] ;  /* 0x00030e0000047ab9 */ /* 0x000fc60000000800 */
[----:B------:R-:W-:Y:S01]  /*7a70*/  IMAD R0, R18, UR5, R0 ;  /* 0x0000000512007c24 */ /* 0x000fe2000f8e0200 */
[----:B------:R-:W-:Y:S02]  /*7a80*/  LEA R18, R29, UR38, 0x1 ;  /* 0x000000261d127c11 */ /* 0x000fe4000f8e08ff */
[----:B-1----:R-:W-:Y:S01]  /*7a90*/  ISETP.NE.AND P0, PT, R10, 0x1, PT ;  /* 0x000000010a00780c */ /* 0x002fe20003f05270 */
[----:B------:R-:W-:Y:S01]  /*7aa0*/  IMAD.IADD R3, R3, 0x1, R0 ;  /* 0x0000000103037824 */ /* 0x000fe200078e0200 */
[----:B0-----:R-:W-:Y:S01]  /*7ab0*/  SHF.R.U32.HI R20, RZ, 0x3, R26 ;  /* 0x00000003ff147819 */ /* 0x001fe2000001161a */
[----:B------:R-:W-:-:S10]  /*7ac0*/  IMAD.SHL.U32 R26, R26, 0x10, RZ ;  /* 0x000000101a1a7824 */ /* 0x000fd400078e00ff */
[----:B------:R-:W0:Y:S01]  /*7ad0*/  @P0 LDC R4, c[0x0][0x44c] ;  /* 0x00011300ff040b82 */ /* 0x000e220000000800 */
[----:B------:R-:W-:Y:S02]  /*7ae0*/  LOP3.LUT R20, R20, 0xf, RZ, 0xc0, !PT ;  /* 0x0000000f14147812 */ /* 0x000fe400078ec0ff */
[----:B------:R-:W-:-:S04]  /*7af0*/  LOP3.LUT R26, R26, 0x70, RZ, 0xc0, !PT ;  /* 0x000000701a1a7812 */ /* 0x000fc800078ec0ff */
[----:B------:R-:W-:Y:S01]  /*7b00*/  LOP3.LUT R20, R20, R26, RZ, 0xfc, !PT ;  /* 0x0000001a14147212 */ /* 0x000fe200078efcff */
[----:B------:R-:W1:Y:S01]  /*7b10*/  @P0 LDC R5, c[0x0][0x450] ;  /* 0x00011400ff050b82 */ /* 0x000e620000000800 */
[----:B--2---:R-:W-:Y:S01]  /*7b20*/  IMAD R0, R6, UR4, R21 ;  /* 0x0000000406007c24 */ /* 0x004fe2000f8e0215 */
[----:B------:R-:W-:Y:S01]  /*7b30*/  ULDC.64 UR4, c[0x0][0x2d0] ;  /* 0x0000b40000047ab9 */ /* 0x000fe20000000a00 */
[----:B---3--:R-:W-:Y:S02]  /*7b40*/  SHF.R.U32.HI R21, RZ, 0x3, R11 ;  /* 0x00000003ff157819 */ /* 0x008fe4000001160b */
[----:B------:R-:W-:Y:S02]  /*7b50*/  IMAD R6, R0, 0xc0, R20 ;  /* 0x000000c000067824 */ /* 0x000fe400078e0214 */
[----:B------:R-:W-:Y:S01]  /*7b60*/  IMAD.SHL.U32 R20, R11, 0x8, RZ ;  /* 0x000000080b147824 */ /* 0x000fe200078e00ff */
[----:B------:R-:W-:Y:S01]  /*7b70*/  LOP3.LUT R21, R21, 0xf, RZ, 0xc0, !PT ;  /* 0x0000000f15157812 */ /* 0x000fe200078ec0ff */
[----:B0-----:R-:W-:Y:S01]  /*7b80*/  @P0 IMAD.HI.U32 R7, R6, R4, RZ ;  /* 0x0000000406070227 */ /* 0x001fe200078e00ff */
[----:B------:R-:W-:-:S02]  /*7b90*/  MOV R4, R6 ;  /* 0x0000000600047202 */ /* 0x000fc40000000f00 */
[----:B------:R-:W-:Y:S02]  /*7ba0*/  LOP3.LUT R20, R20, 0x38, RZ, 0xc0, !PT ;  /* 0x0000003814147812 */ /* 0x000fe400078ec0ff */
[----:B-1----:R-:W-:-:S04]  /*7bb0*/  @P0 SHF.R.U32.HI R4, RZ, R5, R7 ;  /* 0x00000005ff040219 */ /* 0x002fc80000011607 */
[--C-:B------:R-:W-:Y:S01]  /*7bc0*/  SHF.R.S32.HI R5, RZ, 0x1f, R4.reuse ;  /* 0x0000001fff057819 */ /* 0x100fe20000011404 */
[----:B------:R-:W-:-:S04]  /*7bd0*/  IMAD.MOV R7, RZ, RZ, -R4 ;  /* 0x000000ffff077224 */ /* 0x000fc800078e0a04 */
[----:B------:R-:W-:Y:S02]  /*7be0*/  IMAD R5, R5, UR4, RZ ;  /* 0x0000000405057c24 */ /* 0x000fe4000f8e02ff */
[----:B------:R-:W-:Y:S02]  /*7bf0*/  IMAD R7, R10, R7, R6 ;  /* 0x000000070a077224 */ /* 0x000fe400078e0206 */
[C---:B------:R-:W-:Y:S02]  /*7c00*/  IMAD R8, R4.reuse, UR5, R5 ;  /* 0x0000000504087c24 */ /* 0x040fe4000f8e0205 */
[----:B------:R-:W-:-:S04]  /*7c10*/  IMAD.WIDE.U32 R4, R4, UR4, R2 ;  /* 0x0000000404047c25 */ /* 0x000fc8000f8e0002 */
[----:B------:R-:W-:Y:S01]  /*7c20*/  IMAD.IADD R5, R5, 0x1, R8 ;  /* 0x0000000105057824 */ /* 0x000fe200078e0208 */
[----:B------:R-:W-:Y:S01]  /*7c30*/  SHF.R.S32.HI R8, RZ, 0x1f, R7 ;  /* 0x0000001fff087819 */ /* 0x000fe20000011407 */
[----:B------:R-:W-:Y:S02]  /*7c40*/  VIADD R6, R6, 0x80 ;  /* 0x0000008006067836 */ /* 0x000fe40000000000 */
[----:B------:R-:W-:-:S04]  /*7c50*/  IMAD.WIDE.U32 R4, R7, UR6, R4 ;  /* 0x0000000607047c25 */ /* 0x000fc8000f8e0004 */
[----:B------:R-:W-:-:S04]  /*7c60*/  IMAD R8, R8, UR6, RZ ;  /* 0x0000000608087c24 */ /* 0x000fc8000f8e02ff */
[----:B------:R-:W-:Y:S02]  /*7c70*/  IMAD R7, R7, UR7, R8 ;  /* 0x0000000707077c24 */ /* 0x000fe4000f8e0208 */
[----:B------:R-:W0:Y:S02]  /*7c80*/  @P0 LDC R8, c[0x0][0x450] ;  /* 0x00011400ff080b82 */ /* 0x000e240000000800 */
[----:B------:R-:W-:Y:S01]  /*7c90*/  IMAD.IADD R7, R5, 0x1, R7 ;  /* 0x0000000105077824 */ /* 0x000fe200078e0207 */
[----:B------:R-:W-:-:S04]  /*7ca0*/  LEA R5, P1, R4, UR8, 0x1 ;  /* 0x0000000804057c11 */ /* 0x000fc8000f8208ff */
[----:B------:R-:W-:Y:S02]  /*7cb0*/  LEA.HI.X R4, R4, UR9, R7, 0x1, P1 ;  /* 0x0000000904047c11 */ /* 0x000fe400088f0c07 */
[----:B------:R-:W1:Y:S02]  /*7cc0*/  @P0 LDC R7, c[0x0][0x44c] ;  /* 0x00011300ff070b82 */ /* 0x000e640000000800 */
[----:B-1----:R-:W-:-:S04]  /*7cd0*/  @P0 IMAD.HI.U32 R9, R6, R7, RZ ;  /* 0x0000000706090227 */ /* 0x002fc800078e00ff */
[----:B------:R-:W-:Y:S01]  /*7ce0*/  IMAD.MOV.U32 R7, RZ, RZ, R6 ;  /* 0x000000ffff077224 */ /* 0x000fe200078e0006 */
[----:B0-----:R-:W-:-:S05]  /*7cf0*/  @P0 SHF.R.U32.HI R7, RZ, R8, R9 ;  /* 0x00000008ff070219 */ /* 0x001fca0000011609 */
[----:B------:R-:W-:Y:S02]  /*7d00*/  IMAD.MOV R8, RZ, RZ, -R7 ;  /* 0x000000ffff087224 */ /* 0x000fe400078e0a07 */
[----:B------:R-:W-:-:S04]  /*7d10*/  IMAD.WIDE.U32 R2, R7, UR4, R2 ;  /* 0x0000000407027c25 */ /* 0x000fc8000f8e0002 */
[----:B------:R-:W-:Y:S01]  /*7d20*/  IMAD R6, R10, R8, R6 ;  /* 0x000000080a067224 */ /* 0x000fe200078e0206 */
[----:B------:R-:W-:-:S05]  /*7d30*/  SHF.R.S32.HI R8, RZ, 0x1f, R7 ;  /* 0x0000001fff087819 */ /* 0x000fca0000011407 */
[----:B------:R-:W-:Y:S01]  /*7d40*/  IMAD R8, R8, UR4, RZ ;  /* 0x0000000408087c24 */ /* 0x000fe2000f8e02ff */
[----:B------:R-:W-:-:S03]  /*7d50*/  UMOV UR4, 0xffffffff ;  /* 0xffffffff00047882 */ /* 0x000fc60000000000 */
[----:B------:R-:W-:Y:S01]  /*7d60*/  IMAD R8, R7, UR5, R8 ;  /* 0x0000000507087c24 */ /* 0x000fe2000f8e0208 */
[----:B------:R-:W-:-:S03]  /*7d70*/  SHF.R.S32.HI R7, RZ, 0x1f, R6 ;  /* 0x0000001fff077819 */ /* 0x000fc60000011406 */
[----:B------:R-:W-:Y:S02]  /*7d80*/  IMAD.IADD R3, R3, 0x1, R8 ;  /* 0x0000000103037824 */ /* 0x000fe400078e0208 */
[----:B------:R-:W-:Y:S02]  /*7d90*/  IMAD R7, R7, UR6, RZ ;  /* 0x0000000607077c24 */ /* 0x000fe4000f8e02ff */
[----:B------:R-:W-:-:S04]  /*7da0*/  IMAD.WIDE.U32 R2, R6, UR6, R2 ;  /* 0x0000000606027c25 */ /* 0x000fc8000f8e0002 */
[----:B------:R-:W-:Y:S01]  /*7db0*/  IMAD R7, R6, UR7, R7 ;  /* 0x0000000706077c24 */ /* 0x000fe2000f8e0207 */
[----:B------:R-:W-:-:S04]  /*7dc0*/  LEA R6, P0, R2, UR8, 0x1 ;  /* 0x0000000802067c11 */ /* 0x000fc8000f8008ff */
[----:B------:R-:W-:-:S04]  /*7dd0*/  IADD3 R7, R3, R7, RZ ;  /* 0x0000000703077210 */ /* 0x000fc80007ffe0ff */
[----:B------:R-:W-:Y:S01]  /*7de0*/  LEA.HI.X R7, R2, UR9, R7, 0x1, P0 ;  /* 0x0000000902077c11 */ /* 0x000fe200080f0c07 */
[----:B------:R-:W-:Y:S06]  /*7df0*/  BRA.DIV UR4, `(.L_x_44) ;  /* 0x0000002e04cc7947 */ /* 0x000fec000b800000 */
[----:B------:R-:W0:Y:S01]  /*7e00*/  SHFL.IDX PT, R3, R5, RZ, 0x181f ;  /* 0x00181fff05037589 */ /* 0x000e2200000e0000 */
[----:B------:R-:W-:-:S03]  /*7e10*/  IMAD R0, R0, 0xc0, R21 ;  /* 0x000000c000007824 */ /* 0x000fc600078e0215 */
[----:B------:R-:W1:Y:S01]  /*7e20*/  SHFL.IDX PT, R2, R4, RZ, 0x181f ;  /* 0x00181fff04027589 */ /* 0x000e6200000e0000 */
[C---:B------:R-:W-:Y:S01]  /*7e30*/  VIADD R8, R0.reuse, 0x10 ;  /* 0x0000001000087836 */ /* 0x040fe20000000000 */
[----:B------:R-:W-:Y:S02]  /*7e40*/  ISETP.GE.AND P1, PT, R0, UR37, PT ;  /* 0x0000002500007c0c */ /* 0x000fe4000bf26270 */
[----:B------:R-:W-:Y:S11]  /*7e50*/  SHFL.IDX PT, R14, R5, 0x7, 0x181f ;  /* 0x00f81f00050e7f89 */ /* 0x000ff600000e0000 */
[----:B0-----:R-:W-:-:S05]  /*7e60*/  @!P1 LEA R3, P0, R20, R3, 0x1 ;  /* 0x0000000314039211 */ /* 0x001fca00078008ff */
[----:B-1----:R-:W-:Y:S01]  /*7e70*/  @!P1 IMAD.X R2, RZ, RZ, R2, P0 ;  /* 0x000000ffff029224 */ /* 0x002fe200000e0602 */
[----:B------:R-:W-:Y:S01]  /*7e80*/  ISETP.GE.AND P0, PT, R8, UR37, PT ;  /* 0x0000002508007c0c */ /* 0x000fe2000bf06270 */
[----:B------:R-:W-:-:S03]  /*7e90*/  VIADD R8, R0, 0x20 ;  /* 0x0000002000087836 */ /* 0x000fc60000000000 */
[----:B------:R-:W-:-:S04]  /*7ea0*/  @!P1 LOP3.LUT R3, R3, R2, RZ, 0x3c, !PT ;  /* 0x0000000203039212 */ /* 0x000fc800078e3cff */
[----:B------:R-:W-:-:S04]  /*7eb0*/  @!P1 LOP3.LUT R2, R3, R2, RZ, 0x3c, !PT ;  /* 0x0000000203029212 */ /* 0x000fc800078e3cff */
[----:B------:R-:W-:-:S05]  /*7ec0*/  @!P1 LOP3.LUT R3, R3, R2, RZ, 0x3c, !PT ;  /* 0x0000000203039212 */ /* 0x000fca00078e3cff */
[----:B------:R0:W-:Y:S04]  /*7ed0*/  @!P1 LDGSTS.E.BYPASS.LTC128B.128 [R18+0x8400], desc[UR50][R2.64], !P5 ;  /* 0x0840000002129fae */ /* 0x0001e8000e901d72 */
[----:B0-----:R-:W0:Y:S04]  /*7ee0*/  SHFL.IDX PT, R3, R5, 0x1, 0x181f ;  /* 0x00381f0005037f89 */ /* 0x001e2800000e0000 */
[----:B------:R-:W1:Y:S01]  /*7ef0*/  SHFL.IDX PT, R2, R4, 0x1, 0x181f ;  /* 0x00381f0004027f89 */ /* 0x000e6200000e0000 */
[----:B0-----:R-:W-:-:S05]  /*7f00*/  @!P0 LEA R3, P1, R20, R3, 0x1 ;  /* 0x0000000314038211 */ /* 0x001fca00078208ff */
[----:B-1----:R-:W-:-:S05]  /*7f10*/  @!P0 IMAD.X R2, RZ, RZ, R2, P1 ;  /* 0x000000ffff028224 */ /* 0x002fca00008e0602 */
[----:B------:R-:W-:-:S04]  /*7f20*/  @!P0 LOP3.LUT R3, R3, R2, RZ, 0x3c, !PT ;  /* 0x0000000203038212 */ /* 0x000fc800078e3cff */
[----:B------:R-:W-:-:S04]  /*7f30*/  @!P0 LOP3.LUT R2, R3, R2, RZ, 0x3c, !PT ;  /* 0x0000000203028212 */ /* 0x000fc800078e3cff */
[----:B------:R-:W-:-:S05]  /*7f40*/  @!P0 LOP3.LUT R3, R3, R2, RZ, 0x3c, !PT ;  /* 0x0000000203038212 */ /* 0x000fca00078e3cff */
[----:B------:R0:W-:Y:S01]  /*7f50*/  @!P0 LDGSTS.E.BYPASS.LTC128B.128 [R18+0x8c00], desc[UR50][R2.64], !P5 ;  /* 0x08c0000002128fae */ /* 0x0001e2000e901d72 */
[----:B------:R-:W-:Y:S01]  /*7f60*/  ISETP.GE.AND P0, PT, R8, UR37, PT ;  /* 0x0000002508007c0c */ /* 0x000fe2000bf06270 */
[----:B------:R-:W-:Y:S02]  /*7f70*/  VIADD R8, R0, 0x30 ;  /* 0x0000003000087836 */ /* 0x000fe40000000000 */
[----:B0-----:R-:W0:Y:S04]  /*7f80*/  SHFL.IDX PT, R3, R5, 0x2, 0x181f ;  /* 0x00581f0005037f89 */ /* 0x001e2800000e0000 */
[----:B------:R-:W1:Y:S06]  /*7f90*/  SHFL.IDX PT, R2, R4, 0x2, 0x181f ;  /* 0x00581f0004027f89 */ /* 0x000e6c00000e0000 */
        /* <DEDUP_REMOVED lines=10> */
[----:B0-----:R-:W-:-:S04]  /*8040*/  @!P0 LEA R3, P1, R20, R3, 0x1 ;  /* 0x0000000314038211 */ /* 0x001fc800078208ff */
[----:B-1----:R-:W-:-:S04]  /*8050*/  @!P0 IADD3.X R2, RZ, R2, RZ, P1, !PT ;  /* 0x00000002ff028210 */ /* 0x002fc80000ffe4ff */
        /* <DEDUP_REMOVED lines=27> */
[----:B------:R-:W1:Y:S04]  /*8210*/  SHFL.IDX PT, R2, R4, 0x6, 0x181f ;  /* 0x00d81f0004027f89 */ /* 0x000e6800000e0000 */
[----:B------:R-:W2:Y:S02]  /*8220*/  SHFL.IDX PT, R4, R4, 0x7, 0x181f ;  /* 0x00f81f0004047f89 */ /* 0x000ea400000e0000 */
[----:B0-----:R-:W-:-:S05]  /*8230*/  @!P0 LEA R3, P1, R20, R3, 0x1 ;  /* 0x0000000314038211 */ /* 0x001fca00078208ff */
[----:B-1----:R-:W-:-:S05]  /*8240*/  @!P0 IMAD.X R2, RZ, RZ, R2, P1 ;  /* 0x000000ffff028224 */ /* 0x002fca00008e0602 */
[----:B------:R-:W-:-:S04]  /*8250*/  @!P0 LOP3.LUT R3, R3, R2, RZ, 0x3c, !PT ;  /* 0x0000000203038212 */ /* 0x000fc800078e3cff */
[----:B------:R-:W-:-:S04]  /*8260*/  @!P0 LOP3.LUT R2, R3, R2, RZ, 0x3c, !PT ;  /* 0x0000000203028212 */ /* 0x000fc800078e3cff */
[----:B------:R-:W-:-:S05]  /*8270*/  @!P0 LOP3.LUT R3, R3, R2, RZ, 0x3c, !PT ;  /* 0x0000000203038212 */ /* 0x000fca00078e3cff */
[----:B------:R0:W-:Y:S01]  /*8280*/  @!P0 LDGSTS.E.BYPASS.LTC128B.128 [R18+0xb400], desc[UR50][R2.64], !P5 ;  /* 0x0b40000002128fae */ /* 0x0001e2000e901d72 */
[----:B------:R-:W-:Y:S02]  /*8290*/  ISETP.GE.AND P0, PT, R8, UR37, PT ;  /* 0x0000002508007c0c */ /* 0x000fe4000bf06270 */
[----:B0-----:R-:W-:-:S11]  /*82a0*/  IADD3 R2, R0, 0x80, RZ ;  /* 0x0000008000027810 */ /* 0x001fd60007ffe0ff */
[----:B------:R-:W-:Y:S02]  /*82b0*/  @!P0 LEA R3, P1, R20, R14, 0x1 ;  /* 0x0000000e14038211 */ /* 0x000fe400078208ff */
[----:B------:R-:W-:Y:S03]  /*82c0*/  SHFL.IDX PT, R14, R6, 0x1, 0x181f ;  /* 0x00381f00060e7f89 */ /* 0x000fe600000e0000 */
[----:B--2---:R-:W-:Y:S01]  /*82d0*/  @!P0 IMAD.X R8, RZ, RZ, R4, P1 ;  /* 0x000000ffff088224 */ /* 0x004fe200008e0604 */
[----:B------:R-:W-:Y:S01]  /*82e0*/  ISETP.GE.AND P1, PT, R2, UR37, PT ;  /* 0x0000002502007c0c */ /* 0x000fe2000bf26270 */
[----:B------:R-:W0:Y:S04]  /*82f0*/  SHFL.IDX PT, R4, R6, RZ, 0x181f ;  /* 0x00181fff06047589 */ /* 0x000e2800000e0000 */
[----:B------:R-:W1:Y:S08]  /*8300*/  SHFL.IDX PT, R2, R7, RZ, 0x181f ;  /* 0x00181fff07027589 */ /* 0x000e7000000e0000 */
[----:B0-----:R-:W-:-:S05]  /*8310*/  @!P1 LEA R4, P2, R20, R4, 0x1 ;  /* 0x0000000414049211 */ /* 0x001fca00078408ff */
[----:B-1----:R-:W-:Y:S02]  /*8320*/  @!P1 IMAD.X R5, RZ, RZ, R2, P2 ;  /* 0x000000ffff059224 */ /* 0x002fe400010e0602 */
[----:B------:R-:W-:Y:S02]  /*8330*/  @!P0 IMAD.MOV.U32 R2, RZ, RZ, R3 ;  /* 0x000000ffff028224 */ /* 0x000fe400078e0003 */
[----:B------:R-:W-:-:S05]  /*8340*/  @!P0 IMAD.MOV.U32 R3, RZ, RZ, R8 ;  /* 0x000000ffff038224 */ /* 0x000fca00078e0008 */
[----:B------:R0:W-:Y:S02]  /*8350*/  @!P0 LDGSTS.E.BYPASS.LTC128B.128 [R18+0xbc00], desc[UR50][R2.64], !P5 ;  /* 0x0bc0000002128fae */ /* 0x0001e4000e901d72 */
[----:B0-----:R-:W-:Y:S02]  /*8360*/  @!P1 IMAD.MOV.U32 R2, RZ, RZ, R4 ;  /* 0x000000ffff029224 */ /* 0x001fe400078e0004 */
[----:B------:R-:W-:Y:S02]  /*8370*/  @!P1 IMAD.MOV.U32 R3, RZ, RZ, R5 ;  /* 0x000000ffff039224 */ /* 0x000fe400078e0005 */
[----:B------:R-:W-:-:S03]  /*8380*/  VIADD R4, R0, 0x90 ;  /* 0x0000009000047836 */ /* 0x000fc60000000000 */
[----:B------:R0:W-:Y:S02]  /*8390*/  @!P1 LDGSTS.E.BYPASS.LTC128B.128 [R18+0xc400], desc[UR50][R2.64], !P5 ;  /* 0x0c40000002129fae */ /* 0x0001e4000e901d72 */
[----:B------:R-:W-:Y:S01]  /*83a0*/  ISETP.GE.AND P0, PT, R4, UR37, PT ;  /* 0x0000002504007c0c */ /* 0x000fe2000bf06270 */
[----:B------:R-:W-:Y:S01]  /*83b0*/  VIADD R4, R0, 0xa0 ;  /* 0x000000a000047836 */ /* 0x000fe20000000000 */
[----:B0-----:R-:W0:Y:S11]  /*83c0*/  SHFL.IDX PT, R2, R7, 0x1, 0x181f ;  /* 0x00381f0007027f89 */ /* 0x001e3600000e0000 */
[----:B------:R-:W-:-:S04]  /*83d0*/  @!P0 LEA R14, P1, R20, R14, 0x1 ;  /* 0x0000000e140e8211 */ /* 0x000fc800078208ff */
[----:B0-----:R-:W-:Y:S01]  /*83e0*/  @!P0 IADD3.X R5, RZ, R2, RZ, P1, !PT ;  /* 0x00000002ff058210 */ /* 0x001fe20000ffe4ff */
[----:B------:R-:W-:Y:S01]  /*83f0*/  @!P0 IMAD.MOV.U32 R2, RZ, RZ, R14 ;  /* 0x000000ffff028224 */ /* 0x000fe200078e000e */
[----:B------:R-:W-:Y:S01]  /*8400*/  ISETP.GE.AND P1, PT, R4, UR37, PT ;  /* 0x0000002504007c0c */ /* 0x000fe2000bf26270 */
[----:B------:R-:W0:Y:S02]  /*8410*/  SHFL.IDX PT, R14, R6, 0x2, 0x181f ;  /* 0x00581f00060e7f89 */ /* 0x000e2400000e0000 */
[----:B------:R-:W-:-:S05]  /*8420*/  @!P0 IMAD.MOV.U32 R3, RZ, RZ, R5 ;  /* 0x000000ffff038224 */ /* 0x000fca00078e0005 */
[----:B------:R1:W-:Y:S04]  /*8430*/  @!P0 LDGSTS.E.BYPASS.LTC128B.128 [R18+0xcc00], desc[UR50][R2.64], !P5 ;  /* 0x0cc0000002128fae */ /* 0x0003e8000e901d72 */
[----:B-1----:R-:W1:Y:S04]  /*8440*/  SHFL.IDX PT, R2, R7, 0x2, 0x181f ;  /* 0x00581f0007027f89 */ /* 0x002e6800000e0000 */
[----:B------:R-:W2:Y:S01]  /*8450*/  SHFL.IDX PT, R7, R7, 0x3, 0x181f ;  /* 0x00781f0007077f89 */ /* 0x000ea200000e0000 */
[----:B0-----:R-:W-:-:S05]  /*8460*/  @!P1 LEA R14, P0, R20, R14, 0x1 ;  /* 0x0000000e140e9211 */ /* 0x001fca00078008ff */
[----:B-1----:R-:W-:Y:S02]  /*8470*/  @!P1 IMAD.X R3, RZ, RZ, R2, P0 ;  /* 0x000000ffff039224 */ /* 0x002fe400000e0602 */
[----:B------:R-:W-:Y:S02]  /*8480*/  @!P1 IMAD.MOV.U32 R2, RZ, RZ, R14 ;  /* 0x000000ffff029224 */ /* 0x000fe400078e000e */
[----:B------:R0:W1:Y:S04]  /*8490*/  SHFL.IDX PT, R14, R6, 0x3, 0x181f ;  /* 0x00781f00060e7f89 */ /* 0x00006800000e0000 */
[----:B--2---:R0:W-:Y:S02]  /*84a0*/  @!P1 LDGSTS.E.BYPASS.LTC128B.128 [R18+0xd400], desc[UR50][R2.64], !P5 ;  /* 0x0d40000002129fae */ /* 0x0041e4000e901d72 */
.L_x_128:
[----:B------:R-:W2:Y:S01]  /*84b0*/  LDL R5, [R1+0xc] ;  /* 0x00000c0001057983 */ /* 0x000ea20000100800 */
[----:B------:R-:W-:-:S05]  /*84c0*/  VIADD R0, R0, 0xb0 ;  /* 0x000000b000007836 */ /* 0x000fca0000000000 */
[----:B------:R-:W-:-:S13]  /*84d0*/  ISETP.GE.AND P0, PT, R0, UR37, PT ;  /* 0x0000002500007c0c */ /* 0x000fda000bf06270 */
[----:B01----:R-:W-:-:S05]  /*84e0*/  @!P0 LEA R2, P1, R20, R14, 0x1 ;  /* 0x0000000e14028211 */ /* 0x003fca00078208ff */
[----:B------:R-:W-:-:S05]  /*84f0*/  @!P0 IMAD.X R3, RZ, RZ, R7, P1 ;  /* 0x000000ffff038224 */ /* 0x000fca00008e0607 */
[----:B------:R-:W-:Y:S01]  /*8500*/  @!PT LDS RZ, [RZ] ;  /* 0x00000000fffff984 */ /* 0x000fe20000000800 */
[----:B------:R-:W-:Y:S01]  /*8510*/  @!PT LDS RZ, [RZ] ;  /* 0x00000000fffff984 */ /* 0x000fe20000000800 */
[----:B------:R-:W-:Y:S01]  /*8520*/  @!PT LDS RZ, [RZ] ;  /* 0x00000000fffff984 */ /* 0x000fe20000000800 */
[----:B------:R0:W-:Y:S01]  /*8530*/  @!P0 LDGSTS.E.BYPASS.LTC128B.128 [R18+0xdc00], desc[UR50][R2.64], !P5 ;  /* 0x0dc0000002128fae */ /* 0x0001e2000e901d72 */
[----:B------:R-:W-:Y:S01]  /*8540*/  NOP ;  /* 0x0000000000007918 */ /* 0x000fe20000000000 */
[----:B------:R-:W-:Y:S02]  /*8550*/  SYNCS.ARRIVE.TRANS64.RED.A0T1 RZ, [UR38+0x16800], RZ ;  /* 0x016800ffffff79a7 */ /* 0x000fe40008200426 */
[----:B------:R-:W-:Y:S01]  /*8560*/  ARRIVES.LDGSTSBAR.64.TRANSCNT [UR38+0x16800] ;  /* 0x01680000ff0079b0 */ /* 0x000fe20008000aa6 */
[----:B--2---:R-:W-:-:S04]  /*8570*/  LOP3.LUT R0, R5, 0x1, RZ, 0xc, !PT ;  /* 0x0000000105007812 */ /* 0x004fc800078e0cff */
[----:B------:R-:W-:Y:S01]  /*8580*/  SHF.L.U32 R0, R0, 0x1f, RZ ;  /* 0x0000001f00007819 */ /* 0x000fe200000006ff */
[----:B------:R-:W-:Y:S01]  /*8590*/  NOP ;  /* 0x0000000000007918 */ /* 0x000fe20000000000 */
[----:B------:R-:W-:Y:S01]  /*85a0*/  SYNCS.ARRIVE.TRANS64.A1T0 RZ, [UR38+0x16800], RZ ;  /* 0x016800ffffff79a7 */ /* 0x000fe20008100026 */
[----:B------:R-:W-:Y:S01]  /*85b0*/  BSSY B0, `(.L_x_45) ;  /* 0x0000003000007945 */ /* 0x000fe20003800000 */
[----:B------:R-:W1:Y:S03]  /*85c0*/  SYNCS.PHASECHK.TRANS64.TRYWAIT P0, [UR38+0x16820], R0 ;  /* 0x01682000ff0075a7 */ /* 0x000e660008000166 */
[----:B01----:R-:W-:Y:S05]  /*85d0*/  @!P0 BRA `(.L_x_46) ;  /* 0x0000003400b08947 */ /* 0x003fea0003800000 */
.L_x_129:
[----:B------:R-:W-:Y:S05]  /*85e0*/  BSYNC B0 ;  /* 0x0000000000007941 */ /* 0x000fea0003800000 */
.L_x_45:
[----:B------:R-:W-:Y:S01]  /*85f0*/  UISETP.GE.AND UP0, UPT, UR36, 0x81, UPT ;  /* 0x000000812400788c */ /* 0x000fe2000bf06270 */
[----:B------:R-:W-:-:S05]  /*8600*/  MOV R18, UR42 ;  /* 0x0000002a00127c02 */ /* 0x000fca0008000f00 */
[----:B------:R-:W-:-:S13]  /*8610*/  PLOP3.LUT P0, PT, PT, PT, UP0, 0x80, 0x0 ;  /* 0x000000000000781c */ /* 0x000fda0003f0f008 */
[----:B------:R-:W-:Y:S05]  /*8620*/  @!P0 BRA `(.L_x_47) ;  /* 0x0000000c00dc8947 */ /* 0x000fea0003800000 */
[----:B------:R-:W-:Y:S01]  /*8630*/  BSSY B0, `(.L_x_47) ;  /* 0x00000f6000007945 */ /* 0x000fe20003800000 */
[----:B------:R-:W-:Y:S02]  /*8640*/  IMAD.MOV.U32 R20, RZ, RZ, R24 ;  /* 0x000000ffff147224 */ /* 0x000fe400078e0018 */
[----:B------:R-:W-:Y:S02]  /*8650*/  IMAD.MOV.U32 R6, RZ, RZ, R22 ;  /* 0x000000ffff067224 */ /* 0x000fe400078e0016 */
[----:B------:R-:W-:Y:S02]  /*8660*/  IMAD.U32 R7, RZ, RZ, UR40 ;  /* 0x00000028ff077e24 */ /* 0x000fe4000f8e00ff */
[----:B------:R-:W-:-:S07]  /*8670*/  IMAD.U32 R26, RZ, RZ, UR42 ;  /* 0x0000002aff1a7e24 */ /* 0x000fce000f8e00ff */
.L_x_60:
[----:B------:R-:W2:Y:S01]  /*8680*/  LDL R8, [R1+0x4] ;  /* 0x0000040001087983 */ /* 0x000ea20000100800 */
[----:B------:R-:W1:Y:S01]  /*8690*/  LDC R2, c[0x0][0x430] ;  /* 0x00010c00ff027b82 */ /* 0x000e620000000800 */
[----:B------:R-:W-:Y:S02]  /*86a0*/  ULDC UR4, c[0x0][0x430] ;  /* 0x00010c0000047ab9 */ /* 0x000fe40000000800 */
[----:B------:R-:W3:Y:S01]  /*86b0*/  LDL R4, [R1] ;  /* 0x0000000001047983 */ /* 0x000ee20000100800 */
[----:B0-----:R-:W0:Y:S01]  /*86c0*/  S2R R0, SR_TID.X ;  /* 0x0000000000007919 */ /* 0x001e220000002100 */
[----:B-1----:R-:W-:-:S13]  /*86d0*/  ISETP.NE.AND P0, PT, R2, 0x1, PT ;  /* 0x000000010200780c */ /* 0x002fda0003f05270 */
[----:B------:R-:W1:Y:S01]  /*86e0*/  @P0 LDC R2, c[0x0][0x434] ;  /* 0x00010d00ff020b82 */ /* 0x000e620000000800 */
[----:B0-----:R-:W-:Y:S01]  /*86f0*/  IMAD.SHL.U32 R5, R0, 0x10, RZ ;  /* 0x0000001000057824 */ /* 0x001fe200078e00ff */
[----:B------:R-:W-:-:S06]  /*8700*/  SHF.R.U32.HI R3, RZ, 0x3, R0 ;  /* 0x00000003ff037819 */ /* 0x000fcc0000011600 */
[----:B------:R-:W0:Y:S01]  /*8710*/  @P0 LDC R0, c[0x0][0x438] ;  /* 0x00010e00ff000b82 */ /* 0x000e220000000800 */
[----:B------:R-:W-:Y:S02]  /*8720*/  LOP3.LUT R3, R3, 0xf, RZ, 0xc0, !PT ;  /* 0x0000000f03037812 */ /* 0x000fe400078ec0ff */
[----:B------:R-:W-:-:S03]  /*8730*/  LOP3.LUT R5, R5, 0x70, RZ, 0xc0, !PT ;  /* 0x0000007005057812 */ /* 0x000fc600078ec0ff */
[----:B------:R-:W-:-:S05]  /*8740*/  IMAD R3, R7, 0x80, R3 ;  /* 0x0000008007037824 */ /* 0x000fca00078e0203 */
[----:B--2---:R-:W-:-:S05]  /*8750*/  IADD3 R3, R5, R3, R8 ;  /* 0x0000000305037210 */ /* 0x004fca0007ffe008 */
[----:B-1----:R-:W-:-:S04]  /*8760*/  @P0 IMAD.HI.U32 R5, R3, R2, RZ ;  /* 0x0000000203050227 */ /* 0x002fc800078e00ff */
[----:B------:R-:W-:Y:S01]  /*8770*/  IMAD.MOV.U32 R2, RZ, RZ, R3 ;  /* 0x000000ffff027224 */ /* 0x000fe200078e0003 */
[----:B0-----:R-:W-:-:S04]  /*8780*/  @P0 SHF.R.U32.HI R2, RZ, R0, R5 ;  /* 0x00000000ff020219 */ /* 0x001fc80000011605 */
[----:B------:R-:W-:-:S05]  /*8790*/  IADD3 R0, -R2, RZ, RZ ;  /* 0x000000ff02007210 */ /* 0x000fca0007ffe1ff */
[----:B------:R-:W-:Y:S01]  /*87a0*/  IMAD R0, R0, UR4, R3 ;  /* 0x0000000400007c24 */ /* 0x000fe2000f8e0203 */
[----:B------:R-:W-:Y:S01]  /*87b0*/  ULDC.64 UR4, c[0x0][0x428] ;  /* 0x00010a0000047ab9 */ /* 0x000fe20000000a00 */
[----:B------:R-:W-:Y:S01]  /*87c0*/  SHF.R.S32.HI R3, RZ, 0x1f, R2 ;  /* 0x0000001fff037819 */ /* 0x000fe20000011402 */
[----:B---3--:R-:W-:-:S04]  /*87d0*/  IMAD R4, R4, UR4, RZ ;  /* 0x0000000404047c24 */ /* 0x008fc8000f8e02ff */
[C---:B------:R-:W-:Y:S02]  /*87e0*/  IMAD R4, R28.reuse, UR5, R4 ;  /* 0x000000051c047c24 */ /* 0x040fe4000f8e0204 */
[----:B------:R-:W-:Y:S01]  /*87f0*/  IMAD.WIDE.U32 R2, R28, UR4, R2 ;  /* 0x000000041c027c25 */ /* 0x000fe2000f8e0002 */
[----:B------:R-:W-:-:S03]  /*8800*/  ULDC.64 UR4, c[0x0][0x418] ;  /* 0x0001060000047ab9 */ /* 0x000fc60000000a00 */
[----:B------:R-:W-:Y:S01]  /*8810*/  IMAD.IADD R3, R4, 0x1, R3 ;  /* 0x0000000104037824 */ /* 0x000fe200078e0203 */
[----:B------:R-:W-:-:S04]  /*8820*/  LEA R4, P0, R2, UR4, 0x2 ;  /* 0x0000000402047c11 */ /* 0x000fc8000f8010ff */
[----:B------:R-:W-:-:S05]  /*8830*/  LEA.HI.X R5, R2, UR5, R3, 0x2, P0 ;  /* 0x0000000502057c11 */ /* 0x000fca00080f1403 */
[----:B------:R-:W2:Y:S01]  /*8840*/  LDG.E R4, desc[UR50][R4.64] ;  /* 0x0000003204047981 */ /* 0x000ea2000c1e1900 */
[----:B------:R-:W-:Y:S02]  /*8850*/  IMAD.U32 R8, RZ, RZ, UR41 ;  /* 0x00000029ff087e24 */ /* 0x000fe4000f8e00ff */
[----:B------:R-:W-:-:S03]  /*8860*/  VIADD R22, R6, 0x1 ;  /* 0x0000000106167836 */ /* 0x000fc60000000000 */
[----:B------:R-:W-:Y:S02]  /*8870*/  ISETP.NE.AND P1, PT, R8, 0x3, PT ;  /* 0x000000030800780c */ /* 0x000fe40003f25270 */
[----:B------:R-:W-:-:S04]  /*8880*/  ISETP.NE.AND P0, PT, R22, 0x2, PT ;  /* 0x000000021600780c */ /* 0x000fc80003f05270 */
[----:B------:R-:W-:Y:S01]  /*8890*/  SEL R24, RZ, 0x1, P0 ;  /* 0x00000001ff187807 */ /* 0x000fe20000000000 */
[----:B------:R-:W-:Y:S01]  /*88a0*/  IMAD.MOV.U32 R18, RZ, RZ, R7 ;  /* 0x000000ffff127224 */ /* 0x000fe200078e0007 */
[----:B------:R-:W-:Y:S02]  /*88b0*/  SEL R22, R22, RZ, P0 ;  /* 0x000000ff16167207 */ /* 0x000fe40000000000 */
[----:B------:R-:W-:Y:S02]  /*88c0*/  LOP3.LUT R24, R20, R24, RZ, 0x3c, !PT ;  /* 0x0000001814187212 */ /* 0x000fe400078e3cff */
[----:B--2---:R-:W-:Y:S01]  /*88d0*/  SHF.R.S32.HI R23, RZ, 0x1f, R4 ;  /* 0x0000001fff177819 */ /* 0x004fe20000011404 */
[----:B------:R-:W-:Y:S06]  /*88e0*/  @!P1 BRA `(.L_x_48) ;  /* 0x0000000000049947 */ /* 0x000fec0003800000 */
[----:B------:R-:W-:Y:S01]  /*88f0*/  BPT.TRAP 0x1 ;  /* 0x000000040000795c */ /* 0x000fe20000300000 */
.L_x_48:
[----:B------:R-:W-:Y:S01]  /*8900*/  LEA R5, R22, UR38, 0x3 ;  /* 0x0000002616057c11 */ /* 0x000fe2000f8e18ff */
[----:B------:R-:W-:Y:S01]  /*8910*/  BSSY B1, `(.L_x_49) ;  /* 0x0000004000017945 */ /* 0x000fe20003800000 */
[----:B------:R-:W-:-:S04]  /*8920*/  SHF.L.U32 R2, R24, 0x1f, RZ ;  /* 0x0000001f18027819 */ /* 0x000fc800000006ff */
[----:B------:R-:W0:Y:S02]  /*8930*/  SYNCS.PHASECHK.TRANS64.TRYWAIT P0, [R5+URZ+0x16840], R2 ;  /* 0x01684002050075a7 */ /* 0x000e24000800017f */
[----:B0-----:R-:W-:Y:S05]  /*8940*/  @!P0 BRA `(.L_x_50) ;  /* 0x0000003000ec8947 */ /* 0x001fea0003800000 */
.L_x_130:
[----:B------:R-:W-:Y:S05]  /*8950*/  BSYNC B1 ;  /* 0x0000000000017941 */ /* 0x000fea0003800000 */
.L_x_49:
[----:B------:R-:W-:Y:S01]  /*8960*/  SHF.R.S32.HI R21, RZ, 0x1f, R0 ;  /* 0x0000001fff157819 */ /* 0x000fe20000011400 */
[----:B------:R-:W-:Y:S01]  /*8970*/  ULDC.64 UR4, c[0x0][0x300] ;  /* 0x0000c00000047ab9 */ /* 0x000fe20000000a00 */
[----:B------:R-:W-:Y:S01]  /*8980*/  LOP3.LUT P1, RZ, R25, 0x1, RZ, 0xc0, !PT ;  /* 0x0000000119ff7812 */ /* 0x000fe2000782c0ff */
[----:B0-----:R-:W-:Y:S01]  /*8990*/  IMAD.WIDE.U32 R2, R0, UR4, RZ ;  /* 0x0000000400027c25 */ /* 0x001fe2000f8e00ff */
[----:B------:R-:W-:-:S03]  /*89a0*/  LEA R8, R22, R29, 0xd ;  /* 0x0000001d16087211 */ /* 0x000fc600078e68ff */
[----:B------:R-:W-:-:S04]  /*89b0*/  IMAD R7, R21, UR4, RZ ;  /* 0x0000000415077c24 */ /* 0x000fc8000f8e02ff */
[----:B------:R-:W-:Y:S01]  /*89c0*/  IMAD R7, R0, UR5, R7 ;  /* 0x0000000500077c24 */ /* 0x000fe2000f8e0207 */
[----:B------:R-:W-:-:S03]  /*89d0*/  ULDC.64 UR4, c[0x0][0x310] ;  /* 0x0000c40000047ab9 */ /* 0x000fc60000000a00 */
[----:B------:R-:W-:Y:S02]  /*89e0*/  IMAD.IADD R3, R3, 0x1, R7 ;  /* 0x0000000103037824 */ /* 0x000fe400078e0207 */
[----:B------:R-:W-:Y:S02]  /*89f0*/  IMAD R7, R23, UR4, RZ ;  /* 0x0000000417077c24 */ /* 0x000fe4000f8e02ff */
[----:B------:R-:W-:-:S04]  /*8a00*/  IMAD.WIDE.U32 R2, R4, UR4, R2 ;  /* 0x0000000404027c25 */ /* 0x000fc8000f8e0002 */
[----:B------:R-:W-:Y:S01]  /*8a10*/  IMAD R7, R4, UR5, R7 ;  /* 0x0000000504077c24 */ /* 0x000fe2000f8e0207 */
[----:B------:R-:W-:-:S03]  /*8a20*/  ULDC.64 UR4, c[0x0][0x308] ;  /* 0x0000c20000047ab9 */ /* 0x000fc60000000a00 */
[----:B------:R-:W-:Y:S02]  /*8a30*/  IMAD.IADD R3, R3, 0x1, R7 ;  /* 0x0000000103037824 */ /* 0x000fe400078e0207 */
[----:B------:R-:W-:Y:S02]  /*8a40*/  IMAD R7, R27, UR4, RZ ;  /* 0x000000041b077c24 */ /* 0x000fe4000f8e02ff */
[----:B------:R-:W-:-:S04]  /*8a50*/  IMAD.WIDE.U32 R2, R19, UR4, R2 ;  /* 0x0000000413027c25 */ /* 0x000fc8000f8e0002 */
[----:B------:R-:W-:Y:S01]  /*8a60*/  IMAD R7, R19, UR5, R7 ;  /* 0x0000000513077c24 */ /* 0x000fe2000f8e0207 */
[----:B------:R-:W-:Y:S02]  /*8a70*/  ULDC.64 UR4, c[0x0][0x2e8] ;  /* 0x0000ba0000047ab9 */ /* 0x000fe40000000a00 */
[----:B------:R-:W-:Y:S01]  /*8a80*/  LEA R9, P0, R2, UR4, 0x1 ;  /* 0x0000000402097c11 */ /* 0x000fe2000f8008ff */
[----:B------:R-:W-:Y:S01]  /*8a90*/  IMAD.IADD R7, R7, 0x1, R3 ;  /* 0x0000000107077824 */ /* 0x000fe200078e0203 */
[----:B------:R-:W-:-:S04]  /*8aa0*/  UMOV UR4, 0xffffffff ;  /* 0xffffffff00047882 */ /* 0x000fc80000000000 */
[----:B------:R-:W-:Y:S01]  /*8ab0*/  LEA.HI.X R10, R2, UR5, R7, 0x1, P0 ;  /* 0x00000005020a7c11 */ /* 0x000fe200080f0c07 */
[----:B------:R-:W-:Y:S06]  /*8ac0*/  BRA.DIV UR4, `(.L_x_51) ;  /* 0x0000003204a07947 */ /* 0x000fec000b800000 */
[----:B------:R-:W0:Y:S01]  /*8ad0*/  S2R R3, SR_TID.X ;  /* 0x0000000000037919 */ /* 0x000e220000002100 */
[----:B------:R-:W-:Y:S01]  /*8ae0*/  LEA R8, R8, UR38, 0x1 ;  /* 0x0000002608087c11 */ /* 0x000fe2000f8e08ff */
[----:B------:R-:W1:Y:S01]  /*8af0*/  SHFL.IDX PT, R2, R9, RZ, 0x181f ;  /* 0x00181fff09027589 */ /* 0x000e6200000e0000 */
[----:B0-----:R-:W-:-:S03]  /*8b00*/  IMAD.SHL.U32 R11, R3, 0x8, RZ ;  /* 0x00000008030b7824 */ /* 0x001fc600078e00ff */
[----:B------:R-:W0:Y:S02]  /*8b10*/  SHFL.IDX PT, R3, R10, RZ, 0x181f ;  /* 0x00181fff0a037589 */ /* 0x000e2400000e0000 */
[----:B------:R-:W-:-:S05]  /*8b20*/  LOP3.LUT R11, R11, 0x38, RZ, 0xc0, !PT ;  /* 0x000000380b0b7812 */ /* 0x000fca00078ec0ff */
[----:B------:R-:W-:-:S05]  /*8b30*/  IMAD.SHL.U32 R7, R11, 0x2, RZ ;  /* 0x000000020b077824 */ /* 0x000fca00078e00ff */
[----:B-1----:R-:W-:-:S05]  /*8b40*/  IADD3 R2, P0, R2, R7, RZ ;  /* 0x0000000702027210 */ /* 0x002fca0007f1e0ff */
[----:B0-----:R-:W-:-:S05]  /*8b50*/  IMAD.X R3, RZ, RZ, R3, P0 ;  /* 0x000000ffff037224 */ /* 0x001fca00000e0603 */
[----:B------:R-:W-:Y:S01]  /*8b60*/  @!PT LDS RZ, [RZ] ;  /* 0x00000000fffff984 */ /* 0x000fe20000000800 */
[----:B------:R0:W-:Y:S04]  /*8b70*/  LDGSTS.E.BYPASS.LTC128B.128 [R8+0xe400], desc[UR50][R2.64], !P1 ;  /* 0x0e40000002087fae */ /* 0x0001e8000c901d72 */
[----:B0-----:R-:W0:Y:S04]  /*8b80*/  SHFL.IDX PT, R2, R9, 0x1, 0x181f ;  /* 0x00381f0009027f89 */ /* 0x001e2800000e0000 */
[----:B------:R-:W1:Y:S01]  /*8b90*/  SHFL.IDX PT, R3, R10, 0x1, 0x181f ;  /* 0x00381f000a037f89 */ /* 0x000e6200000e0000 */
[----:B0-----:R-:W-:-:S05]  /*8ba0*/  IADD3 R2, P0, R2, R7, RZ ;  /* 0x0000000702027210 */ /* 0x001fca0007f1e0ff */
[----:B-1----:R-:W-:-:S05]  /*8bb0*/  IMAD.X R3, RZ, RZ, R3, P0 ;  /* 0x000000ffff037224 */ /* 0x002fca00000e0603 */
        /* <DEDUP_REMOVED lines=18> */
[----:B0-----:R-:W-:-:S04]  /*8ce0*/  IADD3 R2, P0, R2, R7, RZ ;  /* 0x0000000702027210 */ /* 0x001fc80007f1e0ff */
[----:B-1----:R-:W-:-:S05]  /*8cf0*/  IADD3.X R3, RZ, R3, RZ, P0, !PT ;  /* 0x00000003ff037210 */ /* 0x002fca00007fe4ff */
[----:B------:R0:W-:Y:S04]  /*8d00*/  LDGSTS.E.BYPASS.LTC128B.128 [R8+0x10c00], desc[UR50][R2.64], !P1 ;  /* 0x10c0000002087fae */ /* 0x0001e8000c901d72 */
[----:B0-----:R-:W0:Y:S04]  /*8d10*/  SHFL.IDX PT, R2, R9, 0x6, 0x181f ;  /* 0x00d81f0009027f89 */ /* 0x001e2800000e0000 */
[----:B------:R-:W1:Y:S04]  /*8d20*/  SHFL.IDX PT, R3, R10, 0x6, 0x181f ;  /* 0x00d81f000a037f89 */ /* 0x000e6800000e0000 */
[----:B------:R-:W2:Y:S01]  /*8d30*/  SHFL.IDX PT, R10, R10, 0x7, 0x181f ;  /* 0x00f81f000a0a7f89 */ /* 0x000ea200000e0000 */
[----:B0-----:R-:W-:-:S05]  /*8d40*/  IADD3 R2, P0, R2, R7, RZ ;  /* 0x0000000702027210 */ /* 0x001fca0007f1e0ff */
[----:B-1----:R-:W-:-:S05]  /*8d50*/  IMAD.X R3, RZ, RZ, R3, P0 ;  /* 0x000000ffff037224 */ /* 0x002fca00000e0603 */
[----:B------:R0:W-:Y:S04]  /*8d60*/  LDGSTS.E.BYPASS.LTC128B.128 [R8+0x11400], desc[UR50][R2.64], !P1 ;  /* 0x1140000002087fae */ /* 0x0001e8000c901d72 */
[----:B0-2---:R0:W1:Y:S02]  /*8d70*/  SHFL.IDX PT, R2, R9, 0x7, 0x181f ;  /* 0x00f81f0009027f89 */ /* 0x00506400000e0000 */
.L_x_148:
[----:B-1----:R-:W-:-:S05]  /*8d80*/  IADD3 R2, P0, R2, R7, RZ ;  /* 0x0000000702027210 */ /* 0x002fca0007f1e0ff */
[----:B------:R-:W-:Y:S01]  /*8d90*/  IMAD.X R3, RZ, RZ, R10, P0 ;  /* 0x000000ffff037224 */ /* 0x000fe200000e060a */
[----:B------:R-:W-:-:S04]  /*8da0*/  PLOP3.LUT P0, PT, PT, PT, PT, 0x80, 0x0 ;  /* 0x000000000000781c */ /* 0x000fc80003f0f070 */
[----:B------:R-:W-:Y:S01]  /*8db0*/  @!PT LDS RZ, [RZ] ;  /* 0x00000000fffff984 */ /* 0x000fe20000000800 */
[----:B------:R-:W-:Y:S01]  /*8dc0*/  @!PT LDS RZ, [RZ] ;  /* 0x00000000fffff984 */ /* 0x000fe20000000800 */
[----:B------:R-:W-:Y:S01]  /*8dd0*/  @!PT LDS RZ, [RZ] ;  /* 0x00000000fffff984 */ /* 0x000fe20000000800 */
[----:B------:R1:W-:Y:S01]  /*8de0*/  LDGSTS.E.BYPASS.LTC128B.128 [R8+0x11c00], desc[UR50][R2.64], !P1 ;  /* 0x11c0000002087fae */ /* 0x0003e2000c901d72 */
[----:B------:R-:W-:-:S08]  /*8df0*/  NOP ;  /* 0x0000000000007918 */ /* 0x000fd00000000000 */
.L_x_52:
[----:B------:R-:W-:Y:S02]  /*8e00*/  PLOP3.LUT P1, PT, P1, P0, PT, 0xa2, 0x0 ;  /* 0x000000000000781c */ /* 0x000fe40000f21472 */
[----:B------:R-:W-:-:S08]  /*8e10*/  @P0 R2UR P1, UR4, R5 ;  /* 0x00000000050402ca */ /* 0x000fd00000020000 */
[----:B------:R-:W-:-:S05]  /*8e20*/  @P0 PLOP3.LUT P0, PT, P1, PT, PT, 0x80, 0x0 ;  /* 0x000000000000081c */ /* 0x000fca0000f0f070 */
[----:B------:R-:W-:Y:S01]  /*8e30*/  @!P1 SYNCS.ARRIVE.TRANS64.RED.A0T1 RZ, [UR4+0x16830], RZ ;  /* 0x016830ffffff99a7 */ /* 0x000fe20008200404 */
[----:B------:R-:W-:Y:S07]  /*8e40*/  @!P1 ARRIVES.LDGSTSBAR.64.TRANSCNT [UR4+0x16830] ;  /* 0x01683000ff0099b0 */ /* 0x000fee0008000a84 */
[----:B------:R-:W-:Y:S05]  /*8e50*/  @P0 BRA.U.ANY `(.L_x_52) ;  /* 0xfffffffd00e80947 */ /* 0x000fea000393ffff */
[----:B------:R-:W-:Y:S01]  /*8e60*/  NOP ;  /* 0x0000000000007918 */ /* 0x000fe20000000000 */
[----:B-1----:R-:W-:-:S05]  /*8e70*/  IMAD.U32 R2, RZ, RZ, UR41 ;  /* 0x00000029ff027e24 */ /* 0x002fca000f8e00ff */
[----:B------:R-:W-:-:S13]  /*8e80*/  ISETP.NE.AND P2, PT, R2, 0x3, PT ;  /* 0x000000030200780c */ /* 0x000fda0003f45270 */
[----:B------:R-:W-:Y:S05]  /*8e90*/  @!P2 BRA `(.L_x_53) ;  /* 0x000000000004a947 */ /* 0x000fea0003800000 */
[----:B------:R-:W-:Y:S01]  /*8ea0*/  BPT.TRAP 0x1 ;  /* 0x000000040000795c */ /* 0x000fe20000300000 */
.L_x_53:
[----:B------:R1:W-:Y:S01]  /*8eb0*/  SYNCS.ARRIVE.TRANS64.A1T0 RZ, [R5+URZ+0x16830], RZ ;  /* 0x016830ff05ff79a7 */ /* 0x0003e2000810003f */
[----:B------:R-:W-:Y:S05]  /*8ec0*/  @!P2 BRA `(.L_x_54) ;  /* 0x000000000004a947 */ /* 0x000fea0003800000 */
[----:B------:R-:W-:Y:S01]  /*8ed0*/  BPT.TRAP 0x1 ;  /* 0x000000040000795c */ /* 0x000fe20000300000 */
.L_x_54:
[----:B------:R-:W-:Y:S01]  /*8ee0*/  SHF.L.U32 R2, R20, 0x1f, RZ ;  /* 0x0000001f14027819 */ /* 0x000fe200000006ff */
[----:B------:R-:W-:Y:S01]  /*8ef0*/  BSSY B1, `(.L_x_55) ;  /* 0x0000004000017945 */ /* 0x000fe20003800000 */
[----:B-1----:R-:W-:-:S04]  /*8f00*/  LEA R5, R6, UR38, 0x3 ;  /* 0x0000002606057c11 */ /* 0x002fc8000f8e18ff */
[----:B------:R-:W1:Y:S02]  /*8f10*/  SYNCS.PHASECHK.TRANS64.TRYWAIT P0, [R5+URZ+0x16860], R2 ;  /* 0x01686002050075a7 */ /* 0x000e64000800017f */
[----:B-1----:R-:W-:Y:S05]  /*8f20*/  @!P0 BRA `(.L_x_56) ;  /* 0x0000003400c48947 */ /* 0x002fea0003800000 */
.L_x_149:
[----:B------:R-:W-:Y:S05]  /*8f30*/  BSYNC B1 ;  /* 0x0000000000017941 */ /* 0x000fea0003800000 */
.L_x_55:
[----:B------:R-:W2:Y:S01]  /*8f40*/  S2R R3, SR_TID.X ;  /* 0x0000000000037919 */ /* 0x000ea20000002100 */
[----:B-1----:R-:W-:Y:S01]  /*8f50*/  IMAD.MOV.U32 R2, RZ, RZ, -0x80 ;  /* 0xffffff80ff027424 */ /* 0x002fe200078e00ff */
[----:B------:R-:W-:Y:S01]  /*8f60*/  UMOV UR4, 0xffffffff ;  /* 0xffffffff00047882 */ /* 0x000fe20000000000 */
[----:B------:R-:W-:Y:S01]  /*8f70*/  LOP3.LUT P2, RZ, R25, 0x2, RZ, 0xc0, !PT ;  /* 0x0000000219ff7812 */ /* 0x000fe2000784c0ff */
[----:B------:R-:W-:Y:S02]  /*8f80*/  IMAD R6, R6, 0x2000, R29 ;  /* 0x0000200006067824 */ /* 0x000fe400078e021d */
[----:B------:R-:W-:Y:S01]  /*8f90*/  IMAD R2, R26, R2, UR36 ;  /* 0x000000241a027e24 */ /* 0x000fe2000f8e0202 */
[----:B--2---:R-:W-:-:S04]  /*8fa0*/  SHF.R.U32.HI R3, RZ, 0x3, R3 ;  /* 0x00000003ff037819 */ /* 0x004fc80000011603 */
[----:B------:R-:W-:-:S05]  /*8fb0*/  LOP3.LUT R3, R3, 0xf, RZ, 0xc0, !PT ;  /* 0x0000000f03037812 */ /* 0x000fca00078ec0ff */
[----:B------:R-:W-:Y:S01]  /*8fc0*/  IMAD.IADD R8, R2, 0x1, -R3 ;  /* 0x0000000102087824 */ /* 0x000fe200078e0a03 */
[----:B------:R-:W-:Y:S06]  /*8fd0*/  BRA.DIV UR4, `(.L_x_57) ;  /* 0x0000003604ac7947 */ /* 0x000fec000b800000 */
[----:B------:R-:W1:Y:S01]  /*8fe0*/  SHFL.IDX PT, R2, R16, RZ, 0x181f ;  /* 0x00181fff10027589 */ /* 0x000e6200000e0000 */
[----:B------:R-:W-:Y:S02]  /*8ff0*/  ISETP.LT.OR P0, PT, R8, 0x1, P2 ;  /* 0x000000010800780c */ /* 0x000fe40001701670 */
[----:B------:R-:W-:Y:S01]  /*9000*/  LEA R6, R6, UR38, 0x1 ;  /* 0x0000002606067c11 */ /* 0x000fe2000f8e08ff */
[----:B------:R-:W2:Y:S01]  /*9010*/  SHFL.IDX PT, R3, R17, RZ, 0x181f ;  /* 0x00181fff11037589 */ /* 0x000ea200000e0000 */
[----:B-1----:R-:W-:-:S05]  /*9020*/  IADD3 R2, P1, R2, R7, RZ ;  /* 0x0000000702027210 */ /* 0x002fca0007f3e0ff */
[----:B--2---:R-:W-:-:S05]  /*9030*/  IMAD.X R3, RZ, RZ, R3, P1 ;  /* 0x000000ffff037224 */ /* 0x004fca00008e0603 */
[----:B------:R-:W-:Y:S01]  /*9040*/  @!PT LDS RZ, [RZ] ;  /* 0x00000000fffff984 */ /* 0x000fe20000000800 */
[----:B------:R1:W-:Y:S01]  /*9050*/  LDGSTS.E.BYPASS.LTC128B.128 [R6+0x400], desc[UR50][R2.64], !P0 ;  /* 0x0040000002067fae */ /* 0x0003e2000c101d72 */
[----:B------:R-:W-:-:S03]  /*9060*/  ISETP.LT.OR P0, PT, R8, 0x11, P2 ;  /* 0x000000110800780c */ /* 0x000fc60001701670 */
[----:B-1----:R-:W1:Y:S04]  /*9070*/  SHFL.IDX PT, R2, R16, 0x1, 0x181f ;  /* 0x00381f0010027f89 */ /* 0x002e6800000e0000 */
[----:B------:R-:W2:Y:S01]  /*9080*/  SHFL.IDX PT, R3, R17, 0x1, 0x181f ;  /* 0x00381f0011037f89 */ /* 0x000ea200000e0000 */
[----:B-1----:R-:W-:-:S04]  /*9090*/  IADD3 R2, P1, R2, R7, RZ ;  /* 0x0000000702027210 */ /* 0x002fc80007f3e0ff */
[----:B--2---:R-:W-:-:S05]  /*90a0*/  IADD3.X R3, RZ, R3, RZ, P1, !PT ;  /* 0x00000003ff037210 */ /* 0x004fca0000ffe4ff */
[----:B------:R1:W-:Y:S01]  /*90b0*/  LDGSTS.E.BYPASS.LTC128B.128 [R6+0xc00], desc[UR50][R2.64], !P0 ;  /* 0x00c0000002067fae */ /* 0x0003e2000c101d72 */
[----:B------:R-:W-:-:S03]  /*90c0*/  ISETP.LT.OR P0, PT, R8, 0x21, P2 ;  /* 0x000000210800780c */ /* 0x000fc60001701670 */
[----:B-1----:R-:W1:Y:S04]  /*90d0*/  SHFL.IDX PT, R2, R16, 0x2, 0x181f ;  /* 0x00581f0010027f89 */ /* 0x002e6800000e0000 */
[----:B------:R-:W2:Y:S01]  /*90e0*/  SHFL.IDX PT, R3, R17, 0x2, 0x181f ;  /* 0x00581f0011037f89 */ /* 0x000ea200000e0000 */
[----:B-1----:R-:W-:-:S05]  /*90f0*/  IADD3 R2, P1, R2, R7, RZ ;  /* 0x0000000702027210 */ /* 0x002fca0007f3e0ff */
[----:B--2---:R-:W-:-:S05]  /*9100*/  IMAD.X R3, RZ, RZ, R3, P1 ;  /* 0x000000ffff037224 */ /* 0x004fca00008e0603 */
        /* <DEDUP_REMOVED lines=21> */
[----:B------:R-:W2:Y:S04]  /*9260*/  SHFL.IDX PT, R3, R17, 0x6, 0x181f ;  /* 0x00d81f0011037f89 */ /* 0x000ea800000e0000 */
[----:B------:R-:W3:Y:S01]  /*9270*/  SHFL.IDX PT, R17, R17, 0x7, 0x181f ;  /* 0x00f81f0011117f89 */ /* 0x000ee200000e0000 */
[----:B-1----:R-:W-:-:S05]  /*9280*/  IADD3 R2, P1, R2, R7, RZ ;  /* 0x0000000702027210 */ /* 0x002fca0007f3e0ff */
[----:B--2---:R-:W-:-:S05]  /*9290*/  IMAD.X R3, RZ, RZ, R3, P1 ;  /* 0x000000ffff037224 */ /* 0x004fca00008e0603 */
[----:B------:R1:W-:Y:S04]  /*92a0*/  LDGSTS.E.BYPASS.LTC128B.128 [R6+0x3400], desc[UR50][R2.64], !P0 ;  /* 0x0340000002067fae */ /* 0x0003e8000c101d72 */
[----:B-1-3--:R1:W2:Y:S02]  /*92b0*/  SHFL.IDX PT, R2, R16, 0x7, 0x181f ;  /* 0x00f81f0010027f89 */ /* 0x00a2a400000e0000 */
.L_x_167:
[----:B------:R-:W-:Y:S01]  /*92c0*/  ISETP.LT.OR P0, PT, R8, 0x71, P2 ;  /* 0x000000710800780c */ /* 0x000fe20001701670 */
[----:B------:R-:W-:Y:S01]  /*92d0*/  ULDC.64 UR4, c[0x0][0x328] ;  /* 0x0000ca0000047ab9 */ /* 0x000fe20000000a00 */
[----:B--2---:R-:W-:Y:S01]  /*92e0*/  IADD3 R2, P1, R2, R7, RZ ;  /* 0x0000000702027210 */ /* 0x004fe20007f3e0ff */
[----:B------:R-:W-:-:S04]  /*92f0*/  IMAD R21, R21, UR4, RZ ;  /* 0x0000000415157c24 */ /* 0x000fc8000f8e02ff */
[----:B------:R-:W-:Y:S02]  /*9300*/  IMAD.X R3, RZ, RZ, R17, P1 ;  /* 0x000000ffff037224 */ /* 0x000fe400008e0611 */
[----:B------:R-:W-:-:S04]  /*9310*/  IMAD R21, R0, UR5, R21 ;  /* 0x0000000500157c24 */ /* 0x000fc8000f8e0215 */
[----:B------:R-:W-:Y:S01]  /*9320*/  @!PT LDS RZ, [RZ] ;  /* 0x00000000fffff984 */ /* 0x000fe20000000800 */
[----:B------:R-:W-:Y:S01]  /*9330*/  @!PT LDS RZ, [RZ] ;  /* 0x00000000fffff984 */ /* 0x000fe20000000800 */
[----:B------:R-:W-:Y:S01]  /*9340*/  @!PT LDS RZ, [RZ] ;  /* 0x00000000fffff984 */ /* 0x000fe20000000800 */
[----:B------:R2:W-:Y:S01]  /*9350*/  LDGSTS.E.BYPASS.LTC128B.128 [R6+0x3c00], desc[UR50][R2.64], !P0 ;  /* 0x03c0000002067fae */ /* 0x0005e2000c101d72 */
[----:B------:R-:W-:Y:S01]  /*9360*/  PLOP3.LUT P0, PT, PT, PT, PT, 0x80, 0x0 ;  /* 0x000000000000781c */ /* 0x000fe20003f0f070 */
[----:B------:R-:W-:Y:S01]  /*9370*/  NOP ;  /* 0x0000000000007918 */ /* 0x000fe20000000000 */
[----:B--2---:R-:W-:Y:S01]  /*9380*/  IMAD.WIDE.U32 R2, R0, UR4, RZ ;  /* 0x0000000400027c25 */ /* 0x004fe2000f8e00ff */
[----:B------:R-:W-:-:S03]  /*9390*/  ULDC.64 UR4, c[0x0][0x338] ;  /* 0x0000ce0000047ab9 */ /* 0x000fc60000000a00 */
[----:B------:R-:W-:Y:S02]  /*93a0*/  IMAD.IADD R3, R3, 0x1, R21 ;  /* 0x0000000103037824 */ /* 0x000fe400078e0215 */
[----:B------:R-:W-:Y:S02]  /*93b0*/  IMAD R23, R23, UR4, RZ ;  /* 0x0000000417177c24 */ /* 0x000fe4000f8e02ff */
[----:B------:R-:W-:-:S04]  /*93c0*/  IMAD.WIDE.U32 R2, R4, UR4, R2 ;  /* 0x0000000404027c25 */ /* 0x000fc8000f8e0002 */
[----:B------:R-:W-:Y:S01]  /*93d0*/  IMAD R23, R4, UR5, R23 ;  /* 0x0000000504177c24 */ /* 0x000fe2000f8e0217 */
[----:B------:R-:W-:Y:S02]  /*93e0*/  ULDC.64 UR4, c[0x0][0x330] ;  /* 0x0000cc0000047ab9 */ /* 0x000fe40000000a00 */
[----:B------:R-:W-:Y:S02]  /*93f0*/  IMAD R0, R27, UR4, RZ ;  /* 0x000000041b007c24 */ /* 0x000fe4000f8e02ff */
[----:B------:R-:W-:Y:S02]  /*9400*/  IADD3 R3, R3, R23, RZ ;  /* 0x0000001703037210 */ /* 0x000fe40007ffe0ff */
[C---:B------:R-:W-:Y:S02]  /*9410*/  IMAD R7, R19.reuse, UR5, R0 ;  /* 0x0000000513077c24 */ /* 0x040fe4000f8e0200 */
[----:B------:R-:W-:Y:S01]  /*9420*/  IMAD.WIDE.U32 R2, R19, UR4, R2 ;  /* 0x0000000413027c25 */ /* 0x000fe2000f8e0002 */
[----:B------:R-:W-:-:S03]  /*9430*/  ULDC.64 UR4, c[0x0][0x318] ;  /* 0x0000c60000047ab9 */ /* 0x000fc60000000a00 */
[----:B------:R-:W-:Y:S01]  /*9440*/  IMAD.IADD R3, R7, 0x1, R3 ;  /* 0x0000000107037824 */ /* 0x000fe200078e0203 */
[----:B-1----:R-:W-:-:S04]  /*9450*/  LEA R16, P1, R2, UR4, 0x1 ;  /* 0x0000000402107c11 */ /* 0x002fc8000f8208ff */
[----:B------:R-:W-:-:S09]  /*9460*/  LEA.HI.X R17, R2, UR5, R3, 0x1, P1 ;  /* 0x0000000502117c11 */ /* 0x000fd200088f0c03 */
.L_x_58:
[----:B------:R-:W-:Y:S02]  /*9470*/  PLOP3.LUT P1, PT, P1, P0, PT, 0xa2, 0x0 ;  /* 0x000000000000781c */ /* 0x000fe40000f21472 */
[----:B------:R-:W-:-:S08]  /*9480*/  @P0 R2UR P1, UR4, R5 ;  /* 0x00000000050402ca */ /* 0x000fd00000020000 */
[----:B------:R-:W-:-:S05]  /*9490*/  @P0 PLOP3.LUT P0, PT, P1, PT, PT, 0x80, 0x0 ;  /* 0x000000000000081c */ /* 0x000fca0000f0f070 */
[----:B------:R-:W-:Y:S01]  /*94a0*/  @!P1 SYNCS.ARRIVE.TRANS64.RED.A0T1 RZ, [UR4+0x16850], RZ ;  /* 0x016850ffffff99a7 */ /* 0x000fe20008200404 */
[----:B------:R-:W-:Y:S07]  /*94b0*/  @!P1 ARRIVES.LDGSTSBAR.64.TRANSCNT [UR4+0x16850] ;  /* 0x01685000ff0099b0 */ /* 0x000fee0008000a84 */
[----:B------:R-:W-:Y:S05]  /*94c0*/  @P0 BRA.U.ANY `(.L_x_58) ;  /* 0xfffffffd00e80947 */ /* 0x000fea000393ffff */
[----:B------:R-:W-:Y:S01]  /*94d0*/  NOP ;  /* 0x0000000000007918 */ /* 0x000fe20000000000 */
[----:B------:R-:W-:-:S05]  /*94e0*/  IMAD.U32 R0, RZ, RZ, UR41 ;  /* 0x00000029ff007e24 */ /* 0x000fca000f8e00ff */
[----:B------:R-:W-:-:S13]  /*94f0*/  ISETP.NE.AND P2, PT, R0, 0x3, PT ;  /* 0x000000030000780c */ /* 0x000fda0003f45270 */
[----:B------:R-:W-:Y:S05]  /*9500*/  @!P2 BRA `(.L_x_59) ;  /* 0x000000000004a947 */ /* 0x000fea0003800000 */
[----:B------:R-:W-:Y:S01]  /*9510*/  BPT.TRAP 0x1 ;  /* 0x000000040000795c */ /* 0x000fe20000300000 */
.L_x_59:
[C---:B------:R-:W-:Y:S01]  /*9520*/  ISETP.GT.AND P0, PT, R18.reuse, RZ, PT ;  /* 0x000000ff1200720c */ /* 0x040fe20003f04270 */
[----:B------:R1:W-:Y:S01]  /*9530*/  SYNCS.ARRIVE.TRANS64.A1T0 RZ, [R5+URZ+0x16850], RZ ;  /* 0x016850ff05ff79a7 */ /* 0x0003e2000810003f */
[----:B------:R-:W-:Y:S02]  /*9540*/  VIADD R7, R18, 0xffffffff ;  /* 0xffffffff12077836 */ /* 0x000fe40000000000 */
[----:B------:R-:W-:Y:S02]  /*9550*/  IMAD.MOV.U32 R20, RZ, RZ, R24 ;  /* 0x000000ffff147224 */ /* 0x000fe400078e0018 */
[----:B------:R-:W-:Y:S02]  /*9560*/  IMAD.MOV.U32 R6, RZ, RZ, R22 ;  /* 0x000000ffff067224 */ /* 0x000fe400078e0016 */
[----:B------:R-:W-:-:S05]  /*9570*/  IMAD.MOV.U32 R26, RZ, RZ, R18 ;  /* 0x000000ffff1a7224 */ /* 0x000fca00078e0012 */
[----:B-1----:R-:W-:Y:S05]  /*9580*/  @P0 BRA `(.L_x_60) ;  /* 0xfffffff0003c0947 */ /* 0x002fea000383ffff */
[----:B------:R-:W-:Y:S05]  /*9590*/  BSYNC B0 ;  /* 0x0000000000007941 */ /* 0x000fea0003800000 */
.L_x_47:
[----:B0-----:R-:W-:-:S05]  /*95a0*/  IMAD.U32 R0, RZ, RZ, UR41 ;  /* 0x00000029ff007e24 */ /* 0x001fca000f8e00ff */
[----:B------:R-:W-:-:S13]  /*95b0*/  ISETP.NE.AND P0, PT, R0, 0x3, PT ;  /* 0x000000030000780c */ /* 0x000fda0003f05270 */
[----:B------:R-:W-:Y:S05]  /*95c0*/  @!P0 BRA `(.L_x_61) ;  /* 0x0000000000048947 */ /* 0x000fea0003800000 */
[----:B------:R-:W-:Y:S01]  /*95d0*/  BPT.TRAP 0x1 ;  /* 0x000000040000795c */ /* 0x000fe20000300000 */
.L_x_61:
[----:B------:R-:W-:Y:S01]  /*95e0*/  LEA R4, R22, UR38, 0x3 ;  /* 0x0000002616047c11 */ /* 0x000fe2000f8e18ff */
[----:B------:R-:W-:Y:S01]  /*95f0*/  BSSY B0, `(.L_x_62) ;  /* 0x0000006000007945 */ /* 0x000fe20003800000 */
[----:B------:R-:W-:Y:S02]  /*9600*/  SHF.L.U32 R3, R24, 0x1f, RZ ;  /* 0x0000001f18037819 */ /* 0x000fe400000006ff */
[----:B------:R-:W-:Y:S02]  /*9610*/  MOV R5, 0xffffff80 ;  /* 0xffffff8000057802 */ /* 0x000fe40000000f00 */
[----:B------:R-:W0:Y:S03]  /*9620*/  SYNCS.PHASECHK.TRANS64.TRYWAIT P0, [R4+URZ+0x16860], R3 ;  /* 0x01686003040075a7 */ /* 0x000e26000800017f */
[----:B------:R-:W-:Y:S01]  /*9630*/  IMAD R6, R18, R5, UR36 ;  /* 0x0000002412067e24 */ /* 0x000fe2000f8e0205 */
[----:B0-----:R-:W-:Y:S06]  /*9640*/  @!P0 BRA `(.L_x_63) ;  /* 0x0000003800588947 */ /* 0x001fec0003800000 */
.L_x_168:
[----:B------:R-:W-:Y:S05]  /*9650*/  BSYNC B0 ;  /* 0x0000000000007941 */ /* 0x000fea0003800000 */
.L_x_62:
[----:B------:R-:W1:Y:S01]  /*9660*/  S2R R0, SR_TID.X ;  /* 0x0000000000007919 */ /* 0x000e620000002100 */
[----:B------:R-:W-:Y:S01]  /*9670*/  UMOV UR4, 0xffffffff ;  /* 0xffffffff00047882 */ /* 0x000fe20000000000 */
[----:B------:R-:W-:Y:S01]  /*9680*/  LOP3.LUT P2, RZ, R25, 0x2, RZ, 0xc0, !PT ;  /* 0x0000000219ff7812 */ /* 0x000fe2000784c0ff */
[----:B------:R-:W-:Y:S01]  /*9690*/  IMAD R8, R22, 0x2000, R29 ;  /* 0x0000200016087824 */ /* 0x000fe200078e021d */
[----:B-1----:R-:W-:-:S04]  /*96a0*/  SHF.R.U32.HI R0, RZ, 0x3, R0 ;  /* 0x00000003ff007819 */ /* 0x002fc80000011600 */
[----:B------:R-:W-:-:S05]  /*96b0*/  LOP3.LUT R0, R0, 0xf, RZ, 0xc0, !PT ;  /* 0x0000000f00007812 */ /* 0x000fca00078ec0ff */
[----:B------:R-:W-:Y:S01]  /*96c0*/  IMAD.IADD R6, R6, 0x1, -R0 ;  /* 0x0000000106067824 */ /* 0x000fe200078e0a00 */
[----:B------:R-:W-:Y:S06]  /*96d0*/  BRA.DIV UR4, `(.L_x_64) ;  /* 0x0000003a04487947 */ /* 0x000fec000b800000 */
[----:B------:R-:W0:Y:S01]  /*96e0*/  S2R R2, SR_TID.X ;  /* 0x0000000000027919 */ /* 0x000e220000002100 */
[----:B------:R-:W-:Y:S01]  /*96f0*/  ISETP.LT.OR P0, PT, R6, 0x1, P2 ;  /* 0x000000010600780c */ /* 0x000fe20001701670 */
[----:B------:R-:W-:Y:S04]  /*9700*/  SHFL.IDX PT, R0, R17, RZ, 0x181f ;  /* 0x00181fff11007589 */ /* 0x000fe800000e0000 */
[----:B------:R-:W-:Y:S04]  /*9710*/  SHFL.IDX PT, R14, R16, 0x1, 0x181f ;  /* 0x00381f00100e7f89 */ /* 0x000fe800000e0000 */
[----:B------:R-:W-:Y:S04]  /*9720*/  SHFL.IDX PT, R7, R17, 0x1, 0x181f ;  /* 0x00381f0011077f89 */ /* 0x000fe800000e0000 */
[----:B------:R-:W-:Y:S01]  /*9730*/  SHFL.IDX PT, R10, R16, 0x2, 0x181f ;  /* 0x00581f00100a7f89 */ /* 0x000fe200000e0000 */
[----:B0-----:R-:W-:-:S03]  /*9740*/  IMAD.SHL.U32 R3, R2, 0x8, RZ ;  /* 0x0000000802037824 */ /* 0x001fc600078e00ff */
[----:B------:R-:W0:Y:S02]  /*9750*/  SHFL.IDX PT, R2, R16, RZ, 0x181f ;  /* 0x00181fff10027589 */ /* 0x000e2400000e0000 */
[----:B------:R-:W-:-:S05]  /*9760*/  LOP3.LUT R3, R3, 0x38, RZ, 0xc0, !PT ;  /* 0x0000003803037812 */ /* 0x000fca00078ec0ff */
[----:B------:R-:W-:-:S05]  /*9770*/  IMAD.SHL.U32 R5, R3, 0x2, RZ ;  /* 0x0000000203057824 */ /* 0x000fca00078e00ff */
[----:B0-----:R-:W-:-:S05]  /*9780*/  IADD3 R2, P1, R2, R5, RZ ;  /* 0x0000000502027210 */ /* 0x001fca0007f3e0ff */
[----:B------:R-:W-:Y:S01]  /*9790*/  IMAD.X R3, RZ, RZ, R0, P1 ;  /* 0x000000ffff037224 */ /* 0x000fe200008e0600 */
[----:B------:R-:W-:Y:S02]  /*97a0*/  LEA R0, R8, UR38, 0x1 ;  /* 0x0000002608007c11 */ /* 0x000fe4000f8e08ff */
[----:B------:R-:W0:Y:S04]  /*97b0*/  SHFL.IDX PT, R8, R17, 0x2, 0x181f ;  /* 0x00581f0011087f89 */ /* 0x000e2800000e0000 */
[----:B------:R1:W-:Y:S01]  /*97c0*/  LDGSTS.E.BYPASS.LTC128B.128 [R0+0x400], desc[UR50][R2.64], !P0 ;  /* 0x0040000002007fae */ /* 0x0003e2000c101d72 */
[----:B------:R-:W-:Y:S02]  /*97d0*/  ISETP.LT.OR P0, PT, R6, 0x11, P2 ;  /* 0x000000110600780c */ /* 0x000fe40001701670 */
[----:B-1----:R-:W-:-:S02]  /*97e0*/  IADD3 R2, P1, R14, R5, RZ ;  /* 0x000000050e027210 */ /* 0x002fc40007f3e0ff */
[----:B------:R-:W1:Y:S03]  /*97f0*/  SHFL.IDX PT, R14, R16, 0x3, 0x181f ;  /* 0x00781f00100e7f89 */ /* 0x000e6600000e0000 */
[----:B------:R-:W-:Y:S02]  /*9800*/  IMAD.X R3, RZ, RZ, R7, P1 ;  /* 0x000000ffff037224 */ /* 0x000fe400008e0607 */
[----:B------:R-:W2:Y:S04]  /*9810*/  SHFL.IDX PT, R7, R17, 0x3, 0x181f ;  /* 0x00781f0011077f89 */ /* 0x000ea800000e0000 */
[----:B------:R3:W-:Y:S01]  /*9820*/  LDGSTS.E.BYPASS.LTC128B.128 [R0+0xc00], desc[UR50][R2.64], !P0 ;  /* 0x00c0000002007fae */ /* 0x0007e2000c101d72 */
[----:B------:R-:W-:-:S02]  /*9830*/  ISETP.LT.OR P0, PT, R6, 0x21, P2 ;  /* 0x000000210600780c */ /* 0x000fc40001701670 */
[----:B---3--:R-:W-:Y:S02]  /*9840*/  IADD3 R2, P1, R10, R5, RZ ;  /* 0x000000050a027210 */ /* 0x008fe40007f3e0ff */
[----:B------:R-:W3:Y:S03]  /*9850*/  SHFL.IDX PT, R10, R16, 0x4, 0x181f ;  /* 0x00981f00100a7f89 */ /* 0x000ee600000e0000 */
[----:B0-----:R-:W-:Y:S02]  /*9860*/  IMAD.X R3, RZ, RZ, R8, P1 ;  /* 0x000000ffff037224 */ /* 0x001fe400008e0608 */
[----:B------:R-:W0:Y:S04]  /*9870*/  SHFL.IDX PT, R8, R17, 0x4, 0x181f ;  /* 0x00981f0011087f89 */ /* 0x000e2800000e0000 */
[----:B------:R1:W-:Y:S01]  /*9880*/  LDGSTS.E.BYPASS.LTC128B.128 [R0+0x1400], desc[UR50][R2.64], !P0 ;  /* 0x0140000002007fae */ /* 0x0003e2000c101d72 */
[----:B------:R-:W-:-:S02]  /*9890*/  ISETP.LT.OR P0, PT, R6, 0x31, P2 ;  /* 0x000000310600780c */ /* 0x000fc40001701670 */
[----:B-1----:R-:W-:Y:S02]  /*98a0*/  IADD3 R2, P1, R14, R5, RZ ;  /* 0x000000050e027210 */ /* 0x002fe40007f3e0ff */
[----:B------:R-:W1:Y:S02]  /*98b0*/  SHFL.IDX PT, R14, R16, 0x5, 0x181f ;  /* 0x00b81f00100e7f89 */ /* 0x000e6400000e0000 */
[----:B--2---:R-:W-:Y:S02]  /*98c0*/  IADD3.X R3, RZ, R7, RZ, P1, !PT ;  /* 0x00000007ff037210 */ /* 0x004fe40000ffe4ff */
[----:B------:R-:W2:Y:S05]  /*98d0*/  SHFL.IDX PT, R7, R17, 0x5, 0x181f ;  /* 0x00b81f0011077f89 */ /* 0x000eaa00000e0000 */
        /* <DEDUP_REMOVED lines=9> */
[----:B------:R1:W4:Y:S03]  /*9970*/  SHFL.IDX PT, R14, R16, 0x7, 0x181f ;  /* 0x00f81f00100e7f89 */ /* 0x00032600000e0000 */
[----:B--2---:R-:W-:Y:S02]  /*9980*/  IMAD.X R3, RZ, RZ, R7, P1 ;  /* 0x000000ffff037224 */ /* 0x004fe400008e0607 */
[----:B------:R1:W2:Y:S04]  /*9990*/  SHFL.IDX PT, R7, R17, 0x7, 0x181f ;  /* 0x00f81f0011077f89 */ /* 0x0002a800000e0000 */
[----:B------:R3:W-:Y:S01]  /*99a0*/  LDGSTS.E.BYPASS.LTC128B.128 [R0+0x2c00], desc[UR50][R2.64], !P0 ;  /* 0x02c0000002007fae */ /* 0x0007e2000c101d72 */
[----:B------:R-:W-:-:S02]  /*99b0*/  ISETP.LT.OR P0, PT, R6, 0x61, P2 ;  /* 0x000000610600780c */ /* 0x000fc40001701670 */
[----:B---3--:R-:W-:-:S05]  /*99c0*/  IADD3 R2, P1, R10, R5, RZ ;  /* 0x000000050a027210 */ /* 0x008fca0007f3e0ff */
[----:B0-----:R-:W-:-:S06]  /*99d0*/  IMAD.X R3, RZ, RZ, R8, P1 ;  /* 0x000000ffff037224 */ /* 0x001fcc00008e0608 */
[----:B--2-4-:R1:W-:Y:S02]  /*99e0*/  LDGSTS.E.BYPASS.LTC128B.128 [R0+0x3400], desc[UR50][R2.64], !P0 ;  /* 0x0340000002007fae */ /* 0x0143e4000c101d72 */
.L_x_186:
[----:B------:R-:W-:Y:S02]  /*99f0*/  ISETP.LT.OR P0, PT, R6, 0x71, P2 ;  /* 0x000000710600780c */ /* 0x000fe40001701670 */
[----:B-1----:R-:W-:-:S05]  /*9a00*/  IADD3 R2, P1, R14, R5, RZ ;  /* 0x000000050e027210 */ /* 0x002fca0007f3e0ff */
[----:B------:R-:W-:-:S06]  /*9a10*/  IMAD.X R3, RZ, RZ, R7, P1 ;  /* 0x000000ffff037224 */ /* 0x000fcc00008e0607 */
[----:B------:R-:W-:Y:S01]  /*9a20*/  @!PT LDS RZ, [RZ] ;  /* 0x00000000fffff984 */ /* 0x000fe20000000800 */
[----:B------:R-:W-:Y:S01]  /*9a30*/  @!PT LDS RZ, [RZ] ;  /* 0x00000000fffff984 */ /* 0x000fe20000000800 */
[----:B------:R-:W-:Y:S01]  /*9a40*/  @!PT LDS RZ, [RZ] ;  /* 0x00000000fffff984 */ /* 0x000fe20000000800 */
[----:B------:R0:W-:Y:S01]  /*9a50*/  LDGSTS.E.BYPASS.LTC128B.128 [R0+0x3c00], desc[UR50][R2.64], !P0 ;  /* 0x03c0000002007fae */ /* 0x0001e2000c101d72 */
[----:B------:R-:W-:Y:S01]  /*9a60*/  PLOP3.LUT P0, PT, PT, PT, PT, 0x80, 0x0 ;  /* 0x000000000000781c */ /* 0x000fe20003f0f070 */
[----:B------:R-:W-:-:S12]  /*9a70*/  NOP ;  /* 0x0000000000007918 */ /* 0x000fd80000000000 */
.L_x_65:
        /* <DEDUP_REMOVED lines=11> */
.L_x_66:
[----:B------:R-:W2:Y:S01]  /*9b30*/  LDL.LU R2, [R1+0x8] ;  /* 0x0000080001027983 */ /* 0x000ea20000300800 */
[----:B------:R-:W-:Y:S01]  /*9b40*/  ULDC UR4, c[0x0][0xc34] ;  /* 0x00030d0000047ab9 */ /* 0x000fe20000000800 */
[----:B------:R0:W-:Y:S02]  /*9b50*/  SYNCS.ARRIVE.TRANS64.A1T0 RZ, [R4+URZ+0x16850], RZ ;  /* 0x016850ff04ff79a7 */ /* 0x0001e4000810003f */
[----:B------:R-:W3:Y:S01]  /*9b60*/  LDL.LU R0, [R1+0xc] ;  /* 0x00000c0001007983 */ /* 0x000ee20000300800 */
[----:B------:R-:W-:-:S05]  /*9b70*/  VIADD R22, R22, 0x1 ;  /* 0x0000000116167836 */ /* 0x000fca0000000000 */
[----:B------:R-:W-:-:S04]  /*9b80*/  ISETP.NE.AND P0, PT, R22, 0x2, PT ;  /* 0x000000021600780c */ /* 0x000fc80003f05270 */
[----:B------:R-:W-:Y:S02]  /*9b90*/  SEL R3, RZ, 0x1, P0 ;  /* 0x00000001ff037807 */ /* 0x000fe40000000000 */
[----:B------:R-:W-:Y:S02]  /*9ba0*/  SEL R22, R22, RZ, P0 ;  /* 0x000000ff16167207 */ /* 0x000fe40000000000 */
[----:B------:R-:W-:Y:S01]  /*9bb0*/  LOP3.LUT R24, R24, R3, RZ, 0x3c, !PT ;  /* 0x0000000318187212 */ /* 0x000fe200078e3cff */
[----:B--2---:R-:W-:Y:S01]  /*9bc0*/  VIADD R2, R2, UR43 ;  /* 0x0000002b02027c36 */ /* 0x004fe20008000000 */
[----:B---3--:R-:W-:-:S04]  /*9bd0*/  IADD3 R0, R0, 0x1, RZ ;  /* 0x0000000100007810 */ /* 0x008fc80007ffe0ff */
[----:B------:R0:W-:Y:S01]  /*9be0*/  STL [R1+0x8], R2 ;  /* 0x0000080201007387 */ /* 0x0001e20000100800 */
[----:B------:R-:W-:-:S03]  /*9bf0*/  ISETP.GE.AND P1, PT, R2, UR4, PT ;  /* 0x0000000402007c0c */ /* 0x000fc6000bf26270 */
[----:B------:R0:W-:Y:S10]  /*9c00*/  STL [R1+0xc], R0 ;  /* 0x00000c0001007387 */ /* 0x0001f40000100800 */
[----:B0-----:R-:W-:Y:S05]  /*9c10*/  @!P1 BRA `(.L_x_67) ;  /* 0xffffffc800909947 */ /* 0x001fea000383ffff */
[----:B------:R-:W-:-:S07]  /*9c20*/  LOP3.LUT R0, R0, 0x1, RZ, 0xc, !PT ;  /* 0x0000000100007812 */ /* 0x000fce00078e0cff */
.L_x_32:
[----:B------:R-:W0:Y:S01]  /*9c30*/  S2R R3, SR_CgaCtaId ;  /* 0x0000000000037919 */ /* 0x000e220000008800 */
[----:B------:R-:W-:Y:S01]  /*9c40*/  MOV R2, 0x400 ;  /* 0x0000040000027802 */ /* 0x000fe20000000f00 */
[----:B------:R-:W-:Y:S01]  /*9c50*/  BSSY B0, `(.L_x_68) ;  /* 0x0000005000007945 */ /* 0x000fe20003800000 */
[----:B------:R-:W-:Y:S02]  /*9c60*/  SHF.L.U32 R0, R0, 0x1f, RZ ;  /* 0x0000001f00007819 */ /* 0x000fe400000006ff */
[----:B0-----:R-:W-:-:S04]  /*9c70*/  LEA R7, R3, R2, 0x18 ;  /* 0x0000000203077211 */ /* 0x001fc800078ec0ff */
[----:B------:R-:W0:Y:S02]  /*9c80*/  SYNCS.PHASECHK.TRANS64.TRYWAIT P0, [R7+URZ+0x16820], R0 ;  /* 0x01682000070075a7 */ /* 0x000e24000800017f */
[----:B0-----:R-:W-:Y:S05]  /*9c90*/  @!P0 BRA `(.L_x_69) ;  /* 0x0000003c00208947 */ /* 0x001fea0003800000 */
.L_x_187:
[----:B-1----:R-:W-:Y:S05]  /*9ca0*/  BSYNC B0 ;  /* 0x0000000000007941 */ /* 0x002fea0003800000 */
.L_x_68:
[----:B------:R-:W-:-:S03]  /*9cb0*/  UMOV UR4, 0xffffffff ;  /* 0xffffffff00047882 */ /* 0x000fc60000000000 */
[----:B------:R-:W-:Y:S05]  /*9cc0*/  BRA.DIV UR4, `(.L_x_70) ;  /* 0x0000003e04287947 */ /* 0x000fea000b800000 */
[----:B0-----:R-:W0:Y:S02]  /*9cd0*/  S2R R0, SR_TID.X ;  /* 0x0000000000007919 */ /* 0x001e240000002100 */
[----:B0-----:R-:W-:-:S04]  /*9ce0*/  SHF.R.U32.HI R0, RZ, 0x5, R0 ;  /* 0x00000005ff007819 */ /* 0x001fc80000011600 */
[----:B------:R-:W-:-:S05]  /*9cf0*/  LOP3.LUT R0, R0, 0x3, RZ, 0xc0, !PT ;  /* 0x0000000300007812 */ /* 0x000fca00078ec0ff */
[----:B------:R0:W1:Y:S02]  /*9d00*/  SHFL.IDX PT, R14, R0, RZ, 0x1f ;  /* 0x00001fff000e7589 */ /* 0x00006400000e0000 */
.L_x_190:
[----:B-1----:R-:W-:Y:S01]  /*9d10*/  ISETP.NE.AND P0, PT, R14, RZ, PT ;  /* 0x000000ff0e00720c */ /* 0x002fe20003f05270 */
[----:B------:R-:W-:-:S12]  /*9d20*/  BSSY B0, `(.L_x_71) ;  /* 0x0000024000007945 */ /* 0x000fd80003800000 */
[----:B------:R-:W-:Y:S05]  /*9d30*/  @P0 BRA `(.L_x_72) ;  /* 0x0000000000880947 */ /* 0x000fea0003800000 */
[----:B------:R-:W-:-:S03]  /*9d40*/  UMOV UR4, 0xffffffff ;  /* 0xffffffff00047882 */ /* 0x000fc60000000000 */
[----:B------:R-:W-:Y:S05]  /*9d50*/  BRA.DIV UR4, `(.L_x_73) ;  /* 0x0000003e04387947 */ /* 0x000fea000b800000 */
[----:B------:R-:W-:-:S13]  /*9d60*/  ELECT P6, URZ, PT ;  /* 0x00000000003f782f */ /* 0x000fda00038c0000 */
.L_x_193:
[----:B------:R-:W-:Y:S05]  /*9d70*/  @!P6 BRA `(.L_x_72) ;  /* 0x000000000078e947 */ /* 0x000fea0003800000 */
[----:B------:R-:W-:-:S06]  /*9d80*/  ULOP3.LUT UR4, UR39, 0x2, URZ, 0xfc, !UPT ;  /* 0x0000000227047892 */ /* 0x000fcc000f8efc3f */
[----:B0-----:R-:W-:-:S05]  /*9d90*/  IMAD.U32 R0, RZ, RZ, UR4 ;  /* 0x00000004ff007e24 */ /* 0x001fca000f8e00ff */
[----:B------:R-:W-:-:S13]  /*9da0*/  ISETP.NE.AND P0, PT, R0, 0x3, PT ;  /* 0x000000030000780c */ /* 0x000fda0003f05270 */
[----:B------:R-:W-:Y:S05]  /*9db0*/  @!P0 BRA `(.L_x_74) ;  /* 0x0000000000048947 */ /* 0x000fea0003800000 */
[----:B------:R-:W-:Y:S01]  /*9dc0*/  BPT.TRAP 0x1 ;  /* 0x000000040000795c */ /* 0x000fe20000300000 */
.L_x_74:
[----:B------:R-:W-:Y:S01]  /*9dd0*/  IMAD R5, R22, 0x8, R7 ;  /* 0x0000000816057824 */ /* 0x000fe200078e0207 */
[----:B------:R-:W-:Y:S01]  /*9de0*/  SHF.L.U32 R0, R24, 0x1f, RZ ;  /* 0x0000001f18007819 */ /* 0x000fe200000006ff */
[----:B------:R-:W-:-:S03]  /*9df0*/  VIADD R22, R22, 0x1 ;  /* 0x0000000116167836 */ /* 0x000fc60000000000 */
[----:B------:R-:W0:Y:S02]  /*9e00*/  SYNCS.PHASECHK.TRANS64.TRYWAIT P1, [R5+URZ+0x16840], R0 ;  /* 0x01684000050075a7 */ /* 0x000e24000802017f */
[----:B------:R-:W-:-:S04]  /*9e10*/  ISETP.NE.AND P2, PT, R22, 0x2, PT ;  /* 0x000000021600780c */ /* 0x000fc80003f45270 */
[----:B------:R-:W-:Y:S01]  /*9e20*/  SEL R3, RZ, 0x1, P2 ;  /* 0x00000001ff037807 */ /* 0x000fe20001000000 */
[----:B0-----:R-:W-:Y:S08]  /*9e30*/  @!P1 BRA `(.L_x_75) ;  /* 0x0000003c00209947 */ /* 0x001ff00003800000 */
.L_x_194:
[----:B------:R-:W-:Y:S02]  /*9e40*/  SEL R22, R22, RZ, P2 ;  /* 0x000000ff16167207 */ /* 0x000fe40001000000 */
[----:B------:R-:W-:Y:S01]  /*9e50*/  LOP3.LUT R2, R24, R3, RZ, 0x3c, !PT ;  /* 0x0000000318027212 */ /* 0x000fe200078e3cff */
[----:B------:R-:W-:Y:S06]  /*9e60*/  @!P0 BRA `(.L_x_76) ;  /* 0x0000000000048947 */ /* 0x000fec0003800000 */
[----:B------:R-:W-:Y:S01]  /*9e70*/  BPT.TRAP 0x1 ;  /* 0x000000040000795c */ /* 0x000fe20000300000 */
.L_x_76:
[----:B------:R-:W-:Y:S01]  /*9e80*/  IMAD R3, R22, 0x8, R7 ;  /* 0x0000000816037824 */ /* 0x000fe200078e0207 */
[----:B------:R-:W-:-:S04]  /*9e90*/  SHF.L.U32 R2, R2, 0x1f, RZ ;  /* 0x0000001f02027819 */ /* 0x000fc800000006ff */
[----:B------:R-:W1:Y:S02]  /*9ea0*/  SYNCS.PHASECHK.TRANS64.TRYWAIT P1, [R3+URZ+0x16840], R2 ;  /* 0x01684002030075a7 */ /* 0x000e64000802017f */
[----:B-1----:R-:W-:Y:S05]  /*9eb0*/  @!P1 BRA `(.L_x_77) ;  /* 0x0000003c00149947 */ /* 0x002fea0003800000 */
.L_x_195:
[----:B------:R-:W-:Y:S05]  /*9ec0*/  @!P0 BRA `(.L_x_78) ;  /* 0x0000000000048947 */ /* 0x000fea0003800000 */
[----:B------:R-:W-:Y:S01]  /*9ed0*/  BPT.TRAP 0x1 ;  /* 0x000000040000795c */ /* 0x000fe20000300000 */
.L_x_78:
[----:B------:R-:W2:Y:S02]  /*9ee0*/  SYNCS.PHASECHK.TRANS64.TRYWAIT P1, [R5+URZ+0x16860], R0 ;  /* 0x01686000050075a7 */ /* 0x000ea4000802017f */
[----:B--2---:R-:W-:Y:S05]  /*9ef0*/  @!P1 BRA `(.L_x_79) ;  /* 0x0000003c00189947 */ /* 0x004fea0003800000 */
.L_x_196:
[----:B------:R-:W-:Y:S05]  /*9f00*/  @!P0 BRA `(.L_x_80) ;  /* 0x0000000000048947 */ /* 0x000fea0003800000 */
[----:B------:R-:W-:Y:S01]  /*9f10*/  BPT.TRAP 0x1 ;  /* 0x000000040000795c */ /* 0x000fe20000300000 */
.L_x_80:
[----:B---3--:R3:W4:Y:S02]  /*9f20*/  SYNCS.PHASECHK.TRANS64.TRYWAIT P0, [R3+URZ+0x16860], R2 ;  /* 0x01686002030075a7 */ /* 0x008724000800017f */
[----:B----4-:R-:W-:Y:S05]  /*9f30*/  @!P0 NANOSLEEP.SYNCS 0x989680 ;  /* 0x009896800000895d */ /* 0x010fea0003900000 */
[----:B------:R-:W4:Y:S02]  /*9f40*/  @!P0 SYNCS.PHASECHK.TRANS64 P0, [R3+URZ+0x16860], R2 ;  /* 0x01686002030085a7 */ /* 0x000f24000800007f */
[----:B----4-:R-:W-:Y:S05]  /*9f50*/  @!P0 BRA `(.L_x_80) ;  /* 0xfffffffc00f08947 */ /* 0x010fea000383ffff */
.L_x_72:
[----:B------:R-:W-:Y:S05]  /*9f60*/  BSYNC B0 ;  /* 0x0000000000007941 */ /* 0x000fea0003800000 */
.L_x_71:
[----:B------:R-:W-:Y:S05]  /*9f70*/  EXIT ;  /* 0x000000000000794d */ /* 0x000fea0003800000 */
.L_x_8:
[----:B0-----:R-:W-:-:S04]  /*9f80*/  IMAD.U32 R3, RZ, RZ, UR44 ;  /* 0x0000002cff037e24 */ /* 0x001fc8000f8e00ff */
[----:B------:R0:W1:Y:S03]  /*9f90*/  SYNCS.PHASECHK.TRANS64.TRYWAIT P1, [R3+URZ+0x16800], R0 ;  /* 0x01680000030075a7 */ /* 0x000066000802017f */
[----:B-1----:R-:W-:Y:S05]  /*9fa0*/  @!P1 NANOSLEEP.SYNCS 0x989680 ;  /* 0x009896800000995d */ /* 0x002fea0003900000 */
[----:B------:R-:W1:Y:S02]  /*9fb0*/  @!P1 SYNCS.PHASECHK.TRANS64 P1, [R3+URZ+0x16800], R0 ;  /* 0x01680000030095a7 */ /* 0x000e64000802007f */
[----:B-1----:R-:W-:Y:S05]  /*9fc0*/  @!P1 BRA `(.L_x_8) ;  /* 0xfffffffc00ec9947 */ /* 0x002fea000383ffff */
[----:B------:R-:W-:Y:S05]  /*9fd0*/  BRA `(.L_x_81) ;  /* 0xffffff7000287947 */ /* 0x000fea000383ffff */
.L_x_12:
[----:B-1----:R1:W2:Y:S02]  /*9fe0*/  SYNCS.PHASECHK.TRANS64.TRYWAIT P1, [R4+URZ+0x16830], R3 ;  /* 0x01683003040075a7 */ /* 0x0022a4000802017f */
[----:B--2---:R-:W-:Y:S05]  /*9ff0*/  @!P1 NANOSLEEP.SYNCS 0x989680 ;  /* 0x009896800000995d */ /* 0x004fea0003900000 */
[----:B------:R-:W2:Y:S02]  /*a000*/  @!P1 SYNCS.PHASECHK.TRANS64 P1, [R4+URZ+0x16830], R3 ;  /* 0x01683003040095a7 */ /* 0x000ea4000802007f */
[----:B--2---:R-:W-:Y:S05]  /*a010*/  @!P1 BRA `(.L_x_12) ;  /* 0xfffffffc00f09947 */ /* 0x004fea000383ffff */
[----:B------:R-:W-:Y:S05]  /*a020*/  BRA `(.L_x_11) ;  /* 0xffffff7000487947 */ /* 0x000fea000383ffff */
.L_x_18:
[----:B-1----:R-:W-:-:S04]  /*a030*/  IMAD.U32 R3, RZ, RZ, UR6 ;  /* 0x00000006ff037e24 */ /* 0x002fc8000f8e00ff */
[----:B------:R1:W2:Y:S03]  /*a040*/  SYNCS.PHASECHK.TRANS64.TRYWAIT P1, [R3+URZ+0x16830], R0 ;  /* 0x01683000030075a7 */ /* 0x0002a6000802017f */
[----:B--2---:R-:W-:Y:S05]  /*a050*/  @!P1 NANOSLEEP.SYNCS 0x989680 ;  /* 0x009896800000995d */ /* 0x004fea0003900000 */
[----:B------:R-:W2:Y:S02]  /*a060*/  @!P1 SYNCS.PHASECHK.TRANS64 P1, [R3+URZ+0x16830], R0 ;  /* 0x01683000030095a7 */ /* 0x000ea4000802007f */
[----:B--2---:R-:W-:Y:S05]  /*a070*/  @!P1 BRA `(.L_x_18) ;  /* 0xfffffffc00ec9947 */ /* 0x004fea000383ffff */
[----:B------:R-:W-:Y:S05]  /*a080*/  BRA `(.L_x_15) ;  /* 0xffffff9000647947 */ /* 0x000fea000383ffff */
.L_x_22:
[----:B-1----:R-:W-:-:S04]  /*a090*/  IMAD.U32 R3, RZ, RZ, UR6 ;  /* 0x00000006ff037e24 */ /* 0x002fc8000f8e00ff */
[----:B------:R1:W2:Y:S03]  /*a0a0*/  SYNCS.PHASECHK.TRANS64.TRYWAIT P1, [R3+URZ+0x16850], R0 ;  /* 0x01685000030075a7 */ /* 0x0002a6000802017f */
[----:B--2---:R-:W-:Y:S05]  /*a0b0*/  @!P1 NANOSLEEP.SYNCS 0x989680 ;  /* 0x009896800000995d */ /* 0x004fea0003900000 */
[----:B------:R-:W2:Y:S02]  /*a0c0*/  @!P1 SYNCS.PHASECHK.TRANS64 P1, [R3+URZ+0x16850], R0 ;  /* 0x01685000030095a7 */ /* 0x000ea4000802007f */
[----:B--2---:R-:W-:Y:S05]  /*a0d0*/  @!P1 BRA `(.L_x_22) ;  /* 0xfffffffc00ec9947 */ /* 0x004fea000383ffff */
[----:B------:R-:W-:Y:S05]  /*a0e0*/  BRA `(.L_x_19) ;  /* 0xffffff9000e07947 */ /* 0x000fea000383ffff */
.L_x_29:
[----:B-1----:R-:W-:-:S04]  /*a0f0*/  MOV R11, UR4 ;  /* 0x00000004000b7c02 */ /* 0x002fc80008000f00 */
[----:B------:R1:W2:Y:S03]  /*a100*/  SYNCS.PHASECHK.TRANS64.TRYWAIT P1, [R11+URZ+0x16850], R4 ;  /* 0x016850040b0075a7 */ /* 0x0002a6000802017f */
[----:B--2---:R-:W-:Y:S05]  /*a110*/  @!P1 NANOSLEEP.SYNCS 0x989680 ;  /* 0x009896800000995d */ /* 0x004fea0003900000 */
[----:B------:R-:W2:Y:S02]  /*a120*/  @!P1 SYNCS.PHASECHK.TRANS64 P1, [R11+URZ+0x16850], R4 ;  /* 0x016850040b0095a7 */ /* 0x000ea4000802007f */
[----:B--2---:R-:W-:Y:S05]  /*a130*/  @!P1 BRA `(.L_x_29) ;  /* 0xfffffffc00ec9947 */ /* 0x004fea000383ffff */
[----:B------:R-:W-:Y:S05]  /*a140*/  BRA `(.L_x_28) ;  /* 0xffffffac00507947 */ /* 0x000fea000383ffff */
.L_x_36:
[----:B------:R-:W1:Y:S01]  /*a150*/  S2R R16, SR_TID.X ;  /* 0x0000000000107919 */ /* 0x000e620000002100 */
[----:B------:R-:W-:Y:S01]  /*a160*/  BSSY B0, `(.L_x_82) ;  /* 0x000000a000007945 */ /* 0x000fe20003800000 */
[----:B------:R-:W-:Y:S02]  /*a170*/  IMAD.MOV.U32 R12, RZ, RZ, RZ ;  /* 0x000000ffff0c7224 */ /* 0x000fe400078e00ff */
[----:B------:R-:W-:Y:S02]  /*a180*/  IMAD.MOV.U32 R11, RZ, RZ, 0x1f ;  /* 0x0000001fff0b7424 */ /* 0x000fe400078e00ff */
[----:B------:R-:W-:Y:S01]  /*a190*/  IMAD.MOV.U32 R15, RZ, RZ, -0x1 ;  /* 0xffffffffff0f7424 */ /* 0x000fe200078e00ff */
[----:B-1----:R-:W-:-:S04]  /*a1a0*/  SHF.R.U32.HI R16, RZ, 0x5, R16 ;  /* 0x00000005ff107819 */ /* 0x002fc80000011610 */
[----:B------:R-:W-:-:S05]  /*a1b0*/  LOP3.LUT R16, R16, 0x3, RZ, 0xc0, !PT ;  /* 0x0000000310107812 */ /* 0x000fca00078ec0ff */
[----:B------:R-:W-:-:S07]  /*a1c0*/  IMAD.MOV.U32 R13, RZ, RZ, R16 ;  /* 0x000000ffff0d7224 */ /* 0x000fce00078e0010 */
[----:B0----5:R-:W-:Y:S05]  /*a1d0*/  WARPSYNC.COLLECTIVE R15, `(.L_x_83) ;  /* 0x000000000f087348 */ /* 0x021fea0003c00000 */
[----:B------:R1:W2:Y:S02]  /*a1e0*/  SHFL.IDX P6, R14, R13, R12, R11 ;  /* 0x0000000c0d0e7389 */ /* 0x0002a400000c000b */
[----:B012--5:R-:W-:Y:S01]  /*a1f0*/  ENDCOLLECTIVE ;  /* 0x000000000000791b */ /* 0x027fe20003800000 */
.L_x_83:
[----:B------:R-:W-:Y:S05]  /*a200*/  BSYNC B0 ;  /* 0x0000000000007941 */ /* 0x000fea0003800000 */
.L_x_82:
[----:B------:R-:W-:Y:S05]  /*a210*/  BRA `(.L_x_84) ;  /* 0xffffffcc00107947 */ /* 0x000fea000383ffff */
.L_x_39:
[----:B0-----:R0:W1:Y:S02]  /*a220*/  SYNCS.PHASECHK.TRANS64.TRYWAIT P0, [R0+URZ+0x16840], R2 ;  /* 0x01684002000075a7 */ /* 0x001064000800017f */
[----:B-1----:R-:W-:Y:S05]  /*a230*/  @!P0 NANOSLEEP.SYNCS 0x989680 ;  /* 0x009896800000895d */ /* 0x002fea0003900000 */
[----:B------:R-:W1:Y:S02]  /*a240*/  @!P0 SYNCS.PHASECHK.TRANS64 P0, [R0+URZ+0x16840], R2 ;  /* 0x01684002000085a7 */ /* 0x000e64000800007f */
[----:B-1----:R-:W-:Y:S05]  /*a250*/  @!P0 BRA `(.L_x_39) ;  /* 0xfffffffc00f08947 */ /* 0x002fea000383ffff */
[----:B------:R-:W-:Y:S05]  /*a260*/  BRA `(.L_x_85) ;  /* 0xffffffcc006c7947 */ /* 0x000fea000383ffff */
.L_x_40:
[----:B------:R-:W-:Y:S01]  /*a270*/  BSSY B0, `(.L_x_86) ;  /* 0x0000008000007945 */ /* 0x000fe20003800000 */
[----:B------:R-:W-:Y:S01]  /*a280*/  IMAD.MOV.U32 R13, RZ, RZ, R5 ;  /* 0x000000ffff0d7224 */ /* 0x000fe200078e0005 */
[----:B------:R-:W-:Y:S01]  /*a290*/  MOV R15, 0xffffffff ;  /* 0xffffffff000f7802 */ /* 0x000fe20000000f00 */
[----:B------:R-:W-:Y:S02]  /*a2a0*/  IMAD.MOV.U32 R12, RZ, RZ, RZ ;  /* 0x000000ffff0c7224 */ /* 0x000fe400078e00ff */
[----:B------:R-:W-:-:S07]  /*a2b0*/  IMAD.MOV.U32 R11, RZ, RZ, 0x181f ;  /* 0x0000181fff0b7424 */ /* 0x000fce00078e00ff */
[----:B------:R-:W-:Y:S05]  /*a2c0*/  WARPSYNC.COLLECTIVE R15, `(.L_x_87) ;  /* 0x000000000f087348 */ /* 0x000fea0003c00000 */
[----:B------:R0:W1:Y:S02]  /*a2d0*/  SHFL.IDX P6, R14, R13, R12, R11 ;  /* 0x0000000c0d0e7389 */ /* 0x00006400000c000b */
[----:B01----:R-:W-:Y:S01]  /*a2e0*/  ENDCOLLECTIVE ;  /* 0x000000000000791b */ /* 0x003fe20003800000 */
.L_x_87:
[----:B------:R-:W-:Y:S05]  /*a2f0*/  BSYNC B0 ;  /* 0x0000000000007941 */ /* 0x000fea0003800000 */
.L_x_86:
[----:B------:R-:W-:Y:S01]  /*a300*/  IMAD.MOV.U32 R13, RZ, RZ, R4 ;  /* 0x000000ffff0d7224 */ /* 0x000fe200078e0004 */
[----:B------:R-:W-:Y:S01]  /*a310*/  ISETP.GE.AND P1, PT, R9, 0x1, PT ;  /* 0x000000010900780c */ /* 0x000fe20003f26270 */
[----:B------:R-:W-:Y:S02]  /*a320*/  IMAD.MOV.U32 R12, RZ, RZ, RZ ;  /* 0x000000ffff0c7224 */ /* 0x000fe400078e00ff */
[----:B------:R-:W-:Y:S02]  /*a330*/  IMAD.MOV.U32 R11, RZ, RZ, 0x181f ;  /* 0x0000181fff0b7424 */ /* 0x000fe400078e00ff */
[----:B------:R-:W-:Y:S02]  /*a340*/  IMAD.MOV.U32 R15, RZ, RZ, -0x1 ;  /* 0xffffffffff0f7424 */ /* 0x000fe400078e00ff */
[----:B------:R-:W-:-:S07]  /*a350*/  IMAD.MOV.U32 R2, RZ, RZ, R14 ;  /* 0x000000ffff027224 */ /* 0x000fce00078e000e */
[----:B------:R-:W-:Y:S05]  /*a360*/  WARPSYNC.COLLECTIVE R15, `(.L_x_88) ;  /* 0x000000000f087348 */ /* 0x000fea0003c00000 */
[----:B------:R0:W1:Y:S02]  /*a370*/  SHFL.IDX P6, R14, R13, R12, R11 ;  /* 0x0000000c0d0e7389 */ /* 0x00006400000c000b */
[----:B01----:R-:W-:Y:S01]  /*a380*/  ENDCOLLECTIVE ;  /* 0x000000000000791b */ /* 0x003fe20003800000 */
.L_x_88:
[----:B------:R-:W-:Y:S02]  /*a390*/  @P1 LEA R7, R6, UR38, 0x1 ;  /* 0x0000002606071c11 */ /* 0x000fe4000f8e08ff */
[----:B------:R-:W-:Y:S01]  /*a3a0*/  MOV R13, R5 ;  /* 0x00000005000d7202 */ /* 0x000fe20000000f00 */
[----:B------:R-:W-:Y:S02]  /*a3b0*/  IMAD.MOV.U32 R12, RZ, RZ, 0x1 ;  /* 0x00000001ff0c7424 */ /* 0x000fe400078e00ff */
[----:B------:R-:W-:-:S07]  /*a3c0*/  IMAD.MOV.U32 R3, RZ, RZ, R14 ;  /* 0x000000ffff037224 */ /* 0x000fce00078e000e */
[----:B------:R-:W-:Y:S05]  /*a3d0*/  WARPSYNC.COLLECTIVE R15, `(.L_x_89) ;  /* 0x000000000f087348 */ /* 0x000fea0003c00000 */
[----:B------:R0:W1:Y:S02]  /*a3e0*/  SHFL.IDX P6, R14, R13, R12, R11 ;  /* 0x0000000c0d0e7389 */ /* 0x00006400000c000b */
[----:B01----:R-:W-:Y:S01]  /*a3f0*/  ENDCOLLECTIVE ;  /* 0x000000000000791b */ /* 0x003fe20003800000 */
.L_x_89:
[----:B------:R-:W-:-:S05]  /*a400*/  @P1 LEA R3, P0, R8, R3, 0x1 ;  /* 0x0000000308031211 */ /* 0x000fca00078008ff */
[----:B------:R-:W-:-:S05]  /*a410*/  @P1 IMAD.X R2, RZ, RZ, R2, P0 ;  /* 0x000000ffff021224 */ /* 0x000fca00000e0602 */
[----:B------:R-:W-:Y:S01]  /*a420*/  @P1 LOP3.LUT R3, R3, R2, RZ, 0x3c, !PT ;  /* 0x0000000203031212 */ /* 0x000fe200078e3cff */
[----:B------:R-:W-:-:S03]  /*a430*/  IMAD.MOV.U32 R13, RZ, RZ, R4 ;  /* 0x000000ffff0d7224 */ /* 0x000fc600078e0004 */
[----:B------:R-:W-:-:S04]  /*a440*/  @P1 LOP3.LUT R2, R3, R2, RZ, 0x3c, !PT ;  /* 0x0000000203021212 */ /* 0x000fc800078e3cff */
[----:B------:R-:W-:-:S05]  /*a450*/  @P1 LOP3.LUT R3, R3, R2, RZ, 0x3c, !PT ;  /* 0x0000000203031212 */ /* 0x000fca00078e3cff */
[----:B------:R-:W-:Y:S01]  /*a460*/  @!PT LDS RZ, [RZ] ;  /* 0x00000000fffff984 */ /* 0x000fe20000000800 */
[----:B------:R-:W-:Y:S01]  /*a470*/  @!PT LDS RZ, [RZ] ;  /* 0x00000000fffff984 */ /* 0x000fe20000000800 */
[----:B------:R-:W-:Y:S01]  /*a480*/  @!PT LDS RZ, [RZ] ;  /* 0x00000000fffff984 */ /* 0x000fe20000000800 */
[----:B------:R0:W-:Y:S01]  /*a490*/  @P1 LDGSTS.E.BYPASS.LTC128B.128 [R7+0xe400], desc[UR50][R2.64], !P2 ;  /* 0x0e40000002071fae */ /* 0x0001e2000d101d72 */
[----:B------:R-:W-:Y:S01]  /*a4a0*/  ISETP.GE.AND P1, PT, R9, 0x11, PT ;  /* 0x000000110900780c */ /* 0x000fe20003f26270 */
[----:B0-----:R-:W-:-:S12]  /*a4b0*/  IMAD.MOV.U32 R2, RZ, RZ, R14 ;  /* 0x000000ffff027224 */ /* 0x001fd800078e000e */
[----:B------:R-:W-:Y:S05]  /*a4c0*/  WARPSYNC.COLLECTIVE R15, `(.L_x_90) ;  /* 0x000000000f087348 */ /* 0x000fea0003c00000 */
[----:B------:R0:W1:Y:S02]  /*a4d0*/  SHFL.IDX P6, R14, R13, R12, R11 ;  /* 0x0000000c0d0e7389 */ /* 0x00006400000c000b */
[----:B01----:R-:W-:Y:S01]  /*a4e0*/  ENDCOLLECTIVE ;  /* 0x000000000000791b */ /* 0x003fe20003800000 */
.L_x_90:
[----:B------:R-:W-:Y:S01]  /*a4f0*/  @P1 LEA R7, R6, UR38, 0x1 ;  /* 0x0000002606071c11 */ /* 0x000fe2000f8e08ff */
[----:B------:R-:W-:Y:S02]  /*a500*/  IMAD.MOV.U32 R13, RZ, RZ, R5 ;  /* 0x000000ffff0d7224 */ /* 0x000fe400078e0005 */
[----:B------:R-:W-:Y:S02]  /*a510*/  IMAD.MOV.U32 R12, RZ, RZ, 0x2 ;  /* 0x00000002ff0c7424 */ /* 0x000fe400078e00ff */
[----:B------:R-:W-:-:S07]  /*a520*/  IMAD.MOV.U32 R3, RZ, RZ, R14 ;  /* 0x000000ffff037224 */ /* 0x000fce00078e000e */
[----:B------:R-:W-:Y:S05]  /*a530*/  WARPSYNC.COLLECTIVE R15, `(.L_x_91) ;  /* 0x000000000f087348 */ /* 0x000fea0003c00000 */
[----:B------:R0:W1:Y:S02]  /*a540*/  SHFL.IDX P6, R14, R13, R12, R11 ;  /* 0x0000000c0d0e7389 */ /* 0x00006400000c000b */
[----:B01----:R-:W-:Y:S01]  /*a550*/  ENDCOLLECTIVE ;  /* 0x000000000000791b */ /* 0x003fe20003800000 */
.L_x_91:
        /* <DEDUP_REMOVED lines=10> */
[----:B------:R-:W-:Y:S02]  /*a600*/  ISETP.GE.AND P1, PT, R9, 0x21, PT ;  /* 0x000000210900780c */ /* 0x000fe40003f26270 */
[----:B0-----:R-:W-:-:S11]  /*a610*/  MOV R2, R14 ;  /* 0x0000000e00027202 */ /* 0x001fd60000000f00 */
[----:B------:R-:W-:Y:S05]  /*a620*/  WARPSYNC.COLLECTIVE R15, `(.L_x_92) ;  /* 0x000000000f087348 */ /* 0x000fea0003c00000 */
[----:B------:R0:W1:Y:S02]  /*a630*/  SHFL.IDX P6, R14, R13, R12, R11 ;  /* 0x0000000c0d0e7389 */ /* 0x00006400000c000b */
[----:B01----:R-:W-:Y:S01]  /*a640*/  ENDCOLLECTIVE ;  /* 0x000000000000791b */ /* 0x003fe20003800000 */
.L_x_92:
[----:B------:R-:W-:Y:S01]  /*a650*/  @P1 LEA R7, R6, UR38, 0x1 ;  /* 0x0000002606071c11 */ /* 0x000fe2000f8e08ff */
[----:B------:R-:W-:Y:S02]  /*a660*/  IMAD.MOV.U32 R13, RZ, RZ, R5 ;  /* 0x000000ffff0d7224 */ /* 0x000fe400078e0005 */
[----:B------:R-:W-:Y:S02]  /*a670*/  IMAD.MOV.U32 R12, RZ, RZ, 0x3 ;  /* 0x00000003ff0c7424 */ /* 0x000fe400078e00ff */
[----:B------:R-:W-:-:S07]  /*a680*/  IMAD.MOV.U32 R3, RZ, RZ, R14 ;  /* 0x000000ffff037224 */ /* 0x000fce00078e000e */
[----:B------:R-:W-:Y:S05]  /*a690*/  WARPSYNC.COLLECTIVE R15, `(.L_x_93) ;  /* 0x000000000f087348 */ /* 0x000fea0003c00000 */
[----:B------:R0:W1:Y:S02]  /*a6a0*/  SHFL.IDX P6, R14, R13, R12, R11 ;  /* 0x0000000c0d0e7389 */ /* 0x00006400000c000b */
[----:B01----:R-:W-:Y:S01]  /*a6b0*/  ENDCOLLECTIVE ;  /* 0x000000000000791b */ /* 0x003fe20003800000 */
.L_x_93:
        /* <DEDUP_REMOVED lines=15> */
.L_x_94:
[----:B------:R-:W-:Y:S01]  /*a7b0*/  @P1 LEA R7, R6, UR38, 0x1 ;  /* 0x0000002606071c11 */ /* 0x000fe2000f8e08ff */
[----:B------:R-:W-:Y:S02]  /*a7c0*/  IMAD.MOV.U32 R13, RZ, RZ, R5 ;  /* 0x000000ffff0d7224 */ /* 0x000fe400078e0005 */
[----:B------:R-:W-:Y:S01]  /*a7d0*/  IMAD.MOV.U32 R12, RZ, RZ, 0x4 ;  /* 0x00000004ff0c7424 */ /* 0x000fe200078e00ff */
[----:B------:R-:W-:-:S07]  /*a7e0*/  MOV R3, R14 ;  /* 0x0000000e00037202 */ /* 0x000fce0000000f00 */
[----:B------:R-:W-:Y:S05]  /*a7f0*/  WARPSYNC.COLLECTIVE R15, `(.L_x_95) ;  /* 0x000000000f087348 */ /* 0x000fea0003c00000 */
[----:B------:R0:W1:Y:S02]  /*a800*/  SHFL.IDX P6, R14, R13, R12, R11 ;  /* 0x0000000c0d0e7389 */ /* 0x00006400000c000b */
[----:B01----:R-:W-:Y:S01]  /*a810*/  ENDCOLLECTIVE ;  /* 0x000000000000791b */ /* 0x003fe20003800000 */
.L_x_95:
        /* <DEDUP_REMOVED lines=15> */
.L_x_96:
[----:B------:R-:W-:Y:S02]  /*a910*/  @P1 LEA R7, R6, UR38, 0x1 ;  /* 0x0000002606071c11 */ /* 0x000fe4000f8e08ff */
[----:B------:R-:W-:Y:S01]  /*a920*/  MOV R13, R5 ;  /* 0x00000005000d7202 */ /* 0x000fe20000000f00 */
[----:B------:R-:W-:Y:S02]  /*a930*/  IMAD.MOV.U32 R12, RZ, RZ, 0x5 ;  /* 0x00000005ff0c7424 */ /* 0x000fe400078e00ff */
[----:B------:R-:W-:-:S07]  /*a940*/  IMAD.MOV.U32 R3, RZ, RZ, R14 ;  /* 0x000000ffff037224 */ /* 0x000fce00078e000e */
[----:B------:R-:W-:Y:S05]  /*a950*/  WARPSYNC.COLLECTIVE R15, `(.L_x_97) ;  /* 0x000000000f087348 */ /* 0x000fea0003c00000 */
[----:B------:R0:W1:Y:S02]  /*a960*/  SHFL.IDX P6, R14, R13, R12, R11 ;  /* 0x0000000c0d0e7389 */ /* 0x00006400000c000b */
[----:B01----:R-:W-:Y:S01]  /*a970*/  ENDCOLLECTIVE ;  /* 0x000000000000791b */ /* 0x003fe20003800000 */
.L_x_97:
        /* <DEDUP_REMOVED lines=15> */
.L_x_98:
[----:B------:R-:W-:Y:S01]  /*aa70*/  @P1 LEA R7, R6, UR38, 0x1 ;  /* 0x0000002606071c11 */ /* 0x000fe2000f8e08ff */
[----:B------:R-:W-:Y:S02]  /*aa80*/  IMAD.MOV.U32 R13, RZ, RZ, R5 ;  /* 0x000000ffff0d7224 */ /* 0x000fe400078e0005 */
[----:B------:R-:W-:Y:S02]  /*aa90*/  IMAD.MOV.U32 R12, RZ, RZ, 0x6 ;  /* 0x00000006ff0c7424 */ /* 0x000fe400078e00ff */
[----:B------:R-:W-:-:S07]  /*aaa0*/  IMAD.MOV.U32 R3, RZ, RZ, R14 ;  /* 0x000000ffff037224 */ /* 0x000fce00078e000e */
[----:B------:R-:W-:Y:S05]  /*aab0*/  WARPSYNC.COLLECTIVE R15, `(.L_x_99) ;  /* 0x000000000f087348 */ /* 0x000fea0003c00000 */
[----:B------:R0:W1:Y:S02]  /*aac0*/  SHFL.IDX P6, R14, R13, R12, R11 ;  /* 0x0000000c0d0e7389 */ /* 0x00006400000c000b */
[----:B01----:R-:W-:Y:S01]  /*aad0*/  ENDCOLLECTIVE ;  /* 0x000000000000791b */ /* 0x003fe20003800000 */
.L_x_99:
        /* <DEDUP_REMOVED lines=15> */
.L_x_100:
[----:B------:R-:W-:Y:S01]  /*abd0*/  @P1 LEA R7, R6, UR38, 0x1 ;  /* 0x0000002606071c11 */ /* 0x000fe2000f8e08ff */
[----:B------:R-:W-:Y:S02]  /*abe0*/  IMAD.MOV.U32 R13, RZ, RZ, R5 ;  /* 0x000000ffff0d7224 */ /* 0x000fe400078e0005 */
[----:B------:R-:W-:Y:S02]  /*abf0*/  IMAD.MOV.U32 R12, RZ, RZ, 0x7 ;  /* 0x00000007ff0c7424 */ /* 0x000fe400078e00ff */
[----:B------:R-:W-:-:S07]  /*ac00*/  IMAD.MOV.U32 R3, RZ, RZ, R14 ;  /* 0x000000ffff037224 */ /* 0x000fce00078e000e */
[----:B------:R-:W-:Y:S05]  /*ac10*/  WARPSYNC.COLLECTIVE R15, `(.L_x_101) ;  /* 0x000000000f087348 */ /* 0x000fea0003c00000 */
[----:B------:R0:W1:Y:S02]  /*ac20*/  SHFL.IDX P6, R14, R13, R12, R11 ;  /* 0x0000000c0d0e7389 */ /* 0x00006400000c000b */
[----:B01----:R-:W-:Y:S01]  /*ac30*/  ENDCOLLECTIVE ;  /* 0x000000000000791b */ /* 0x003fe20003800000 */
.L_x_101:
[----:B------:R-:W-:-:S05]  /*ac40*/  @P1 LEA R3, P0, R8, R3, 0x1 ;  /* 0x0000000308031211 */ /* 0x000fca00078008ff */
[----:B------:R-:W-:-:S05]  /*ac50*/  @P1 IMAD.X R2, RZ, RZ, R2, P0 ;  /* 0x000000ffff021224 */ /* 0x000fca00000e0602 */
[----:B------:R-:W-:Y:S01]  /*ac60*/  @P1 LOP3.LUT R3, R3, R2, RZ, 0x3c, !PT ;  /* 0x0000000203031212 */ /* 0x000fe200078e3cff */
[----:B------:R-:W-:-:S03]  /*ac70*/  IMAD.MOV.U32 R13, RZ, RZ, R4 ;  /* 0x000000ffff0d7224 */ /* 0x000fc600078e0004 */
[----:B------:R-:W-:-:S04]  /*ac80*/  @P1 LOP3.LUT R2, R3, R2, RZ, 0x3c, !PT ;  /* 0x0000000203021212 */ /* 0x000fc800078e3cff */
[----:B------:R-:W-:Y:S01]  /*ac90*/  @P1 LOP3.LUT R3, R3, R2, RZ, 0x3c, !PT ;  /* 0x0000000203031212 */ /* 0x000fe200078e3cff */
[----:B------:R-:W-:-:S04]  /*aca0*/  IMAD.MOV.U32 R5, RZ, RZ, R14 ;  /* 0x000000ffff057224 */ /* 0x000fc800078e000e */
[----:B------:R-:W-:Y:S01]  /*acb0*/  @!PT LDS RZ, [RZ] ;  /* 0x00000000fffff984 */ /* 0x000fe20000000800 */
[----:B------:R-:W-:Y:S01]  /*acc0*/  @!PT LDS RZ, [RZ] ;  /* 0x00000000fffff984 */ /* 0x000fe20000000800 */
[----:B------:R-:W-:Y:S01]  /*acd0*/  @!PT LDS RZ, [RZ] ;  /* 0x00000000fffff984 */ /* 0x000fe20000000800 */
[----:B------:R0:W-:Y:S03]  /*ace0*/  @P1 LDGSTS.E.BYPASS.LTC128B.128 [R7+0x11400], desc[UR50][R2.64], !P2 ;  /* 0x1140000002071fae */ /* 0x0001e6000d101d72 */
[----:B0-----:R-:W-:Y:S05]  /*acf0*/  WARPSYNC.COLLECTIVE R15, `(.L_x_102) ;  /* 0x000000000f087348 */ /* 0x001fea0003c00000 */
[----:B------:R1:W2:Y:S02]  /*ad00*/  SHFL.IDX P6, R14, R13, R12, R11 ;  /* 0x0000000c0d0e7389 */ /* 0x0002a400000c000b */
[----:B012---:R-:W-:Y:S01]  /*ad10*/  ENDCOLLECTIVE ;  /* 0x000000000000791b */ /* 0x007fe20003800000 */
.L_x_102:
[----:B------:R-:W-:Y:S05]  /*ad20*/  BRA `(.L_x_103) ;  /* 0xffffffc800587947 */ /* 0x000fea000383ffff */
.L_x_44:
[----:B------:R-:W-:Y:S01]  /*ad30*/  MOV R13, R4 ;  /* 0x00000004000d7202 */ /* 0x000fe20000000f00 */
[----:B------:R-:W-:Y:S02]  /*ad40*/  IMAD.MOV.U32 R12, RZ, RZ, RZ ;  /* 0x000000ffff0c7224 */ /* 0x000fe400078e00ff */
[----:B------:R-:W-:Y:S02]  /*ad50*/  IMAD.MOV.U32 R11, RZ, RZ, 0x181f ;  /* 0x0000181fff0b7424 */ /* 0x000fe400078e00ff */
[----:B------:R-:W-:Y:S02]  /*ad60*/  IMAD.MOV.U32 R15, RZ, RZ, -0x1 ;  /* 0xffffffffff0f7424 */ /* 0x000fe400078e00ff */
[----:B------:R-:W-:-:S07]  /*ad70*/  IMAD R0, R0, 0xc0, R21 ;  /* 0x000000c000007824 */ /* 0x000fce00078e0215 */
[----:B------:R-:W-:Y:S05]  /*ad80*/  WARPSYNC.COLLECTIVE R15, `(.L_x_104) ;  /* 0x000000000f087348 */ /* 0x000fea0003c00000 */
[----:B------:R0:W1:Y:S02]  /*ad90*/  SHFL.IDX P6, R14, R13, R12, R11 ;  /* 0x0000000c0d0e7389 */ /* 0x00006400000c000b */
[----:B01----:R-:W-:Y:S01]  /*ada0*/  ENDCOLLECTIVE ;  /* 0x000000000000791b */ /* 0x003fe20003800000 */
.L_x_104:
[C---:B------:R-:W-:Y:S02]  /*adb0*/  ISETP.GE.AND P1, PT, R0.reuse, UR37, PT ;  /* 0x0000002500007c0c */ /* 0x040fe4000bf26270 */
[----:B------:R-:W-:Y:S01]  /*adc0*/  IADD3 R8, R0, 0x10, RZ ;  /* 0x0000001000087810 */ /* 0x000fe20007ffe0ff */
[----:B------:R-:W-:Y:S02]  /*add0*/  IMAD.MOV.U32 R13, RZ, RZ, R5 ;  /* 0x000000ffff0d7224 */ /* 0x000fe400078e0005 */
[----:B------:R-:W-:-:S08]  /*ade0*/  IMAD.MOV.U32 R2, RZ, RZ, R14 ;  /* 0x000000ffff027224 */ /* 0x000fd000078e000e */
[----:B------:R-:W-:Y:S05]  /*adf0*/  WARPSYNC.COLLECTIVE R15, `(.L_x_105) ;  /* 0x000000000f087348 */ /* 0x000fea0003c00000 */
[----:B------:R0:W1:Y:S02]  /*ae00*/  SHFL.IDX P6, R14, R13, R12, R11 ;  /* 0x0000000c0d0e7389 */ /* 0x00006400000c000b */
[----:B01----:R-:W-:Y:S01]  /*ae10*/  ENDCOLLECTIVE ;  /* 0x000000000000791b */ /* 0x003fe20003800000 */
.L_x_105:
[----:B------:R-:W-:Y:S02]  /*ae20*/  IMAD.MOV.U32 R13, RZ, RZ, R4 ;  /* 0x000000ffff0d7224 */ /* 0x000fe400078e0004 */
[----:B------:R-:W-:Y:S02]  /*ae30*/  IMAD.MOV.U32 R12, RZ, RZ, 0x1 ;  /* 0x00000001ff0c7424 */ /* 0x000fe400078e00ff */
[----:B------:R-:W-:-:S07]  /*ae40*/  IMAD.MOV.U32 R3, RZ, RZ, R14 ;  /* 0x000000ffff037224 */ /* 0x000fce00078e000e */
[----:B------:R-:W-:Y:S05]  /*ae50*/  WARPSYNC.COLLECTIVE R15, `(.L_x_106) ;  /* 0x000000000f087348 */ /* 0x000fea0003c00000 */
[----:B------:R0:W1:Y:S02]  /*ae60*/  SHFL.IDX P6, R14, R13, R12, R11 ;  /* 0x0000000c0d0e7389 */ /* 0x00006400000c000b */
[----:B01----:R-:W-:Y:S01]  /*ae70*/  ENDCOLLECTIVE ;  /* 0x000000000000791b */ /* 0x003fe20003800000 */
.L_x_106:
[----:B------:R-:W-:-:S05]  /*ae80*/  @!P1 LEA R3, P0, R20, R3, 0x1 ;  /* 0x0000000314039211 */ /* 0x000fca00078008ff */
[----:B------:R-:W-:Y:S01]  /*ae90*/  @!P1 IMAD.X R2, RZ, RZ, R2, P0 ;  /* 0x000000ffff029224 */ /* 0x000fe200000e0602 */
[----:B------:R-:W-:Y:S01]  /*aea0*/  ISETP.GE.AND P0, PT, R8, UR37, PT ;  /* 0x0000002508007c0c */ /* 0x000fe2000bf06270 */
[----:B------:R-:W-:-:S03]  /*aeb0*/  VIADD R8, R0, 0x20 ;  /* 0x0000002000087836 */ /* 0x000fc60000000000 */
[----:B------:R-:W-:Y:S01]  /*aec0*/  @!P1 LOP3.LUT R3, R3, R2, RZ, 0x3c, !PT ;  /* 0x0000000203039212 */ /* 0x000fe200078e3cff */
[----:B------:R-:W-:-:S03]  /*aed0*/  IMAD.MOV.U32 R13, RZ, RZ, R5 ;  /* 0x000000ffff0d7224 */ /* 0x000fc600078e0005 */
[----:B------:R-:W-:-:S04]  /*aee0*/  @!P1 LOP3.LUT R2, R3, R2, RZ, 0x3c, !PT ;  /* 0x0000000203029212 */ /* 0x000fc800078e3cff */
[----:B------:R-:W-:-:S05]  /*aef0*/  @!P1 LOP3.LUT R3, R3, R2, RZ, 0x3c, !PT ;  /* 0x0000000203039212 */ /* 0x000fca00078e3cff */
[----:B------:R-:W-:Y:S01]  /*af00*/  @!PT LDS RZ, [RZ] ;  /* 0x00000000fffff984 */ /* 0x000fe20000000800 */
[----:B------:R-:W-:Y:S01]  /*af10*/  @!PT LDS RZ, [RZ] ;  /* 0x00000000fffff984 */ /* 0x000fe20000000800 */
[----:B------:R-:W-:Y:S01]  /*af20*/  @!PT LDS RZ, [RZ] ;  /* 0x00000000fffff984 */ /* 0x000fe20000000800 */
[----:B------:R0:W-:Y:S02]  /*af30*/  @!P1 LDGSTS.E.BYPASS.LTC128B.128 [R18+0x8400], desc[UR50][R2.64], !P5 ;  /* 0x0840000002129fae */ /* 0x0001e4000e901d72 */
[----:B0-----:R-:W-:-:S07]  /*af40*/  IMAD.MOV.U32 R2, RZ, RZ, R14 ;  /* 0x000000ffff027224 */ /* 0x001fce00078e000e */
[----:B------:R-:W-:Y:S05]  /*af50*/  WARPSYNC.COLLECTIVE R15, `(.L_x_107) ;  /* 0x000000000f087348 */ /* 0x000fea0003c00000 */
[----:B------:R0:W1:Y:S02]  /*af60*/  SHFL.IDX P6, R14, R13, R12, R11 ;  /* 0x0000000c0d0e7389 */ /* 0x00006400000c000b */
[----:B01----:R-:W-:Y:S01]  /*af70*/  ENDCOLLECTIVE ;  /* 0x000000000000791b */ /* 0x003fe20003800000 */
.L_x_107:
[----:B------:R-:W-:Y:S01]  /*af80*/  MOV R13, R4 ;  /* 0x00000004000d7202 */ /* 0x000fe20000000f00 */
[----:B------:R-:W-:Y:S02]  /*af90*/  IMAD.MOV.U32 R12, RZ, RZ, 0x2 ;  /* 0x00000002ff0c7424 */ /* 0x000fe400078e00ff */
[----:B------:R-:W-:-:S07]  /*afa0*/  IMAD.MOV.U32 R3, RZ, RZ, R14 ;  /* 0x000000ffff037224 */ /* 0x000fce00078e000e */
[----:B------:R-:W-:Y:S05]  /*afb0*/  WARPSYNC.COLLECTIVE R15, `(.L_x_108) ;  /* 0x000000000f087348 */ /* 0x000fea0003c00000 */
[----:B------:R0:W1:Y:S02]  /*afc0*/  SHFL.IDX P6, R14, R13, R12, R11 ;  /* 0x0000000c0d0e7389 */ /* 0x00006400000c000b */
[----:B01----:R-:W-:Y:S01]  /*afd0*/  ENDCOLLECTIVE ;  /* 0x000000000000791b */ /* 0x003fe20003800000 */
.L_x_108:
[----:B------:R-:W-:-:S05]  /*afe0*/  @!P0 LEA R3, P1, R20, R3, 0x1 ;  /* 0x0000000314038211 */ /* 0x000fca00078208ff */
[----:B------:R-:W-:-:S05]  /*aff0*/  @!P0 IMAD.X R2, RZ, RZ, R2, P1 ;  /* 0x000000ffff028224 */ /* 0x000fca00008e0602 */
[----:B------:R-:W-:Y:S01]  /*b000*/  @!P0 LOP3.LUT R3, R3, R2, RZ, 0x3c, !PT ;  /* 0x0000000203038212 */ /* 0x000fe200078e3cff */
[----:B------:R-:W-:-:S03]  /*b010*/  IMAD.MOV.U32 R13, RZ, RZ, R5 ;  /* 0x000000ffff0d7224 */ /* 0x000fc600078e0005 */
[----:B------:R-:W-:-:S04]  /*b020*/  @!P0 LOP3.LUT R2, R3, R2, RZ, 0x3c, !PT ;  /* 0x0000000203028212 */ /* 0x000fc800078e3cff */
[----:B------:R-:W-:-:S05]  /*b030*/  @!P0 LOP3.LUT R3, R3, R2, RZ, 0x3c, !PT ;  /* 0x0000000203038212 */ /* 0x000fca00078e3cff */
[----:B------:R-:W-:Y:S01]  /*b040*/  @!PT LDS RZ, [RZ] ;  /* 0x00000000fffff984 */ /* 0x000fe20000000800 */
[----:B------:R-:W-:Y:S01]  /*b050*/  @!PT LDS RZ, [RZ] ;  /* 0x00000000fffff984 */ /* 0x000fe20000000800 */
[----:B------:R-:W-:Y:S01]  /*b060*/  @!PT LDS RZ, [RZ] ;  /* 0x00000000fffff984 */ /* 0x000fe20000000800 */
[----:B------:R0:W-:Y:S01]  /*b070*/  @!P0 LDGSTS.E.BYPASS.LTC128B.128 [R18+0x8c00], desc[UR50][R2.64], !P5 ;  /* 0x08c0000002128fae */ /* 0x0001e2000e901d72 */
[----:B------:R-:W-:Y:S01]  /*b080*/  ISETP.GE.AND P0, PT, R8, UR37, PT ;  /* 0x0000002508007c0c */ /* 0x000fe2000bf06270 */
[----:B------:R-:W-:Y:S02]  /*b090*/  VIADD R8, R0, 0x30 ;  /* 0x0000003000087836 */ /* 0x000fe40000000000 */
[----:B0-----:R-:W-:-:S10]  /*b0a0*/  IMAD.MOV.U32 R2, RZ, RZ, R14 ;  /* 0x000000ffff027224 */ /* 0x001fd400078e000e */
[----:B------:R-:W-:Y:S05]  /*b0b0*/  WARPSYNC.COLLECTIVE R15, `(.L_x_109) ;  /* 0x000000000f087348 */ /* 0x000fea0003c00000 */
[----:B------:R0:W1:Y:S02]  /*b0c0*/  SHFL.IDX P6, R14, R13, R12, R11 ;  /* 0x0000000c0d0e7389 */ /* 0x00006400000c000b */
[----:B01----:R-:W-:Y:S01]  /*b0d0*/  ENDCOLLECTIVE ;  /* 0x000000000000791b */ /* 0x003fe20003800000 */
.L_x_109:
[----:B------:R-:W-:Y:S01]  /*b0e0*/  IMAD.MOV.U32 R13, RZ, RZ, R4 ;  /* 0x000000ffff0d7224 */ /* 0x000fe200078e0004 */
[----:B------:R-:W-:Y:S01]  /*b0f0*/  MOV R12, 0x3 ;  /* 0x00000003000c7802 */ /* 0x000fe20000000f00 */
[----:B------:R-:W-:-:S07]  /*b100*/  IMAD.MOV.U32 R3, RZ, RZ, R14 ;  /* 0x000000ffff037224 */ /* 0x000fce00078e000e */
[----:B------:R-:W-:Y:S05]  /*b110*/  WARPSYNC.COLLECTIVE R15, `(.L_x_110) ;  /* 0x000000000f087348 */ /* 0x000fea0003c00000 */
[----:B------:R0:W1:Y:S02]  /*b120*/  SHFL.IDX P6, R14, R13, R12, R11 ;  /* 0x0000000c0d0e7389 */ /* 0x00006400000c000b */
[----:B01----:R-:W-:Y:S01]  /*b130*/  ENDCOLLECTIVE ;  /* 0x000000000000791b */ /* 0x003fe20003800000 */
.L_x_110:
        /* <DEDUP_REMOVED lines=16> */
.L_x_111:
[----:B------:R-:W-:Y:S02]  /*b240*/  IMAD.MOV.U32 R13, RZ, RZ, R4 ;  /* 0x000000ffff0d7224 */ /* 0x000fe400078e0004 */
[----:B------:R-:W-:Y:S02]  /*b250*/  IMAD.MOV.U32 R12, RZ, RZ, 0x4 ;  /* 0x00000004ff0c7424 */ /* 0x000fe400078e00ff */
[----:B------:R-:W-:-:S07]  /*b260*/  IMAD.MOV.U32 R3, RZ, RZ, R14 ;  /* 0x000000ffff037224 */ /* 0x000fce00078e000e */
[----:B------:R-:W-:Y:S05]  /*b270*/  WARPSYNC.COLLECTIVE R15, `(.L_x_112) ;  /* 0x000000000f087348 */ /* 0x000fea0003c00000 */
[----:B------:R0:W1:Y:S02]  /*b280*/  SHFL.IDX P6, R14, R13, R12, R11 ;  /* 0x0000000c0d0e7389 */ /* 0x00006400000c000b */
[----:B01----:R-:W-:Y:S01]  /*b290*/  ENDCOLLECTIVE ;  /* 0x000000000000791b */ /* 0x003fe20003800000 */
.L_x_112:
        /* <DEDUP_REMOVED lines=11> */
[----:B------:R-:W-:Y:S01]  /*b350*/  VIADD R8, R0, 0x50 ;  /* 0x0000005000087836 */ /* 0x000fe20000000000 */
[----:B0-----:R-:W-:-:S11]  /*b360*/  MOV R2, R14 ;  /* 0x0000000e00027202 */ /* 0x001fd60000000f00 */
[----:B------:R-:W-:Y:S05]  /*b370*/  WARPSYNC.COLLECTIVE R15, `(.L_x_113) ;  /* 0x000000000f087348 */ /* 0x000fea0003c00000 */
[----:B------:R0:W1:Y:S02]  /*b380*/  SHFL.IDX P6, R14, R13, R12, R11 ;  /* 0x0000000c0d0e7389 */ /* 0x00006400000c000b */
[----:B01----:R-:W-:Y:S01]  /*b390*/  ENDCOLLECTIVE ;  /* 0x000000000000791b */ /* 0x003fe20003800000 */
.L_x_113:
[----:B------:R-:W-:Y:S02]  /*b3a0*/  IMAD.MOV.U32 R13, RZ, RZ, R4 ;  /* 0x000000ffff0d7224 */ /* 0x000fe400078e0004 */
[----:B------:R-:W-:Y:S02]  /*b3b0*/  IMAD.MOV.U32 R12, RZ, RZ, 0x5 ;  /* 0x00000005ff0c7424 */ /* 0x000fe400078e00ff */
[----:B------:R-:W-:-:S07]  /*b3c0*/  IMAD.MOV.U32 R3, RZ, RZ, R14 ;  /* 0x000000ffff037224 */ /* 0x000fce00078e000e */
[----:B------:R-:W-:Y:S05]  /*b3d0*/  WARPSYNC.COLLECTIVE R15, `(.L_x_114) ;  /* 0x000000000f087348 */ /* 0x000fea0003c00000 */
[----:B------:R0:W1:Y:S02]  /*b3e0*/  SHFL.IDX P6, R14, R13, R12, R11 ;  /* 0x0000000c0d0e7389 */ /* 0x00006400000c000b */
[----:B01----:R-:W-:Y:S01]  /*b3f0*/  ENDCOLLECTIVE ;  /* 0x000000000000791b */ /* 0x003fe20003800000 */
.L_x_114:
[----:B------:R-:W-:-:S05]  /*b400*/  @!P0 LEA R3, P1, R20, R3, 0x1 ;  /* 0x0000000314038211 */ /* 0x000fca00078208ff */
[----:B------:R-:W-:-:S05]  /*b410*/  @!P0 IMAD.X R2, RZ, RZ, R2, P1 ;  /* 0x000000ffff028224 */ /* 0x000fca00008e0602 */
[-C--:B------:R-:W-:Y:S02]  /*b420*/  @!P0 LOP3.LUT R3, R3, R2.reuse, RZ, 0x3c, !PT ;  /* 0x0000000203038212 */ /* 0x080fe400078e3cff */
[----:B------:R-:W-:Y:S02]  /*b430*/  MOV R13, R5 ;  /* 0x00000005000d7202 */ /* 0x000fe40000000f00 */
        /* <DEDUP_REMOVED lines=12> */
.L_x_115:
[----:B------:R-:W-:Y:S02]  /*b500*/  IMAD.MOV.U32 R13, RZ, RZ, R4 ;  /* 0x000000ffff0d7224 */ /* 0x000fe400078e0004 */
[----:B------:R-:W-:Y:S02]  /*b510*/  IMAD.MOV.U32 R12, RZ, RZ, 0x6 ;  /* 0x00000006ff0c7424 */ /* 0x000fe400078e00ff */
[----:B------:R-:W-:-:S07]  /*b520*/  IMAD.MOV.U32 R3, RZ, RZ, R14 ;  /* 0x000000ffff037224 */ /* 0x000fce00078e000e */
[----:B------:R-:W-:Y:S05]  /*b530*/  WARPSYNC.COLLECTIVE R15, `(.L_x_116) ;  /* 0x000000000f087348 */ /* 0x000fea0003c00000 */
[----:B------:R0:W1:Y:S02]  /*b540*/  SHFL.IDX P6, R14, R13, R12, R11 ;  /* 0x0000000c0d0e7389 */ /* 0x00006400000c000b */
[----:B01----:R-:W-:Y:S01]  /*b550*/  ENDCOLLECTIVE ;  /* 0x000000000000791b */ /* 0x003fe20003800000 */
.L_x_116:
        /* <DEDUP_REMOVED lines=11> */
[----:B0-----:R-:W-:-:S12]  /*b610*/  IMAD.MOV.U32 R2, RZ, RZ, R14 ;  /* 0x000000ffff027224 */ /* 0x001fd800078e000e */
[----:B------:R-:W-:Y:S05]  /*b620*/  WARPSYNC.COLLECTIVE R15, `(.L_x_117) ;  /* 0x000000000f087348 */ /* 0x000fea0003c00000 */
[----:B------:R0:W1:Y:S02]  /*b630*/  SHFL.IDX P6, R14, R13, R12, R11 ;  /* 0x0000000c0d0e7389 */ /* 0x00006400000c000b */
[----:B01----:R-:W-:Y:S01]  /*b640*/  ENDCOLLECTIVE ;  /* 0x000000000000791b */ /* 0x003fe20003800000 */
.L_x_117:
[----:B------:R-:W-:Y:S02]  /*b650*/  IMAD.MOV.U32 R13, RZ, RZ, R4 ;  /* 0x000000ffff0d7224 */ /* 0x000fe400078e0004 */
[----:B------:R-:W-:Y:S01]  /*b660*/  IMAD.MOV.U32 R12, RZ, RZ, 0x7 ;  /* 0x00000007ff0c7424 */ /* 0x000fe200078e00ff */
[----:B------:R-:W-:-:S07]  /*b670*/  MOV R3, R14 ;  /* 0x0000000e00037202 */ /* 0x000fce0000000f00 */
[----:B------:R-:W-:Y:S05]  /*b680*/  WARPSYNC.COLLECTIVE R15, `(.L_x_118) ;  /* 0x000000000f087348 */ /* 0x000fea0003c00000 */
[----:B------:R0:W1:Y:S02]  /*b690*/  SHFL.IDX P6, R14, R13, R12, R11 ;  /* 0x0000000c0d0e7389 */ /* 0x00006400000c000b */
[----:B01----:R-:W-:Y:S01]  /*b6a0*/  ENDCOLLECTIVE ;  /* 0x000000000000791b */ /* 0x003fe20003800000 */
.L_x_118:
[----:B------:R-:W-:-:S05]  /*b6b0*/  @!P0 LEA R3, P1, R20, R3, 0x1 ;  /* 0x0000000314038211 */ /* 0x000fca00078208ff */
[----:B------:R-:W-:-:S05]  /*b6c0*/  @!P0 IMAD.X R2, RZ, RZ, R2, P1 ;  /* 0x000000ffff028224 */ /* 0x000fca00008e0602 */
[----:B------:R-:W-:Y:S01]  /*b6d0*/  @!P0 LOP3.LUT R3, R3, R2, RZ, 0x3c, !PT ;  /* 0x0000000203038212 */ /* 0x000fe200078e3cff */
[----:B------:R-:W-:-:S03]  /*b6e0*/  IMAD.MOV.U32 R13, RZ, RZ, R5 ;  /* 0x000000ffff0d7224 */ /* 0x000fc600078e0005 */
[----:B------:R-:W-:-:S04]  /*b6f0*/  @!P0 LOP3.LUT R2, R3, R2, RZ, 0x3c, !PT ;  /* 0x0000000203028212 */ /* 0x000fc800078e3cff */
[----:B------:R-:W-:Y:S01]  /*b700*/  @!P0 LOP3.LUT R3, R3, R2, RZ, 0x3c, !PT ;  /* 0x0000000203038212 */ /* 0x000fe200078e3cff */
[----:B------:R-:W-:-:S04]  /*b710*/  IMAD.MOV.U32 R4, RZ, RZ, R14 ;  /* 0x000000ffff047224 */ /* 0x000fc800078e000e */
[----:B------:R-:W-:Y:S01]  /*b720*/  @!PT LDS RZ, [RZ] ;  /* 0x00000000fffff984 */ /* 0x000fe20000000800 */
[----:B------:R-:W-:Y:S01]  /*b730*/  @!PT LDS RZ, [RZ] ;  /* 0x00000000fffff984 */ /* 0x000fe20000000800 */
[----:B------:R-:W-:Y:S01]  /*b740*/  @!PT LDS RZ, [RZ] ;  /* 0x00000000fffff984 */ /* 0x000fe20000000800 */
[----:B------:R0:W-:Y:S03]  /*b750*/  @!P0 LDGSTS.E.BYPASS.LTC128B.128 [R18+0xb400], desc[UR50][R2.64], !P5 ;  /* 0x0b40000002128fae */ /* 0x0001e6000e901d72 */
[----:B0-----:R-:W-:Y:S05]  /*b760*/  WARPSYNC.COLLECTIVE R15, `(.L_x_119) ;  /* 0x000000000f087348 */ /* 0x001fea0003c00000 */
[----:B------:R1:W2:Y:S02]  /*b770*/  SHFL.IDX P6, R14, R13, R12, R11 ;  /* 0x0000000c0d0e7389 */ /* 0x0002a400000c000b */
[----:B012---:R-:W-:Y:S01]  /*b780*/  ENDCOLLECTIVE ;  /* 0x000000000000791b */ /* 0x007fe20003800000 */
.L_x_119:
[----:B------:R-:W-:-:S05]  /*b790*/  VIADD R2, R0, 0x70 ;  /* 0x0000007000027836 */ /* 0x000fca0000000000 */
[----:B------:R-:W-:Y:S01]  /*b7a0*/  ISETP.GE.AND P0, PT, R2, UR37, PT ;  /* 0x0000002502007c0c */ /* 0x000fe2000bf06270 */
[----:B------:R-:W-:Y:S02]  /*b7b0*/  IMAD.MOV.U32 R13, RZ, RZ, R7 ;  /* 0x000000ffff0d7224 */ /* 0x000fe400078e0007 */
[----:B------:R-:W-:-:S10]  /*b7c0*/  IMAD.MOV.U32 R12, RZ, RZ, RZ ;  /* 0x000000ffff0c7224 */ /* 0x000fd400078e00ff */
[----:B------:R-:W-:-:S13]  /*b7d0*/  @!P0 LEA R3, P1, R20, R14, 0x1 ;  /* 0x0000000e14038211 */ /* 0x000fda00078208ff */
[----:B------:R-:W-:Y:S05]  /*b7e0*/  WARPSYNC.COLLECTIVE R15, `(.L_x_120) ;  /* 0x000000000f087348 */ /* 0x000fea0003c00000 */
[----:B------:R0:W1:Y:S02]  /*b7f0*/  SHFL.IDX P6, R14, R13, R12, R11 ;  /* 0x0000000c0d0e7389 */ /* 0x00006400000c000b */
[----:B01----:R-:W-:Y:S01]  /*b800*/  ENDCOLLECTIVE ;  /* 0x000000000000791b */ /* 0x003fe20003800000 */
.L_x_120:
[----:B------:R-:W-:Y:S01]  /*b810*/  @!P0 MOV R2, R3 ;  /* 0x0000000300028202 */ /* 0x000fe20000000f00 */
[----:B------:R-:W-:Y:S02]  /*b820*/  @!P0 IMAD.X R8, RZ, RZ, R4, P1 ;  /* 0x000000ffff088224 */ /* 0x000fe400008e0604 */
[----:B------:R-:W-:Y:S02]  /*b830*/  VIADD R4, R0, 0x80 ;  /* 0x0000008000047836 */ /* 0x000fe40000000000 */
[----:B------:R-:W-:-:S05]  /*b840*/  @!P0 IMAD.MOV.U32 R3, RZ, RZ, R8 ;  /* 0x000000ffff038224 */ /* 0x000fca00078e0008 */
[----:B------:R-:W-:Y:S01]  /*b850*/  @!PT LDS RZ, [RZ] ;  /* 0x00000000fffff984 */ /* 0x000fe20000000800 */
[----:B------:R-:W-:Y:S01]  /*b860*/  @!PT LDS RZ, [RZ] ;  /* 0x00000000fffff984 */ /* 0x000fe20000000800 */
[----:B------:R-:W-:Y:S01]  /*b870*/  @!PT LDS RZ, [RZ] ;  /* 0x00000000fffff984 */ /* 0x000fe20000000800 */
[----:B------:R0:W-:Y:S01]  /*b880*/  @!P0 LDGSTS.E.BYPASS.LTC128B.128 [R18+0xbc00], desc[UR50][R2.64], !P5 ;  /* 0x0bc0000002128fae */ /* 0x0001e2000e901d72 */
[----:B------:R-:W-:Y:S01]  /*b890*/  ISETP.GE.AND P0, PT, R4, UR37, PT ;  /* 0x0000002504007c0c */ /* 0x000fe2000bf06270 */
[----:B------:R-:W-:Y:S02]  /*b8a0*/  IMAD.MOV.U32 R13, RZ, RZ, R6 ;  /* 0x000000ffff0d7224 */ /* 0x000fe400078e0006 */
[----:B0-----:R-:W-:-:S10]  /*b8b0*/  IMAD.MOV.U32 R2, RZ, RZ, R14 ;  /* 0x000000ffff027224 */ /* 0x001fd400078e000e */
[----:B------:R-:W-:Y:S05]  /*b8c0*/  WARPSYNC.COLLECTIVE R15, `(.L_x_121) ;  /* 0x000000000f087348 */ /* 0x000fea0003c00000 */
[----:B------:R0:W1:Y:S02]  /*b8d0*/  SHFL.IDX P6, R14, R13, R12, R11 ;  /* 0x0000000c0d0e7389 */ /* 0x00006400000c000b */
[----:B01----:R-:W-:Y:S01]  /*b8e0*/  ENDCOLLECTIVE ;  /* 0x000000000000791b */ /* 0x003fe20003800000 */
.L_x_121:
[----:B------:R-:W-:Y:S02]  /*b8f0*/  IMAD.MOV.U32 R13, RZ, RZ, R7 ;  /* 0x000000ffff0d7224 */ /* 0x000fe400078e0007 */
[----:B------:R-:W-:Y:S02]  /*b900*/  IMAD.MOV.U32 R12, RZ, RZ, 0x1 ;  /* 0x00000001ff0c7424 */ /* 0x000fe400078e00ff */
[----:B------:R-:W-:-:S07]  /*b910*/  IMAD.MOV.U32 R4, RZ, RZ, R14 ;  /* 0x000000ffff047224 */ /* 0x000fce00078e000e */
[----:B------:R-:W-:Y:S05]  /*b920*/  WARPSYNC.COLLECTIVE R15, `(.L_x_122) ;  /* 0x000000000f087348 */ /* 0x000fea0003c00000 */
[----:B------:R0:W1:Y:S02]  /*b930*/  SHFL.IDX P6, R14, R13, R12, R11 ;  /* 0x0000000c0d0e7389 */ /* 0x00006400000c000b */
[----:B01----:R-:W-:Y:S01]  /*b940*/  ENDCOLLECTIVE ;  /* 0x000000000000791b */ /* 0x003fe20003800000 */
.L_x_122:
[----:B------:R-:W-:-:S04]  /*b950*/  @!P0 LEA R4, P2, R20, R4, 0x1 ;  /* 0x0000000414048211 */ /* 0x000fc800078408ff */
[----:B------:R-:W-:Y:S01]  /*b960*/  @!P0 IADD3.X R5, RZ, R2, RZ, P2, !PT ;  /* 0x00000002ff058210 */ /* 0x000fe200017fe4ff */
[----:B------:R-:W-:Y:S02]  /*b970*/  @!P0 IMAD.MOV.U32 R2, RZ, RZ, R4 ;  /* 0x000000ffff028224 */ /* 0x000fe400078e0004 */
[----:B------:R-:W-:Y:S02]  /*b980*/  VIADD R4, R0, 0x90 ;  /* 0x0000009000047836 */ /* 0x000fe40000000000 */
[----:B------:R-:W-:Y:S02]  /*b990*/  @!P0 IMAD.MOV.U32 R3, RZ, RZ, R5 ;  /* 0x000000ffff038224 */ /* 0x000fe400078e0005 */
[----:B------:R-:W-:-:S03]  /*b9a0*/  IMAD.MOV.U32 R13, RZ, RZ, R6 ;  /* 0x000000ffff0d7224 */ /* 0x000fc600078e0006 */
        /* <DEDUP_REMOVED lines=9> */
.L_x_123:
[----:B------:R-:W-:Y:S02]  /*ba40*/  IMAD.MOV.U32 R13, RZ, RZ, R7 ;  /* 0x000000ffff0d7224 */ /* 0x000fe400078e0007 */
[----:B------:R-:W-:Y:S01]  /*ba50*/  IMAD.MOV.U32 R12, RZ, RZ, 0x2 ;  /* 0x00000002ff0c7424 */ /* 0x000fe200078e00ff */
[----:B------:R-:W-:-:S04]  /*ba60*/  @!P0 LEA R14, P1, R20, R14, 0x1 ;  /* 0x0000000e140e8211 */ /* 0x000fc800078208ff */
[----:B------:R-:W-:Y:S01]  /*ba70*/  @!P0 IADD3.X R5, RZ, R2, RZ, P1, !PT ;  /* 0x00000002ff058210 */ /* 0x000fe20000ffe4ff */
[----:B------:R-:W-:-:S08]  /*ba80*/  @!P0 IMAD.MOV.U32 R2, RZ, RZ, R14 ;  /* 0x000000ffff028224 */ /* 0x000fd000078e000e */
[----:B------:R-:W-:Y:S05]  /*ba90*/  WARPSYNC.COLLECTIVE R15, `(.L_x_124) ;  /* 0x000000000f087348 */ /* 0x000fea0003c00000 */
[----:B------:R0:W1:Y:S02]  /*baa0*/  SHFL.IDX P6, R14, R13, R12, R11 ;  /* 0x0000000c0d0e7389 */ /* 0x00006400000c000b */
[----:B01----:R-:W-:Y:S01]  /*bab0*/  ENDCOLLECTIVE ;  /* 0x000000000000791b */ /* 0x003fe20003800000 */
.L_x_124:
[----:B------:R-:W-:-:S05]  /*bac0*/  @!P0 IMAD.MOV.U32 R3, RZ, RZ, R5 ;  /* 0x000000ffff038224 */ /* 0x000fca00078e0005 */
[----:B------:R-:W-:Y:S01]  /*bad0*/  @!PT LDS RZ, [RZ] ;  /* 0x00000000fffff984 */ /* 0x000fe20000000800 */
[----:B------:R-:W-:Y:S01]  /*bae0*/  @!PT LDS RZ, [RZ] ;  /* 0x00000000fffff984 */ /* 0x000fe20000000800 */
[----:B------:R-:W-:Y:S01]  /*baf0*/  @!PT LDS RZ, [RZ] ;  /* 0x00000000fffff984 */ /* 0x000fe20000000800 */
[----:B------:R0:W-:Y:S01]  /*bb00*/  @!P0 LDGSTS.E.BYPASS.LTC128B.128 [R18+0xcc00], desc[UR50][R2.64], !P5 ;  /* 0x0cc0000002128fae */ /* 0x0001e2000e901d72 */
[----:B------:R-:W-:Y:S02]  /*bb10*/  IMAD.MOV.U32 R13, RZ, RZ, R6 ;  /* 0x000000ffff0d7224 */ /* 0x000fe400078e0006 */
[----:B0-----:R-:W-:Y:S02]  /*bb20*/  VIADD R3, R0, 0xa0 ;  /* 0x000000a000037836 */ /* 0x001fe40000000000 */
[----:B------:R-:W-:-:S03]  /*bb30*/  IMAD.MOV.U32 R2, RZ, RZ, R14 ;  /* 0x000000ffff027224 */ /* 0x000fc600078e000e */
[----:B------:R-:W-:-:S13]  /*bb40*/  ISETP.GE.AND P1, PT, R3, UR37, PT ;  /* 0x0000002503007c0c */ /* 0x000fda000bf26270 */
[----:B------:R-:W-:Y:S05]  /*bb50*/  WARPSYNC.COLLECTIVE R15, `(.L_x_125) ;  /* 0x000000000f087348 */ /* 0x000fea0003c00000 */
[----:B------:R0:W1:Y:S02]  /*bb60*/  SHFL.IDX P6, R14, R13, R12, R11 ;  /* 0x0000000c0d0e7389 */ /* 0x00006400000c000b */
[----:B01----:R-:W-:Y:S01]  /*bb70*/  ENDCOLLECTIVE ;  /* 0x000000000000791b */ /* 0x003fe20003800000 */
.L_x_125:
        /* <DEDUP_REMOVED lines=8> */
.L_x_126:
[----:B------:R-:W-:Y:S01]  /*bc00*/  @!PT LDS RZ, [RZ] ;  /* 0x00000000fffff984 */ /* 0x000fe20000000800 */
[----:B------:R-:W-:Y:S01]  /*bc10*/  @!PT LDS RZ, [RZ] ;  /* 0x00000000fffff984 */ /* 0x000fe20000000800 */
[----:B------:R-:W-:Y:S01]  /*bc20*/  @!PT LDS RZ, [RZ] ;  /* 0x00000000fffff984 */ /* 0x000fe20000000800 */
[----:B------:R0:W-:Y:S01]  /*bc30*/  @!P1 LDGSTS.E.BYPASS.LTC128B.128 [R18+0xd400], desc[UR50][R2.64], !P5 ;  /* 0x0d40000002129fae */ /* 0x0001e2000e901d72 */
[----:B------:R-:W-:Y:S02]  /*bc40*/  IMAD.MOV.U32 R13, RZ, RZ, R6 ;  /* 0x000000ffff0d7224 */ /* 0x000fe400078e0006 */
[----:B------:R-:W-:-:S07]  /*bc50*/  IMAD.MOV.U32 R7, RZ, RZ, R14 ;  /* 0x000000ffff077224 */ /* 0x000fce00078e000e */
[----:B0-----:R-:W-:Y:S05]  /*bc60*/  WARPSYNC.COLLECTIVE R15, `(.L_x_127) ;  /* 0x000000000f087348 */ /* 0x001fea0003c00000 */
[----:B------:R1:W2:Y:S02]  /*bc70*/  SHFL.IDX P6, R14, R13, R12, R11 ;  /* 0x0000000c0d0e7389 */ /* 0x0002a400000c000b */
[----:B012---:R-:W-:Y:S01]  /*bc80*/  ENDCOLLECTIVE ;  /* 0x000000000000791b */ /* 0x007fe20003800000 */
.L_x_127:
[----:B------:R-:W-:Y:S05]  /*bc90*/  BRA `(.L_x_128) ;  /* 0xffffffc800047947 */ /* 0x000fea000383ffff */
.L_x_46:
[----:B0-----:R-:W-:-:S04]  /*bca0*/  IMAD.U32 R3, RZ, RZ, UR38 ;  /* 0x00000026ff037e24 */ /* 0x001fc8000f8e00ff */
[----:B------:R0:W1:Y:S03]  /*bcb0*/  SYNCS.PHASECHK.TRANS64.TRYWAIT P0, [R3+URZ+0x16820], R0 ;  /* 0x01682000030075a7 */ /* 0x000066000800017f */
[----:B-1----:R-:W-:Y:S05]  /*bcc0*/  @!P0 NANOSLEEP.SYNCS 0x989680 ;  /* 0x009896800000895d */ /* 0x002fea0003900000 */
[----:B------:R-:W1:Y:S02]  /*bcd0*/  @!P0 SYNCS.PHASECHK.TRANS64 P0, [R3+URZ+0x16820], R0 ;  /* 0x01682000030085a7 */ /* 0x000e64000800007f */
[----:B-1----:R-:W-:Y:S05]  /*bce0*/  @!P0 BRA `(.L_x_46) ;  /* 0xfffffffc00ec8947 */ /* 0x002fea000383ffff */
[----:B------:R-:W-:Y:S05]  /*bcf0*/  BRA `(.L_x_129) ;  /* 0xffffffc800387947 */ /* 0x000fea000383ffff */
.L_x_50:
[----:B0-----:R0:W1:Y:S02]  /*bd00*/  SYNCS.PHASECHK.TRANS64.TRYWAIT P0, [R5+URZ+0x16840], R2 ;  /* 0x01684002050075a7 */ /* 0x001064000800017f */
[----:B-1----:R-:W-:Y:S05]  /*bd10*/  @!P0 NANOSLEEP.SYNCS 0x989680 ;  /* 0x009896800000895d */ /* 0x002fea0003900000 */
[----:B------:R-:W1:Y:S02]  /*bd20*/  @!P0 SYNCS.PHASECHK.TRANS64 P0, [R5+URZ+0x16840], R2 ;  /* 0x01684002050085a7 */ /* 0x000e64000800007f */
[----:B-1----:R-:W-:Y:S05]  /*bd30*/  @!P0 BRA `(.L_x_50) ;  /* 0xfffffffc00f08947 */ /* 0x002fea000383ffff */
[----:B------:R-:W-:Y:S05]  /*bd40*/  BRA `(.L_x_130) ;  /* 0xffffffcc00007947 */ /* 0x000fea000383ffff */
.L_x_51:
[----:B------:R-:W-:Y:S01]  /*bd50*/  BSSY B1, `(.L_x_131) ;  /* 0x0000008000017945 */ /* 0x000fe20003800000 */
[----:B------:R-:W-:Y:S01]  /*bd60*/  IMAD.MOV.U32 R13, RZ, RZ, R10 ;  /* 0x000000ffff0d7224 */ /* 0x000fe200078e000a */
[----:B------:R-:W-:Y:S01]  /*bd70*/  MOV R12, RZ ;  /* 0x000000ff000c7202 */ /* 0x000fe20000000f00 */
[----:B------:R-:W-:Y:S02]  /*bd80*/  IMAD.MOV.U32 R11, RZ, RZ, 0x181f ;  /* 0x0000181fff0b7424 */ /* 0x000fe400078e00ff */
[----:B------:R-:W-:-:S07]  /*bd90*/  IMAD.MOV.U32 R15, RZ, RZ, -0x1 ;  /* 0xffffffffff0f7424 */ /* 0x000fce00078e00ff */
[----:B------:R-:W-:Y:S05]  /*bda0*/  WARPSYNC.COLLECTIVE R15, `(.L_x_132) ;  /* 0x000000000f087348 */ /* 0x000fea0003c00000 */
[----:B------:R0:W1:Y:S02]  /*bdb0*/  SHFL.IDX P6, R14, R13, R12, R11 ;  /* 0x0000000c0d0e7389 */ /* 0x00006400000c000b */
[----:B01----:R-:W-:Y:S01]  /*bdc0*/  ENDCOLLECTIVE ;  /* 0x000000000000791b */ /* 0x003fe20003800000 */
.L_x_132:
[----:B------:R-:W-:Y:S05]  /*bdd0*/  BSYNC B1 ;  /* 0x0000000000017941 */ /* 0x000fea0003800000 */
.L_x_131:
[----:B------:R-:W0:Y:S01]  /*bde0*/  S2R R7, SR_TID.X ;  /* 0x0000000000077919 */ /* 0x000e220000002100 */
[----:B------:R-:W-:Y:S01]  /*bdf0*/  IMAD.MOV.U32 R13, RZ, RZ, R9 ;  /* 0x000000ffff0d7224 */ /* 0x000fe200078e0009 */
[----:B------:R-:W-:Y:S01]  /*be00*/  LEA R8, R8, UR38, 0x1 ;  /* 0x0000002608087c11 */ /* 0x000fe2000f8e08ff */
[----:B------:R-:W-:Y:S02]  /*be10*/  IMAD.MOV.U32 R12, RZ, RZ, RZ ;  /* 0x000000ffff0c7224 */ /* 0x000fe400078e00ff */
[----:B------:R-:W-:Y:S02]  /*be20*/  IMAD.MOV.U32 R11, RZ, RZ, 0x181f ;  /* 0x0000181fff0b7424 */ /* 0x000fe400078e00ff */
[----:B------:R-:W-:Y:S02]  /*be30*/  IMAD.MOV.U32 R15, RZ, RZ, -0x1 ;  /* 0xffffffffff0f7424 */ /* 0x000fe400078e00ff */
[----:B------:R-:W-:-:S07]  /*be40*/  IMAD.MOV.U32 R3, RZ, RZ, R14 ;  /* 0x000000ffff037224 */ /* 0x000fce00078e000e */
[----:B0-----:R-:W-:Y:S05]  /*be50*/  WARPSYNC.COLLECTIVE R15, `(.L_x_133) ;  /* 0x000000000f087348 */ /* 0x001fea0003c00000 */
[----:B------:R1:W2:Y:S02]  /*be60*/  SHFL.IDX P6, R14, R13, R12, R11 ;  /* 0x0000000c0d0e7389 */ /* 0x0002a400000c000b */
[----:B012---:R-:W-:Y:S01]  /*be70*/  ENDCOLLECTIVE ;  /* 0x000000000000791b */ /* 0x007fe20003800000 */
.L_x_133:
[----:B------:R-:W-:Y:S02]  /*be80*/  IMAD.MOV.U32 R13, RZ, RZ, R10 ;  /* 0x000000ffff0d7224 */ /* 0x000fe400078e000a */
[----:B------:R-:W-:Y:S01]  /*be90*/  IMAD.MOV.U32 R12, RZ, RZ, 0x1 ;  /* 0x00000001ff0c7424 */ /* 0x000fe200078e00ff */
[----:B------:R-:W-:Y:S01]  /*bea0*/  SHF.L.U32 R7, R7, 0x3, RZ ;  /* 0x0000000307077819 */ /* 0x000fe200000006ff */
[----:B------:R-:W-:-:S03]  /*beb0*/  IMAD.MOV.U32 R2, RZ, RZ, R14 ;  /* 0x000000ffff027224 */ /* 0x000fc600078e000e */
[----:B------:R-:W-:-:S07]  /*bec0*/  LOP3.LUT R7, R7, 0x38, RZ, 0xc0, !PT ;  /* 0x0000003807077812 */ /* 0x000fce00078ec0ff */
[----:B------:R-:W-:Y:S05]  /*bed0*/  WARPSYNC.COLLECTIVE R15, `(.L_x_134) ;  /* 0x000000000f087348 */ /* 0x000fea0003c00000 */
[----:B------:R0:W1:Y:S02]  /*bee0*/  SHFL.IDX P6, R14, R13, R12, R11 ;  /* 0x0000000c0d0e7389 */ /* 0x00006400000c000b */
[----:B01----:R-:W-:Y:S01]  /*bef0*/  ENDCOLLECTIVE ;  /* 0x000000000000791b */ /* 0x003fe20003800000 */
.L_x_134:
[----:B------:R-:W-:-:S05]  /*bf00*/  IMAD.SHL.U32 R7, R7, 0x2, RZ ;  /* 0x0000000207077824 */ /* 0x000fca00078e00ff */
[----:B------:R-:W-:-:S05]  /*bf10*/  IADD3 R2, P0, R2, R7, RZ ;  /* 0x0000000702027210 */ /* 0x000fca0007f1e0ff */
[----:B------:R-:W-:Y:S02]  /*bf20*/  IMAD.X R3, RZ, RZ, R3, P0 ;  /* 0x000000ffff037224 */ /* 0x000fe400000e0603 */
[----:B------:R-:W-:-:S03]  /*bf30*/  IMAD.MOV.U32 R13, RZ, RZ, R9 ;  /* 0x000000ffff0d7224 */ /* 0x000fc600078e0009 */
[----:B------:R-:W-:Y:S01]  /*bf40*/  @!PT LDS RZ, [RZ] ;  /* 0x00000000fffff984 */ /* 0x000fe20000000800 */
[----:B------:R-:W-:Y:S01]  /*bf50*/  @!PT LDS RZ, [RZ] ;  /* 0x00000000fffff984 */ /* 0x000fe20000000800 */
[----:B------:R-:W-:Y:S01]  /*bf60*/  @!PT LDS RZ, [RZ] ;  /* 0x00000000fffff984 */ /* 0x000fe20000000800 */
[----:B------:R0:W-:Y:S02]  /*bf70*/  LDGSTS.E.BYPASS.LTC128B.128 [R8+0xe400], desc[UR50][R2.64], !P1 ;  /* 0x0e40000002087fae */ /* 0x0001e4000c901d72 */
[----:B0-----:R-:W-:-:S07]  /*bf80*/  MOV R3, R14 ;  /* 0x0000000e00037202 */ /* 0x001fce0000000f00 */
[----:B------:R-:W-:Y:S05]  /*bf90*/  WARPSYNC.COLLECTIVE R15, `(.L_x_135) ;  /* 0x000000000f087348 */ /* 0x000fea0003c00000 */
[----:B------:R0:W1:Y:S02]  /*bfa0*/  SHFL.IDX P6, R14, R13, R12, R11 ;  /* 0x0000000c0d0e7389 */ /* 0x00006400000c000b */
[----:B01----:R-:W-:Y:S01]  /*bfb0*/  ENDCOLLECTIVE ;  /* 0x000000000000791b */ /* 0x003fe20003800000 */
.L_x_135:
[----:B------:R-:W-:Y:S02]  /*bfc0*/  IMAD.MOV.U32 R13, RZ, RZ, R10 ;  /* 0x000000ffff0d7224 */ /* 0x000fe400078e000a */
[----:B------:R-:W-:Y:S02]  /*bfd0*/  IMAD.MOV.U32 R12, RZ, RZ, 0x2 ;  /* 0x00000002ff0c7424 */ /* 0x000fe400078e00ff */
[----:B------:R-:W-:-:S07]  /*bfe0*/  IMAD.MOV.U32 R2, RZ, RZ, R14 ;  /* 0x000000ffff027224 */ /* 0x000fce00078e000e */
[----:B------:R-:W-:Y:S05]  /*bff0*/  WARPSYNC.COLLECTIVE R15, `(.L_x_136) ;  /* 0x000000000f087348 */ /* 0x000fea0003c00000 */
[----:B------:R0:W1:Y:S02]  /*c000*/  SHFL.IDX P6, R14, R13, R12, R11 ;  /* 0x0000000c0d0e7389 */ /* 0x00006400000c000b */
[----:B01----:R-:W-:Y:S01]  /*c010*/  ENDCOLLECTIVE ;  /* 0x000000000000791b */ /* 0x003fe20003800000 */
.L_x_136:
[----:B------:R-:W-:-:S05]  /*c020*/  IADD3 R2, P0, R2, R7, RZ ;  /* 0x0000000702027210 */ /* 0x000fca0007f1e0ff */
[----:B------:R-:W-:-:S05]  /*c030*/  IMAD.X R3, RZ, RZ, R3, P0 ;  /* 0x000000ffff037224 */ /* 0x000fca00000e0603 */
[----:B------:R-:W-:Y:S01]  /*c040*/  @!PT LDS RZ, [RZ] ;  /* 0x00000000fffff984 */ /* 0x000fe20000000800 */
[----:B------:R-:W-:Y:S01]  /*c050*/  @!PT LDS RZ, [RZ] ;  /* 0x00000000fffff984 */ /* 0x000fe20000000800 */
[----:B------:R-:W-:Y:S01]  /*c060*/  @!PT LDS RZ, [RZ] ;  /* 0x00000000fffff984 */ /* 0x000fe20000000800 */
[----:B------:R0:W-:Y:S01]  /*c070*/  LDGSTS.E.BYPASS.LTC128B.128 [R8+0xec00], desc[UR50][R2.64], !P1 ;  /* 0x0ec0000002087fae */ /* 0x0001e2000c901d72 */
[----:B------:R-:W-:Y:S01]  /*c080*/  MOV R13, R9 ;  /* 0x00000009000d7202 */ /* 0x000fe20000000f00 */
[----:B0-----:R-:W-:-:S07]  /*c090*/  IMAD.MOV.U32 R3, RZ, RZ, R14 ;  /* 0x000000ffff037224 */ /* 0x001fce00078e000e */
[----:B------:R-:W-:Y:S05]  /*c0a0*/  WARPSYNC.COLLECTIVE R15, `(.L_x_137) ;  /* 0x000000000f087348 */ /* 0x000fea0003c00000 */
[----:B------:R0:W1:Y:S02]  /*c0b0*/  SHFL.IDX P6, R14, R13, R12, R11 ;  /* 0x0000000c0d0e7389 */ /* 0x00006400000c000b */
[----:B01----:R-:W-:Y:S01]  /*c0c0*/  ENDCOLLECTIVE ;  /* 0x000000000000791b */ /* 0x003fe20003800000 */
.L_x_137:
[----:B------:R-:W-:Y:S02]  /*c0d0*/  IMAD.MOV.U32 R13, RZ, RZ, R10 ;  /* 0x000000ffff0d7224 */ /* 0x000fe400078e000a */
[----:B------:R-:W-:Y:S02]  /*c0e0*/  IMAD.MOV.U32 R12, RZ, RZ, 0x3 ;  /* 0x00000003ff0c7424 */ /* 0x000fe400078e00ff */
[----:B------:R-:W-:-:S07]  /*c0f0*/  IMAD.MOV.U32 R2, RZ, RZ, R14 ;  /* 0x000000ffff027224 */ /* 0x000fce00078e000e */
[----:B------:R-:W-:Y:S05]  /*c100*/  WARPSYNC.COLLECTIVE R15, `(.L_x_138) ;  /* 0x000000000f087348 */ /* 0x000fea0003c00000 */
[----:B------:R0:W1:Y:S02]  /*c110*/  SHFL.IDX P6, R14, R13, R12, R11 ;  /* 0x0000000c0d0e7389 */ /* 0x00006400000c000b */
[----:B01----:R-:W-:Y:S01]  /*c120*/  ENDCOLLECTIVE ;  /* 0x000000000000791b */ /* 0x003fe20003800000 */
.L_x_138:
[----:B------:R-:W-:-:S05]  /*c130*/  IADD3 R2, P0, R2, R7, RZ ;  /* 0x0000000702027210 */ /* 0x000fca0007f1e0ff */
[----:B------:R-:W-:-:S05]  /*c140*/  IMAD.X R3, RZ, RZ, R3, P0 ;  /* 0x000000ffff037224 */ /* 0x000fca00000e0603 */
[----:B------:R-:W-:Y:S01]  /*c150*/  @!PT LDS RZ, [RZ] ;  /* 0x00000000fffff984 */ /* 0x000fe20000000800 */
[----:B------:R-:W-:Y:S01]  /*c160*/  @!PT LDS RZ, [RZ] ;  /* 0x00000000fffff984 */ /* 0x000fe20000000800 */
[----:B------:R-:W-:Y:S01]  /*c170*/  @!PT LDS RZ, [RZ] ;  /* 0x00000000fffff984 */ /* 0x000fe20000000800 */
[----:B------:R0:W-:Y:S01]  /*c180*/  LDGSTS.E.BYPASS.LTC128B.128 [R8+0xf400], desc[UR50][R2.64], !P1 ;  /* 0x0f40000002087fae */ /* 0x0001e2000c901d72 */
[----:B------:R-:W-:Y:S02]  /*c190*/  IMAD.MOV.U32 R13, RZ, RZ, R9 ;  /* 0x000000ffff0d7224 */ /* 0x000fe400078e0009 */
[----:B0-----:R-:W-:-:S07]  /*c1a0*/  IMAD.MOV.U32 R3, RZ, RZ, R14 ;  /* 0x000000ffff037224 */ /* 0x001fce00078e000e */
[----:B------:R-:W-:Y:S05]  /*c1b0*/  WARPSYNC.COLLECTIVE R15, `(.L_x_139) ;  /* 0x000000000f087348 */ /* 0x000fea0003c00000 */
[----:B------:R0:W1:Y:S02]  /*c1c0*/  SHFL.IDX P6, R14, R13, R12, R11 ;  /* 0x0000000c0d0e7389 */ /* 0x00006400000c000b */
[----:B01----:R-:W-:Y:S01]  /*c1d0*/  ENDCOLLECTIVE ;  /* 0x000000000000791b */ /* 0x003fe20003800000 */
.L_x_139:
[----:B------:R-:W-:Y:S02]  /*c1e0*/  IMAD.MOV.U32 R13, RZ, RZ, R10 ;  /* 0x000000ffff0d7224 */ /* 0x000fe400078e000a */
[----:B------:R-:W-:Y:S01]  /*c1f0*/  IMAD.MOV.U32 R12, RZ, RZ, 0x4 ;  /* 0x00000004ff0c7424 */ /* 0x000fe200078e00ff */
[----:B------:R-:W-:-:S07]  /*c200*/  MOV R2, R14 ;  /* 0x0000000e00027202 */ /* 0x000fce0000000f00 */
[----:B------:R-:W-:Y:S05]  /*c210*/  WARPSYNC.COLLECTIVE R15, `(.L_x_140) ;  /* 0x000000000f087348 */ /* 0x000fea0003c00000 */
[----:B------:R0:W1:Y:S02]  /*c220*/  SHFL.IDX P6, R14, R13, R12, R11 ;  /* 0x0000000c0d0e7389 */ /* 0x00006400000c000b */
[----:B01----:R-:W-:Y:S01]  /*c230*/  ENDCOLLECTIVE ;  /* 0x000000000000791b */ /* 0x003fe20003800000 */
.L_x_140:
        /* <DEDUP_REMOVED lines=11> */
.L_x_141:
[----:B------:R-:W-:Y:S02]  /*c2f0*/  IMAD.MOV.U32 R13, RZ, RZ, R10 ;  /* 0x000000ffff0d7224 */ /* 0x000fe400078e000a */
[----:B------:R-:W-:Y:S02]  /*c300*/  IMAD.MOV.U32 R12, RZ, RZ, 0x5 ;  /* 0x00000005ff0c7424 */ /* 0x000fe400078e00ff */
[----:B------:R-:W-:-:S07]  /*c310*/  IMAD.MOV.U32 R2, RZ, RZ, R14 ;  /* 0x000000ffff027224 */ /* 0x000fce00078e000e */
[----:B------:R-:W-:Y:S05]  /*c320*/  WARPSYNC.COLLECTIVE R15, `(.L_x_142) ;  /* 0x000000000f087348 */ /* 0x000fea0003c00000 */
[----:B------:R0:W1:Y:S02]  /*c330*/  SHFL.IDX P6, R14, R13, R12, R11 ;  /* 0x0000000c0d0e7389 */ /* 0x00006400000c000b */
[----:B01----:R-:W-:Y:S01]  /*c340*/  ENDCOLLECTIVE ;  /* 0x000000000000791b */ /* 0x003fe20003800000 */
.L_x_142:
[----:B------:R-:W-:-:S04]  /*c350*/  IADD3 R2, P0, R2, R7, RZ ;  /* 0x0000000702027210 */ /* 0x000fc80007f1e0ff */
[----:B------:R-:W-:-:S05]  /*c360*/  IADD3.X R3, RZ, R3, RZ, P0, !PT ;  /* 0x00000003ff037210 */ /* 0x000fca00007fe4ff */
        /* <DEDUP_REMOVED lines=9> */
.L_x_143:
[----:B------:R-:W-:Y:S01]  /*c400*/  MOV R13, R10 ;  /* 0x0000000a000d7202 */ /* 0x000fe20000000f00 */
[----:B------:R-:W-:Y:S02]  /*c410*/  IMAD.MOV.U32 R12, RZ, RZ, 0x6 ;  /* 0x00000006ff0c7424 */ /* 0x000fe400078e00ff */
[----:B------:R-:W-:-:S07]  /*c420*/  IMAD.MOV.U32 R2, RZ, RZ, R14 ;  /* 0x000000ffff027224 */ /* 0x000fce00078e000e */
[----:B------:R-:W-:Y:S05]  /*c430*/  WARPSYNC.COLLECTIVE R15, `(.L_x_144) ;  /* 0x000000000f087348 */ /* 0x000fea0003c00000 */
[----:B------:R0:W1:Y:S02]  /*c440*/  SHFL.IDX P6, R14, R13, R12, R11 ;  /* 0x0000000c0d0e7389 */ /* 0x00006400000c000b */
[----:B01----:R-:W-:Y:S01]  /*c450*/  ENDCOLLECTIVE ;  /* 0x000000000000791b */ /* 0x003fe20003800000 */
.L_x_144:
        /* <DEDUP_REMOVED lines=11> */
.L_x_145:
[----:B------:R-:W-:Y:S01]  /*c510*/  IMAD.MOV.U32 R13, RZ, RZ, R10 ;  /* 0x000000ffff0d7224 */ /* 0x000fe200078e000a */
[----:B------:R-:W-:Y:S01]  /*c520*/  MOV R12, 0x7 ;  /* 0x00000007000c7802 */ /* 0x000fe20000000f00 */
[----:B------:R-:W-:-:S07]  /*c530*/  IMAD.MOV.U32 R2, RZ, RZ, R14 ;  /* 0x000000ffff027224 */ /* 0x000fce00078e000e */
[----:B------:R-:W-:Y:S05]  /*c540*/  WARPSYNC.COLLECTIVE R15, `(.L_x_146) ;  /* 0x000000000f087348 */ /* 0x000fea0003c00000 */
[----:B------:R0:W1:Y:S02]  /*c550*/  SHFL.IDX P6, R14, R13, R12, R11 ;  /* 0x0000000c0d0e7389 */ /* 0x00006400000c000b */
[----:B01----:R-:W-:Y:S01]  /*c560*/  ENDCOLLECTIVE ;  /* 0x000000000000791b */ /* 0x003fe20003800000 */
.L_x_146:
[----:B------:R-:W-:-:S05]  /*c570*/  IADD3 R2, P0, R2, R7, RZ ;  /* 0x0000000702027210 */ /* 0x000fca0007f1e0ff */
[----:B------:R-:W-:-:S05]  /*c580*/  IMAD.X R3, RZ, RZ, R3, P0 ;  /* 0x000000ffff037224 */ /* 0x000fca00000e0603 */
[----:B------:R-:W-:Y:S01]  /*c590*/  @!PT LDS RZ, [RZ] ;  /* 0x00000000fffff984 */ /* 0x000fe20000000800 */
[----:B------:R-:W-:Y:S01]  /*c5a0*/  @!PT LDS RZ, [RZ] ;  /* 0x00000000fffff984 */ /* 0x000fe20000000800 */
[----:B------:R-:W-:Y:S01]  /*c5b0*/  @!PT LDS RZ, [RZ] ;  /* 0x00000000fffff984 */ /* 0x000fe20000000800 */
[----:B------:R0:W-:Y:S01]  /*c5c0*/  LDGSTS.E.BYPASS.LTC128B.128 [R8+0x11400], desc[UR50][R2.64], !P1 ;  /* 0x1140000002087fae */ /* 0x0001e2000c901d72 */
[----:B------:R-:W-:Y:S02]  /*c5d0*/  IMAD.MOV.U32 R13, RZ, RZ, R9 ;  /* 0x000000ffff0d7224 */ /* 0x000fe400078e0009 */
[----:B------:R-:W-:-:S07]  /*c5e0*/  IMAD.MOV.U32 R10, RZ, RZ, R14 ;  /* 0x000000ffff0a7224 */ /* 0x000fce00078e000e */
[----:B0-----:R-:W-:Y:S05]  /*c5f0*/  WARPSYNC.COLLECTIVE R15, `(.L_x_147) ;  /* 0x000000000f087348 */ /* 0x001fea0003c00000 */
[----:B------:R1:W2:Y:S02]  /*c600*/  SHFL.IDX P6, R14, R13, R12, R11 ;  /* 0x0000000c0d0e7389 */ /* 0x0002a400000c000b */
[----:B012---:R-:W-:Y:S01]  /*c610*/  ENDCOLLECTIVE ;  /* 0x000000000000791b */ /* 0x007fe20003800000 */
.L_x_147:
[----:B------:R-:W-:Y:S01]  /*c620*/  IMAD.MOV.U32 R2, RZ, RZ, R14 ;  /* 0x000000ffff027224 */ /* 0x000fe200078e000e */
[----:B------:R-:W-:Y:S06]  /*c630*/  BRA `(.L_x_148) ;  /* 0xffffffc400d07947 */ /* 0x000fec000383ffff */
.L_x_56:
[----:B-1----:R1:W2:Y:S02]  /*c640*/  SYNCS.PHASECHK.TRANS64.TRYWAIT P0, [R5+URZ+0x16860], R2 ;  /* 0x01686002050075a7 */ /* 0x0022a4000800017f */
[----:B--2---:R-:W-:Y:S05]  /*c650*/  @!P0 NANOSLEEP.SYNCS 0x989680 ;  /* 0x009896800000895d */ /* 0x004fea0003900000 */
[----:B------:R-:W2:Y:S02]  /*c660*/  @!P0 SYNCS.PHASECHK.TRANS64 P0, [R5+URZ+0x16860], R2 ;  /* 0x01686002050085a7 */ /* 0x000ea4000800007f */
[----:B--2---:R-:W-:Y:S05]  /*c670*/  @!P0 BRA `(.L_x_56) ;  /* 0xfffffffc00f08947 */ /* 0x004fea000383ffff */
[----:B------:R-:W-:Y:S05]  /*c680*/  BRA `(.L_x_149) ;  /* 0xffffffc800287947 */ /* 0x000fea000383ffff */
.L_x_57:
[----:B------:R-:W-:Y:S01]  /*c690*/  BSSY B1, `(.L_x_150) ;  /* 0x0000008000017945 */ /* 0x000fe20003800000 */
[----:B------:R-:W-:Y:S01]  /*c6a0*/  IMAD.MOV.U32 R13, RZ, RZ, R17 ;  /* 0x000000ffff0d7224 */ /* 0x000fe200078e0011 */
[----:B------:R-:W-:Y:S01]  /*c6b0*/  MOV R15, 0xffffffff ;  /* 0xffffffff000f7802 */ /* 0x000fe20000000f00 */
[----:B------:R-:W-:Y:S02]  /*c6c0*/  IMAD.MOV.U32 R12, RZ, RZ, RZ ;  /* 0x000000ffff0c7224 */ /* 0x000fe400078e00ff */
[----:B------:R-:W-:-:S07]  /*c6d0*/  IMAD.MOV.U32 R11, RZ, RZ, 0x181f ;  /* 0x0000181fff0b7424 */ /* 0x000fce00078e00ff */
[----:B0-----:R-:W-:Y:S05]  /*c6e0*/  WARPSYNC.COLLECTIVE R15, `(.L_x_151) ;  /* 0x000000000f087348 */ /* 0x001fea0003c00000 */
[----:B------:R1:W2:Y:S02]  /*c6f0*/  SHFL.IDX P6, R14, R13, R12, R11 ;  /* 0x0000000c0d0e7389 */ /* 0x0002a400000c000b */
[----:B012---:R-:W-:Y:S01]  /*c700*/  ENDCOLLECTIVE ;  /* 0x000000000000791b */ /* 0x007fe20003800000 */
.L_x_151:
[----:B------:R-:W-:Y:S05]  /*c710*/  BSYNC B1 ;  /* 0x0000000000017941 */ /* 0x000fea0003800000 */
.L_x_150:
[----:B------:R-:W-:Y:S01]  /*c720*/  IMAD.MOV.U32 R13, RZ, RZ, R16 ;  /* 0x000000ffff0d7224 */ /* 0x000fe200078e0010 */
[----:B------:R-:W-:Y:S01]  /*c730*/  ISETP.LT.OR P1, PT, R8, 0x1, P2 ;  /* 0x000000010800780c */ /* 0x000fe20001721670 */
[----:B------:R-:W-:Y:S01]  /*c740*/  IMAD.MOV.U32 R12, RZ, RZ, RZ ;  /* 0x000000ffff0c7224 */ /* 0x000fe200078e00ff */
[----:B------:R-:W-:Y:S01]  /*c750*/  LEA R6, R6, UR38, 0x1 ;  /* 0x0000002606067c11 */ /* 0x000fe2000f8e08ff */
[----:B------:R-:W-:Y:S02]  /*c760*/  IMAD.MOV.U32 R11, RZ, RZ, 0x181f ;  /* 0x0000181fff0b7424 */ /* 0x000fe400078e00ff */
[----:B------:R-:W-:Y:S02]  /*c770*/  IMAD.MOV.U32 R15, RZ, RZ, -0x1 ;  /* 0xffffffffff0f7424 */ /* 0x000fe400078e00ff */
[----:B------:R-:W-:-:S07]  /*c780*/  IMAD.MOV.U32 R3, RZ, RZ, R14 ;  /* 0x000000ffff037224 */ /* 0x000fce00078e000e */
[----:B------:R-:W-:Y:S05]  /*c790*/  WARPSYNC.COLLECTIVE R15, `(.L_x_152) ;  /* 0x000000000f087348 */ /* 0x000fea0003c00000 */
[----:B------:R0:W1:Y:S02]  /*c7a0*/  SHFL.IDX P6, R14, R13, R12, R11 ;  /* 0x0000000c0d0e7389 */ /* 0x00006400000c000b */
[----:B01----:R-:W-:Y:S01]  /*c7b0*/  ENDCOLLECTIVE ;  /* 0x000000000000791b */ /* 0x003fe20003800000 */
.L_x_152:
[----:B------:R-:W-:Y:S02]  /*c7c0*/  IMAD.MOV.U32 R13, RZ, RZ, R17 ;  /* 0x000000ffff0d7224 */ /* 0x000fe400078e0011 */
[----:B------:R-:W-:Y:S02]  /*c7d0*/  IMAD.MOV.U32 R12, RZ, RZ, 0x1 ;  /* 0x00000001ff0c7424 */ /* 0x000fe400078e00ff */
[----:B------:R-:W-:-:S07]  /*c7e0*/  IMAD.MOV.U32 R2, RZ, RZ, R14 ;  /* 0x000000ffff027224 */ /* 0x000fce00078e000e */
[----:B------:R-:W-:Y:S05]  /*c7f0*/  WARPSYNC.COLLECTIVE R15, `(.L_x_153) ;  /* 0x000000000f087348 */ /* 0x000fea0003c00000 */
[----:B------:R0:W1:Y:S02]  /*c800*/  SHFL.IDX P6, R14, R13, R12, R11 ;  /* 0x0000000c0d0e7389 */ /* 0x00006400000c000b */
[----:B01----:R-:W-:Y:S01]  /*c810*/  ENDCOLLECTIVE ;  /* 0x000000000000791b */ /* 0x003fe20003800000 */
.L_x_153:
[----:B------:R-:W-:-:S04]  /*c820*/  IADD3 R2, P0, R2, R7, RZ ;  /* 0x0000000702027210 */ /* 0x000fc80007f1e0ff */
[----:B------:R-:W-:-:S05]  /*c830*/  IADD3.X R3, RZ, R3, RZ, P0, !PT ;  /* 0x00000003ff037210 */ /* 0x000fca00007fe4ff */
[----:B------:R-:W-:Y:S01]  /*c840*/  @!PT LDS RZ, [RZ] ;  /* 0x00000000fffff984 */ /* 0x000fe20000000800 */
[----:B------:R-:W-:Y:S01]  /*c850*/  @!PT LDS RZ, [RZ] ;  /* 0x00000000fffff984 */ /* 0x000fe20000000800 */
[----:B------:R-:W-:Y:S01]  /*c860*/  @!PT LDS RZ, [RZ] ;  /* 0x00000000fffff984 */ /* 0x000fe20000000800 */
[----:B------:R0:W-:Y:S01]  /*c870*/  LDGSTS.E.BYPASS.LTC128B.128 [R6+0x400], desc[UR50][R2.64], !P1 ;  /* 0x0040000002067fae */ /* 0x0001e2000c901d72 */
[----:B------:R-:W-:Y:S01]  /*c880*/  ISETP.LT.OR P1, PT, R8, 0x11, P2 ;  /* 0x000000110800780c */ /* 0x000fe20001721670 */
[----:B------:R-:W-:Y:S02]  /*c890*/  IMAD.MOV.U32 R13, RZ, RZ, R16 ;  /* 0x000000ffff0d7224 */ /* 0x000fe400078e0010 */
[----:B0-----:R-:W-:-:S10]  /*c8a0*/  IMAD.MOV.U32 R3, RZ, RZ, R14 ;  /* 0x000000ffff037224 */ /* 0x001fd400078e000e */
[----:B------:R-:W-:Y:S05]  /*c8b0*/  WARPSYNC.COLLECTIVE R15, `(.L_x_154) ;  /* 0x000000000f087348 */ /* 0x000fea0003c00000 */
[----:B------:R0:W1:Y:S02]  /*c8c0*/  SHFL.IDX P6, R14, R13, R12, R11 ;  /* 0x0000000c0d0e7389 */ /* 0x00006400000c000b */
[----:B01----:R-:W-:Y:S01]  /*c8d0*/  ENDCOLLECTIVE ;  /* 0x000000000000791b */ /* 0x003fe20003800000 */
.L_x_154:
[----:B------:R-:W-:Y:S01]  /*c8e0*/  MOV R13, R17 ;  /* 0x00000011000d7202 */ /* 0x000fe20000000f00 */
[----:B------:R-:W-:Y:S02]  /*c8f0*/  IMAD.MOV.U32 R12, RZ, RZ, 0x2 ;  /* 0x00000002ff0c7424 */ /* 0x000fe400078e00ff */
[----:B------:R-:W-:-:S07]  /*c900*/  IMAD.MOV.U32 R2, RZ, RZ, R14 ;  /* 0x000000ffff027224 */ /* 0x000fce00078e000e */
[----:B------:R-:W-:Y:S05]  /*c910*/  WARPSYNC.COLLECTIVE R15, `(.L_x_155) ;  /* 0x000000000f087348 */ /* 0x000fea0003c00000 */
[----:B------:R0:W1:Y:S02]  /*c920*/  SHFL.IDX P6, R14, R13, R12, R11 ;  /* 0x0000000c0d0e7389 */ /* 0x00006400000c000b */
[----:B01----:R-:W-:Y:S01]  /*c930*/  ENDCOLLECTIVE ;  /* 0x000000000000791b */ /* 0x003fe20003800000 */
.L_x_155:
[----:B------:R-:W-:-:S05]  /*c940*/  IADD3 R2, P0, R2, R7, RZ ;  /* 0x0000000702027210 */ /* 0x000fca0007f1e0ff */
[----:B------:R-:W-:-:S05]  /*c950*/  IMAD.X R3, RZ, RZ, R3, P0 ;  /* 0x000000ffff037224 */ /* 0x000fca00000e0603 */
[----:B------:R-:W-:Y:S01]  /*c960*/  @!PT LDS RZ, [RZ] ;  /* 0x00000000fffff984 */ /* 0x000fe20000000800 */
[----:B------:R-:W-:Y:S01]  /*c970*/  @!PT LDS RZ, [RZ] ;  /* 0x00000000fffff984 */ /* 0x000fe20000000800 */
[----:B------:R-:W-:Y:S01]  /*c980*/  @!PT LDS RZ, [RZ] ;  /* 0x00000000fffff984 */ /* 0x000fe20000000800 */
[----:B------:R0:W-:Y:S01]  /*c990*/  LDGSTS.E.BYPASS.LTC128B.128 [R6+0xc00], desc[UR50][R2.64], !P1 ;  /* 0x00c0000002067fae */ /* 0x0001e2000c901d72 */
[----:B------:R-:W-:Y:S01]  /*c9a0*/  IMAD.MOV.U32 R13, RZ, RZ, R16 ;  /* 0x000000ffff0d7224 */ /* 0x000fe200078e0010 */
[----:B------:R-:W-:Y:S01]  /*c9b0*/  ISETP.LT.OR P1, PT, R8, 0x21, P2 ;  /* 0x000000210800780c */ /* 0x000fe20001721670 */
[----:B0-----:R-:W-:-:S12]  /*c9c0*/  IMAD.MOV.U32 R3, RZ, RZ, R14 ;  /* 0x000000ffff037224 */ /* 0x001fd800078e000e */
[----:B------:R-:W-:Y:S05]  /*c9d0*/  WARPSYNC.COLLECTIVE R15, `(.L_x_156) ;  /* 0x000000000f087348 */ /* 0x000fea0003c00000 */
[----:B------:R0:W1:Y:S02]  /*c9e0*/  SHFL.IDX P6, R14, R13, R12, R11 ;  /* 0x0000000c0d0e7389 */ /* 0x00006400000c000b */
[----:B01----:R-:W-:Y:S01]  /*c9f0*/  ENDCOLLECTIVE ;  /* 0x000000000000791b */ /* 0x003fe20003800000 */
.L_x_156:
[----:B------:R-:W-:Y:S01]  /*ca00*/  IMAD.MOV.U32 R13, RZ, RZ, R17 ;  /* 0x000000ffff0d7224 */ /* 0x000fe200078e0011 */
[----:B------:R-:W-:Y:S01]  /*ca10*/  MOV R12, 0x3 ;  /* 0x00000003000c7802 */ /* 0x000fe20000000f00 */
[----:B------:R-:W-:-:S07]  /*ca20*/  IMAD.MOV.U32 R2, RZ, RZ, R14 ;  /* 0x000000ffff027224 */ /* 0x000fce00078e000e */
[----:B------:R-:W-:Y:S05]  /*ca30*/  WARPSYNC.COLLECTIVE R15, `(.L_x_157) ;  /* 0x000000000f087348 */ /* 0x000fea0003c00000 */
[----:B------:R0:W1:Y:S02]  /*ca40*/  SHFL.IDX P6, R14, R13, R12, R11 ;  /* 0x0000000c0d0e7389 */ /* 0x00006400000c000b */
[----:B01----:R-:W-:Y:S01]  /*ca50*/  ENDCOLLECTIVE ;  /* 0x000000000000791b */ /* 0x003fe20003800000 */
.L_x_157:
        /* <DEDUP_REMOVED lines=12> */
.L_x_158:
[----:B------:R-:W-:Y:S02]  /*cb20*/  IMAD.MOV.U32 R13, RZ, RZ, R17 ;  /* 0x000000ffff0d7224 */ /* 0x000fe400078e0011 */
[----:B------:R-:W-:Y:S02]  /*cb30*/  IMAD.MOV.U32 R12, RZ, RZ, 0x4 ;  /* 0x00000004ff0c7424 */ /* 0x000fe400078e00ff */
[----:B------:R-:W-:-:S07]  /*cb40*/  IMAD.MOV.U32 R2, RZ, RZ, R14 ;  /* 0x000000ffff027224 */ /* 0x000fce00078e000e */
[----:B------:R-:W-:Y:S05]  /*cb50*/  WARPSYNC.COLLECTIVE R15, `(.L_x_159) ;  /* 0x000000000f087348 */ /* 0x000fea0003c00000 */
[----:B------:R0:W1:Y:S02]  /*cb60*/  SHFL.IDX P6, R14, R13, R12, R11 ;  /* 0x0000000c0d0e7389 */ /* 0x00006400000c000b */
[----:B01----:R-:W-:Y:S01]  /*cb70*/  ENDCOLLECTIVE ;  /* 0x000000000000791b */ /* 0x003fe20003800000 */
.L_x_159:
[----:B------:R-:W-:-:S05]  /*cb80*/  IADD3 R2, P0, R2, R7, RZ ;  /* 0x0000000702027210 */ /* 0x000fca0007f1e0ff */
[----:B------:R-:W-:-:S05]  /*cb90*/  IMAD.X R3, RZ, RZ, R3, P0 ;  /* 0x000000ffff037224 */ /* 0x000fca00000e0603 */
[----:B------:R-:W-:Y:S01]  /*cba0*/  @!PT LDS RZ, [RZ] ;  /* 0x00000000fffff984 */ /* 0x000fe20000000800 */
[----:B------:R-:W-:Y:S01]  /*cbb0*/  @!PT LDS RZ, [RZ] ;  /* 0x00000000fffff984 */ /* 0x000fe20000000800 */
[----:B------:R-:W-:Y:S01]  /*cbc0*/  @!PT LDS RZ, [RZ] ;  /* 0x00000000fffff984 */ /* 0x000fe20000000800 */
[----:B------:R0:W-:Y:S01]  /*cbd0*/  LDGSTS.E.BYPASS.LTC128B.128 [R6+0x1c00], desc[UR50][R2.64], !P1 ;  /* 0x01c0000002067fae */ /* 0x0001e2000c901d72 */
[----:B------:R-:W-:Y:S01]  /*cbe0*/  IMAD.MOV.U32 R13, RZ, RZ, R16 ;  /* 0x000000ffff0d7224 */ /* 0x000fe200078e0010 */
[----:B------:R-:W-:Y:S02]  /*cbf0*/  ISETP.LT.OR P1, PT, R8, 0x41, P2 ;  /* 0x000000410800780c */ /* 0x000fe40001721670 */
[----:B0-----:R-:W-:-:S11]  /*cc00*/  MOV R3, R14 ;  /* 0x0000000e00037202 */ /* 0x001fd60000000f00 */
[----:B------:R-:W-:Y:S05]  /*cc10*/  WARPSYNC.COLLECTIVE R15, `(.L_x_160) ;  /* 0x000000000f087348 */ /* 0x000fea0003c00000 */
[----:B------:R0:W1:Y:S02]  /*cc20*/  SHFL.IDX P6, R14, R13, R12, R11 ;  /* 0x0000000c0d0e7389 */ /* 0x00006400000c000b */
[----:B01----:R-:W-:Y:S01]  /*cc30*/  ENDCOLLECTIVE ;  /* 0x000000000000791b */ /* 0x003fe20003800000 */
.L_x_160:
[----:B------:R-:W-:Y:S02]  /*cc40*/  IMAD.MOV.U32 R13, RZ, RZ, R17 ;  /* 0x000000ffff0d7224 */ /* 0x000fe400078e0011 */
[----:B------:R-:W-:Y:S02]  /*cc50*/  IMAD.MOV.U32 R12, RZ, RZ, 0x5 ;  /* 0x00000005ff0c7424 */ /* 0x000fe400078e00ff */
[----:B------:R-:W-:-:S07]  /*cc60*/  IMAD.MOV.U32 R2, RZ, RZ, R14 ;  /* 0x000000ffff027224 */ /* 0x000fce00078e000e */
[----:B------:R-:W-:Y:S05]  /*cc70*/  WARPSYNC.COLLECTIVE R15, `(.L_x_161) ;  /* 0x000000000f087348 */ /* 0x000fea0003c00000 */
[----:B------:R0:W1:Y:S02]  /*cc80*/  SHFL.IDX P6, R14, R13, R12, R11 ;  /* 0x0000000c0d0e7389 */ /* 0x00006400000c000b */
[----:B01----:R-:W-:Y:S01]  /*cc90*/  ENDCOLLECTIVE ;  /* 0x000000000000791b */ /* 0x003fe20003800000 */
.L_x_161:
[----:B------:R-:W-:-:S05]  /*cca0*/  IADD3 R2, P0, R2, R7, RZ ;  /* 0x0000000702027210 */ /* 0x000fca0007f1e0ff */
[----:B------:R-:W-:-:S05]  /*ccb0*/  IMAD.X R3, RZ, RZ, R3, P0 ;  /* 0x000000ffff037224 */ /* 0x000fca00000e0603 */
[----:B------:R-:W-:Y:S01]  /*ccc0*/  @!PT LDS RZ, [RZ] ;  /* 0x00000000fffff984 */ /* 0x000fe20000000800 */
[----:B------:R-:W-:Y:S01]  /*ccd0*/  @!PT LDS RZ, [RZ] ;  /* 0x00000000fffff984 */ /* 0x000fe20000000800 */
[----:B------:R-:W-:Y:S01]  /*cce0*/  @!PT LDS RZ, [RZ] ;  /* 0x00000000fffff984 */ /* 0x000fe20000000800 */
[----:B------:R0:W-:Y:S01]  /*ccf0*/  LDGSTS.E.BYPASS.LTC128B.128 [R6+0x2400], desc[UR50][R2.64], !P1 ;  /* 0x0240000002067fae */ /* 0x0001e2000c901d72 */
[----:B------:R-:W-:Y:S02]  /*cd00*/  MOV R13, R16 ;  /* 0x00000010000d7202 */ /* 0x000fe40000000f00 */
[----:B------:R-:W-:Y:S01]  /*cd10*/  ISETP.LT.OR P1, PT, R8, 0x51, P2 ;  /* 0x000000510800780c */ /* 0x000fe20001721670 */
[----:B0-----:R-:W-:-:S12]  /*cd20*/  IMAD.MOV.U32 R3, RZ, RZ, R14 ;  /* 0x000000ffff037224 */ /* 0x001fd800078e000e */
[----:B------:R-:W-:Y:S05]  /*cd30*/  WARPSYNC.COLLECTIVE R15, `(.L_x_162) ;  /* 0x000000000f087348 */ /* 0x000fea0003c00000 */
[----:B------:R0:W1:Y:S02]  /*cd40*/  SHFL.IDX P6, R14, R13, R12, R11 ;  /* 0x0000000c0d0e7389 */ /* 0x00006400000c000b */
[----:B01----:R-:W-:Y:S01]  /*cd50*/  ENDCOLLECTIVE ;  /* 0x000000000000791b */ /* 0x003fe20003800000 */
.L_x_162:
[----:B------:R-:W-:Y:S02]  /*cd60*/  IMAD.MOV.U32 R13, RZ, RZ, R17 ;  /* 0x000000ffff0d7224 */ /* 0x000fe400078e0011 */
[----:B------:R-:W-:Y:S02]  /*cd70*/  IMAD.MOV.U32 R12, RZ, RZ, 0x6 ;  /* 0x00000006ff0c7424 */ /* 0x000fe400078e00ff */
[----:B------:R-:W-:-:S07]  /*cd80*/  IMAD.MOV.U32 R2, RZ, RZ, R14 ;  /* 0x000000ffff027224 */ /* 0x000fce00078e000e */
[----:B------:R-:W-:Y:S05]  /*cd90*/  WARPSYNC.COLLECTIVE R15, `(.L_x_163) ;  /* 0x000000000f087348 */ /* 0x000fea0003c00000 */
[----:B------:R0:W1:Y:S02]  /*cda0*/  SHFL.IDX P6, R14, R13, R12, R11 ;  /* 0x0000000c0d0e7389 */ /* 0x00006400000c000b */
[----:B01----:R-:W-:Y:S01]  /*cdb0*/  ENDCOLLECTIVE ;  /* 0x000000000000791b */ /* 0x003fe20003800000 */
.L_x_163:
        /* <DEDUP_REMOVED lines=12> */
.L_x_164:
[----:B------:R-:W-:Y:S02]  /*ce80*/  IMAD.MOV.U32 R13, RZ, RZ, R17 ;  /* 0x000000ffff0d7224 */ /* 0x000fe400078e0011 */
[----:B------:R-:W-:Y:S01]  /*ce90*/  IMAD.MOV.U32 R12, RZ, RZ, 0x7 ;  /* 0x00000007ff0c7424 */ /* 0x000fe200078e00ff */
[----:B------:R-:W-:-:S07]  /*cea0*/  MOV R2, R14 ;  /* 0x0000000e00027202 */ /* 0x000fce0000000f00 */
[----:B------:R-:W-:Y:S05]  /*ceb0*/  WARPSYNC.COLLECTIVE R15, `(.L_x_165) ;  /* 0x000000000f087348 */ /* 0x000fea0003c00000 */
[----:B------:R0:W1:Y:S02]  /*cec0*/  SHFL.IDX P6, R14, R13, R12, R11 ;  /* 0x0000000c0d0e7389 */ /* 0x00006400000c000b */
[----:B01----:R-:W-:Y:S01]  /*ced0*/  ENDCOLLECTIVE ;  /* 0x000000000000791b */ /* 0x003fe20003800000 */
.L_x_165:
        /* <DEDUP_REMOVED lines=11> */
.L_x_166:
[----:B------:R-:W-:Y:S01]  /*cf90*/  IMAD.MOV.U32 R2, RZ, RZ, R14 ;  /* 0x000000ffff027224 */ /* 0x000fe200078e000e */
[----:B------:R-:W-:Y:S06]  /*cfa0*/  BRA `(.L_x_167) ;  /* 0xffffffc000c47947 */ /* 0x000fec000383ffff */
.L_x_63:
[----:B0-----:R0:W1:Y:S02]  /*cfb0*/  SYNCS.PHASECHK.TRANS64.TRYWAIT P0, [R4+URZ+0x16860], R3 ;  /* 0x01686003040075a7 */ /* 0x001064000800017f */
[----:B-1----:R-:W-:Y:S05]  /*cfc0*/  @!P0 NANOSLEEP.SYNCS 0x989680 ;  /* 0x009896800000895d */ /* 0x002fea0003900000 */
[----:B------:R-:W1:Y:S02]  /*cfd0*/  @!P0 SYNCS.PHASECHK.TRANS64 P0, [R4+URZ+0x16860], R3 ;  /* 0x01686003040085a7 */ /* 0x000e64000800007f */
[----:B-1----:R-:W-:Y:S05]  /*cfe0*/  @!P0 BRA `(.L_x_63) ;  /* 0xfffffffc00f08947 */ /* 0x002fea000383ffff */
[----:B------:R-:W-:Y:S05]  /*cff0*/  BRA `(.L_x_168) ;  /* 0xffffffc400947947 */ /* 0x000fea000383ffff */
.L_x_64:
[----:B------:R-:W-:Y:S01]  /*d000*/  BSSY B0, `(.L_x_169) ;  /* 0x0000008000007945 */ /* 0x000fe20003800000 */
[----:B------:R-:W-:Y:S01]  /*d010*/  MOV R13, R17 ;  /* 0x00000011000d7202 */ /* 0x000fe20000000f00 */
[----:B------:R-:W-:Y:S02]  /*d020*/  IMAD.MOV.U32 R12, RZ, RZ, RZ ;  /* 0x000000ffff0c7224 */ /* 0x000fe400078e00ff */
[----:B------:R-:W-:Y:S02]  /*d030*/  IMAD.MOV.U32 R11, RZ, RZ, 0x181f ;  /* 0x0000181fff0b7424 */ /* 0x000fe400078e00ff */
[----:B------:R-:W-:-:S07]  /*d040*/  IMAD.MOV.U32 R15, RZ, RZ, -0x1 ;  /* 0xffffffffff0f7424 */ /* 0x000fce00078e00ff */
[----:B0-----:R-:W-:Y:S05]  /*d050*/  WARPSYNC.COLLECTIVE R15, `(.L_x_170) ;  /* 0x000000000f087348 */ /* 0x001fea0003c00000 */
[----:B------:R1:W2:Y:S02]  /*d060*/  SHFL.IDX P6, R14, R13, R12, R11 ;  /* 0x0000000c0d0e7389 */ /* 0x0002a400000c000b */
[----:B012---:R-:W-:Y:S01]  /*d070*/  ENDCOLLECTIVE ;  /* 0x000000000000791b */ /* 0x007fe20003800000 */
.L_x_170:
[----:B------:R-:W-:Y:S05]  /*d080*/  BSYNC B0 ;  /* 0x0000000000007941 */ /* 0x000fea0003800000 */
.L_x_169:
[----:B------:R-:W0:Y:S01]  /*d090*/  S2R R2, SR_TID.X ;  /* 0x0000000000027919 */ /* 0x000e220000002100 */
[----:B------:R-:W-:Y:S01]  /*d0a0*/  IMAD.MOV.U32 R13, RZ, RZ, R16 ;  /* 0x000000ffff0d7224 */ /* 0x000fe200078e0010 */
[----:B------:R-:W-:Y:S01]  /*d0b0*/  MOV R11, 0x181f ;  /* 0x0000181f000b7802 */ /* 0x000fe20000000f00 */
[----:B------:R-:W-:Y:S01]  /*d0c0*/  IMAD.MOV.U32 R12, RZ, RZ, RZ ;  /* 0x000000ffff0c7224 */ /* 0x000fe200078e00ff */
[----:B------:R-:W-:Y:S01]  /*d0d0*/  ISETP.LT.OR P1, PT, R6, 0x1, P2 ;  /* 0x000000010600780c */ /* 0x000fe20001721670 */
[----:B------:R-:W-:Y:S02]  /*d0e0*/  IMAD.MOV.U32 R15, RZ, RZ, -0x1 ;  /* 0xffffffffff0f7424 */ /* 0x000fe400078e00ff */
[----:B------:R-:W-:-:S10]  /*d0f0*/  IMAD.MOV.U32 R0, RZ, RZ, R14 ;  /* 0x000000ffff007224 */ /* 0x000fd400078e000e */
[----:B0-----:R-:W-:Y:S05]  /*d100*/  WARPSYNC.COLLECTIVE R15, `(.L_x_171) ;  /* 0x000000000f087348 */ /* 0x001fea0003c00000 */
[----:B------:R1:W2:Y:S02]  /*d110*/  SHFL.IDX P6, R14, R13, R12, R11 ;  /* 0x0000000c0d0e7389 */ /* 0x0002a400000c000b */
[----:B012---:R-:W-:Y:S01]  /*d120*/  ENDCOLLECTIVE ;  /* 0x000000000000791b */ /* 0x007fe20003800000 */
.L_x_171:
[----:B------:R-:W-:Y:S01]  /*d130*/  IMAD.MOV.U32 R13, RZ, RZ, R17 ;  /* 0x000000ffff0d7224 */ /* 0x000fe200078e0011 */
[----:B------:R-:W-:Y:S01]  /*d140*/  MOV R12, 0x1 ;  /* 0x00000001000c7802 */ /* 0x000fe20000000f00 */
[----:B------:R-:W-:Y:S02]  /*d150*/  IMAD.SHL.U32 R5, R2, 0x8, RZ ;  /* 0x0000000802057824 */ /* 0x000fe400078e00ff */
[----:B------:R-:W-:-:S07]  /*d160*/  IMAD.MOV.U32 R2, RZ, RZ, R14 ;  /* 0x000000ffff027224 */ /* 0x000fce00078e000e */
[----:B------:R-:W-:Y:S05]  /*d170*/  WARPSYNC.COLLECTIVE R15, `(.L_x_172) ;  /* 0x000000000f087348 */ /* 0x000fea0003c00000 */
[----:B------:R0:W1:Y:S02]  /*d180*/  SHFL.IDX P6, R14, R13, R12, R11 ;  /* 0x0000000c0d0e7389 */ /* 0x00006400000c000b */
[----:B01----:R-:W-:Y:S01]  /*d190*/  ENDCOLLECTIVE ;  /* 0x000000000000791b */ /* 0x003fe20003800000 */
.L_x_172:
[----:B------:R-:W-:-:S05]  /*d1a0*/  LOP3.LUT R5, R5, 0x38, RZ, 0xc0, !PT ;  /* 0x0000003805057812 */ /* 0x000fca00078ec0ff */
[----:B------:R-:W-:-:S05]  /*d1b0*/  IMAD.SHL.U32 R5, R5, 0x2, RZ ;  /* 0x0000000205057824 */ /* 0x000fca00078e00ff */
[----:B------:R-:W-:Y:S01]  /*d1c0*/  IADD3 R2, P0, R2, R5, RZ ;  /* 0x0000000502027210 */ /* 0x000fe20007f1e0ff */
[----:B------:R-:W-:-:S04]  /*d1d0*/  IMAD.MOV.U32 R13, RZ, RZ, R16 ;  /* 0x000000ffff0d7224 */ /* 0x000fc800078e0010 */
[----:B------:R-:W-:Y:S01]  /*d1e0*/  IMAD.X R3, RZ, RZ, R0, P0 ;  /* 0x000000ffff037224 */ /* 0x000fe200000e0600 */
[----:B------:R-:W-:-:S05]  /*d1f0*/  LEA R0, R8, UR38, 0x1 ;  /* 0x0000002608007c11 */ /* 0x000fca000f8e08ff */
[----:B------:R-:W-:Y:S01]  /*d200*/  @!PT LDS RZ, [RZ] ;  /* 0x00000000fffff984 */ /* 0x000fe20000000800 */
[----:B------:R-:W-:Y:S01]  /*d210*/  @!PT LDS RZ, [RZ] ;  /* 0x00000000fffff984 */ /* 0x000fe20000000800 */
[----:B------:R-:W-:Y:S01]  /*d220*/  @!PT LDS RZ, [RZ] ;  /* 0x00000000fffff984 */ /* 0x000fe20000000800 */
[----:B------:R0:W-:Y:S01]  /*d230*/  LDGSTS.E.BYPASS.LTC128B.128 [R0+0x400], desc[UR50][R2.64], !P1 ;  /* 0x0040000002007fae */ /* 0x0001e2000c901d72 */
[----:B------:R-:W-:Y:S01]  /*d240*/  ISETP.LT.OR P1, PT, R6, 0x11, P2 ;  /* 0x000000110600780c */ /* 0x000fe20001721670 */
[----:B------:R-:W-:-:S12]  /*d250*/  IMAD.MOV.U32 R7, RZ, RZ, R14 ;  /* 0x000000ffff077224 */ /* 0x000fd800078e000e */
[----:B0-----:R-:W-:Y:S05]  /*d260*/  WARPSYNC.COLLECTIVE R15, `(.L_x_173) ;  /* 0x000000000f087348 */ /* 0x001fea0003c00000 */
[----:B------:R1:W2:Y:S02]  /*d270*/  SHFL.IDX P6, R14, R13, R12, R11 ;  /* 0x0000000c0d0e7389 */ /* 0x0002a400000c000b */
[----:B012---:R-:W-:Y:S01]  /*d280*/  ENDCOLLECTIVE ;  /* 0x000000000000791b */ /* 0x007fe20003800000 */
.L_x_173:
[----:B------:R-:W-:Y:S02]  /*d290*/  IMAD.MOV.U32 R13, RZ, RZ, R17 ;  /* 0x000000ffff0d7224 */ /* 0x000fe400078e0011 */
[----:B------:R-:W-:Y:S01]  /*d2a0*/  IMAD.MOV.U32 R12, RZ, RZ, 0x2 ;  /* 0x00000002ff0c7424 */ /* 0x000fe200078e00ff */
[----:B------:R-:W-:-:S13]  /*d2b0*/  IADD3 R2, P0, R14, R5, RZ ;  /* 0x000000050e027210 */ /* 0x000fda0007f1e0ff */
[----:B------:R-:W-:Y:S05]  /*d2c0*/  WARPSYNC.COLLECTIVE R15, `(.L_x_174) ;  /* 0x000000000f087348 */ /* 0x000fea0003c00000 */
[----:B------:R0:W1:Y:S02]  /*d2d0*/  SHFL.IDX P6, R14, R13, R12, R11 ;  /* 0x0000000c0d0e7389 */ /* 0x00006400000c000b */
[----:B01----:R-:W-:Y:S01]  /*d2e0*/  ENDCOLLECTIVE ;  /* 0x000000000000791b */ /* 0x003fe20003800000 */
.L_x_174:
[----:B------:R-:W-:-:S05]  /*d2f0*/  IMAD.X R3, RZ, RZ, R7, P0 ;  /* 0x000000ffff037224 */ /* 0x000fca00000e0607 */
[----:B------:R-:W-:Y:S01]  /*d300*/  @!PT LDS RZ, [RZ] ;  /* 0x00000000fffff984 */ /* 0x000fe20000000800 */
[----:B------:R-:W-:Y:S01]  /*d310*/  @!PT LDS RZ, [RZ] ;  /* 0x00000000fffff984 */ /* 0x000fe20000000800 */
[----:B------:R-:W-:Y:S01]  /*d320*/  @!PT LDS RZ, [RZ] ;  /* 0x00000000fffff984 */ /* 0x000fe20000000800 */
[----:B------:R0:W-:Y:S01]  /*d330*/  LDGSTS.E.BYPASS.LTC128B.128 [R0+0xc00], desc[UR50][R2.64], !P1 ;  /* 0x00c0000002007fae */ /* 0x0001e2000c901d72 */
[----:B------:R-:W-:Y:S02]  /*d340*/  ISETP.LT.OR P1, PT, R6, 0x21, P2 ;  /* 0x000000210600780c */ /* 0x000fe40001721670 */
[----:B------:R-:W-:Y:S01]  /*d350*/  MOV R13, R16 ;  /* 0x00000010000d7202 */ /* 0x000fe20000000f00 */
[----:B------:R-:W-:-:S10]  /*d360*/  IMAD.MOV.U32 R8, RZ, RZ, R14 ;  /* 0x000000ffff087224 */ /* 0x000fd400078e000e */
[----:B0-----:R-:W-:Y:S05]  /*d370*/  WARPSYNC.COLLECTIVE R15, `(.L_x_175) ;  /* 0x000000000f087348 */ /* 0x001fea0003c00000 */
[----:B------:R1:W2:Y:S02]  /*d380*/  SHFL.IDX P6, R14, R13, R12, R11 ;  /* 0x0000000c0d0e7389 */ /* 0x0002a400000c000b */
[----:B012---:R-:W-:Y:S01]  /*d390*/  ENDCOLLECTIVE ;  /* 0x000000000000791b */ /* 0x007fe20003800000 */
.L_x_175:
[----:B------:R-:W-:Y:S02]  /*d3a0*/  IMAD.MOV.U32 R13, RZ, RZ, R17 ;  /* 0x000000ffff0d7224 */ /* 0x000fe400078e0011 */
[----:B------:R-:W-:Y:S02]  /*d3b0*/  IMAD.MOV.U32 R12, RZ, RZ, 0x3 ;  /* 0x00000003ff0c7424 */ /* 0x000fe400078e00ff */
[----:B------:R-:W-:-:S07]  /*d3c0*/  IMAD.MOV.U32 R10, RZ, RZ, R14 ;  /* 0x000000ffff0a7224 */ /* 0x000fce00078e000e */
[----:B------:R-:W-:Y:S05]  /*d3d0*/  WARPSYNC.COLLECTIVE R15, `(.L_x_176) ;  /* 0x000000000f087348 */ /* 0x000fea0003c00000 */
[----:B------:R0:W1:Y:S02]  /*d3e0*/  SHFL.IDX P6, R14, R13, R12, R11 ;  /* 0x0000000c0d0e7389 */ /* 0x00006400000c000b */
[----:B01----:R-:W-:Y:S01]  /*d3f0*/  ENDCOLLECTIVE ;  /* 0x000000000000791b */ /* 0x003fe20003800000 */
.L_x_176:
        /* <DEDUP_REMOVED lines=8> */
[----:B------:R-:W-:-:S12]  /*d480*/  IMAD.MOV.U32 R7, RZ, RZ, R14 ;  /* 0x000000ffff077224 */ /* 0x000fd800078e000e */
[----:B0-----:R-:W-:Y:S05]  /*d490*/  WARPSYNC.COLLECTIVE R15, `(.L_x_177) ;  /* 0x000000000f087348 */ /* 0x001fea0003c00000 */
[----:B------:R1:W2:Y:S02]  /*d4a0*/  SHFL.IDX P6, R14, R13, R12, R11 ;  /* 0x0000000c0d0e7389 */ /* 0x0002a400000c000b */
[----:B012---:R-:W-:Y:S01]  /*d4b0*/  ENDCOLLECTIVE ;  /* 0x000000000000791b */ /* 0x007fe20003800000 */
.L_x_177:
[----:B------:R-:W-:Y:S02]  /*d4c0*/  IMAD.MOV.U32 R13, RZ, RZ, R17 ;  /* 0x000000ffff0d7224 */ /* 0x000fe400078e0011 */
[----:B------:R-:W-:Y:S01]  /*d4d0*/  IMAD.MOV.U32 R12, RZ, RZ, 0x4 ;  /* 0x00000004ff0c7424 */ /* 0x000fe200078e00ff */
[----:B------:R-:W-:-:S13]  /*d4e0*/  IADD3 R2, P0, R14, R5, RZ ;  /* 0x000000050e027210 */ /* 0x000fda0007f1e0ff */
[----:B------:R-:W-:Y:S05]  /*d4f0*/  WARPSYNC.COLLECTIVE R15, `(.L_x_178) ;  /* 0x000000000f087348 */ /* 0x000fea0003c00000 */
[----:B------:R0:W1:Y:S02]  /*d500*/  SHFL.IDX P6, R14, R13, R12, R11 ;  /* 0x0000000c0d0e7389 */ /* 0x00006400000c000b */
[----:B01----:R-:W-:Y:S01]  /*d510*/  ENDCOLLECTIVE ;  /* 0x000000000000791b */ /* 0x003fe20003800000 */
.L_x_178:
[----:B------:R-:W-:-:S05]  /*d520*/  IADD3.X R3, RZ, R7, RZ, P0, !PT ;  /* 0x00000007ff037210 */ /* 0x000fca00007fe4ff */
[----:B------:R-:W-:Y:S01]  /*d530*/  @!PT LDS RZ, [RZ] ;  /* 0x00000000fffff984 */ /* 0x000fe20000000800 */
[----:B------:R-:W-:Y:S01]  /*d540*/  @!PT LDS RZ, [RZ] ;  /* 0x00000000fffff984 */ /* 0x000fe20000000800 */
[----:B------:R-:W-:Y:S01]  /*d550*/  @!PT LDS RZ, [RZ] ;  /* 0x00000000fffff984 */ /* 0x000fe20000000800 */
[----:B------:R0:W-:Y:S01]  /*d560*/  LDGSTS.E.BYPASS.LTC128B.128 [R0+0x1c00], desc[UR50][R2.64], !P1 ;  /* 0x01c0000002007fae */ /* 0x0001e2000c901d72 */
[----:B------:R-:W-:Y:S01]  /*d570*/  ISETP.LT.OR P1, PT, R6, 0x41, P2 ;  /* 0x000000410600780c */ /* 0x000fe20001721670 */
[----:B------:R-:W-:Y:S02]  /*d580*/  IMAD.MOV.U32 R13, RZ, RZ, R16 ;  /* 0x000000ffff0d7224 */ /* 0x000fe400078e0010 */
[----:B------:R-:W-:-:S10]  /*d590*/  IMAD.MOV.U32 R8, RZ, RZ, R14 ;  /* 0x000000ffff087224 */ /* 0x000fd400078e000e */
[----:B0-----:R-:W-:Y:S05]  /*d5a0*/  WARPSYNC.COLLECTIVE R15, `(.L_x_179) ;  /* 0x000000000f087348 */ /* 0x001fea0003c00000 */
[----:B------:R1:W2:Y:S02]  /*d5b0*/  SHFL.IDX P6, R14, R13, R12, R11 ;  /* 0x0000000c0d0e7389 */ /* 0x0002a400000c000b */
[----:B012---:R-:W-:Y:S01]  /*d5c0*/  ENDCOLLECTIVE ;  /* 0x000000000000791b */ /* 0x007fe20003800000 */
.L_x_179:
[----:B------:R-:W-:Y:S01]  /*d5d0*/  MOV R13, R17 ;  /* 0x00000011000d7202 */ /* 0x000fe20000000f00 */
[----:B------:R-:W-:Y:S02]  /*d5e0*/  IMAD.MOV.U32 R12, RZ, RZ, 0x5 ;  /* 0x00000005ff0c7424 */ /* 0x000fe400078e00ff */
[----:B------:R-:W-:-:S07]  /*d5f0*/  IMAD.MOV.U32 R10, RZ, RZ, R14 ;  /* 0x000000ffff0a7224 */ /* 0x000fce00078e000e */
[----:B------:R-:W-:Y:S05]  /*d600*/  WARPSYNC.COLLECTIVE R15, `(.L_x_180) ;  /* 0x000000000f087348 */ /* 0x000fea0003c00000 */
[----:B------:R0:W1:Y:S02]  /*d610*/  SHFL.IDX P6, R14, R13, R12, R11 ;  /* 0x0000000c0d0e7389 */ /* 0x00006400000c000b */
[----:B01----:R-:W-:Y:S01]  /*d620*/  ENDCOLLECTIVE ;  /* 0x000000000000791b */ /* 0x003fe20003800000 */
.L_x_180:
        /* <DEDUP_REMOVED lines=12> */
.L_x_181:
[----:B------:R-:W-:Y:S02]  /*d6f0*/  IMAD.MOV.U32 R13, RZ, RZ, R17 ;  /* 0x000000ffff0d7224 */ /* 0x000fe400078e0011 */
[----:B------:R-:W-:Y:S01]  /*d700*/  IMAD.MOV.U32 R12, RZ, RZ, 0x6 ;  /* 0x00000006ff0c7424 */ /* 0x000fe200078e00ff */
[----:B------:R-:W-:-:S13]  /*d710*/  IADD3 R2, P0, R14, R5, RZ ;  /* 0x000000050e027210 */ /* 0x000fda0007f1e0ff */
[----:B------:R-:W-:Y:S05]  /*d720*/  WARPSYNC.COLLECTIVE R15, `(.L_x_182) ;  /* 0x000000000f087348 */ /* 0x000fea0003c00000 */
[----:B------:R0:W1:Y:S02]  /*d730*/  SHFL.IDX P6, R14, R13, R12, R11 ;  /* 0x0000000c0d0e7389 */ /* 0x00006400000c000b */
[----:B01----:R-:W-:Y:S01]  /*d740*/  ENDCOLLECTIVE ;  /* 0x000000000000791b */ /* 0x003fe20003800000 */
.L_x_182:
[----:B------:R-:W-:-:S05]  /*d750*/  IMAD.X R3, RZ, RZ, R7, P0 ;  /* 0x000000ffff037224 */ /* 0x000fca00000e0607 */
[----:B------:R-:W-:Y:S01]  /*d760*/  @!PT LDS RZ, [RZ] ;  /* 0x00000000fffff984 */ /* 0x000fe20000000800 */
[----:B------:R-:W-:Y:S01]  /*d770*/  @!PT LDS RZ, [RZ] ;  /* 0x00000000fffff984 */ /* 0x000fe20000000800 */
[----:B------:R-:W-:Y:S01]  /*d780*/  @!PT LDS RZ, [RZ] ;  /* 0x00000000fffff984 */ /* 0x000fe20000000800 */
[----:B------:R0:W-:Y:S01]  /*d790*/  LDGSTS.E.BYPASS.LTC128B.128 [R0+0x2c00], desc[UR50][R2.64], !P1 ;  /* 0x02c0000002007fae */ /* 0x0001e2000c901d72 */
[----:B------:R-:W-:Y:S01]  /*d7a0*/  ISETP.LT.OR P1, PT, R6, 0x61, P2 ;  /* 0x000000610600780c */ /* 0x000fe20001721670 */
[----:B------:R-:W-:Y:S01]  /*d7b0*/  IMAD.MOV.U32 R13, RZ, RZ, R16 ;  /* 0x000000ffff0d7224 */ /* 0x000fe200078e0010 */
[----:B------:R-:W-:-:S11]  /*d7c0*/  MOV R8, R14 ;  /* 0x0000000e00087202 */ /* 0x000fd60000000f00 */
[----:B0-----:R-:W-:Y:S05]  /*d7d0*/  WARPSYNC.COLLECTIVE R15, `(.L_x_183) ;  /* 0x000000000f087348 */ /* 0x001fea0003c00000 */
[----:B------:R1:W2:Y:S02]  /*d7e0*/  SHFL.IDX P6, R14, R13, R12, R11 ;  /* 0x0000000c0d0e7389 */ /* 0x0002a400000c000b */
[----:B012---:R-:W-:Y:S01]  /*d7f0*/  ENDCOLLECTIVE ;  /* 0x000000000000791b */ /* 0x007fe20003800000 */
.L_x_183:
[----:B------:R-:W-:Y:S02]  /*d800*/  IMAD.MOV.U32 R13, RZ, RZ, R17 ;  /* 0x000000ffff0d7224 */ /* 0x000fe400078e0011 */
[----:B------:R-:W-:Y:S02]  /*d810*/  IMAD.MOV.U32 R12, RZ, RZ, 0x7 ;  /* 0x00000007ff0c7424 */ /* 0x000fe400078e00ff */
[----:B------:R-:W-:-:S07]  /*d820*/  IMAD.MOV.U32 R10, RZ, RZ, R14 ;  /* 0x000000ffff0a7224 */ /* 0x000fce00078e000e */
[----:B------:R-:W-:Y:S05]  /*d830*/  WARPSYNC.COLLECTIVE R15, `(.L_x_184) ;  /* 0x000000000f087348 */ /* 0x000fea0003c00000 */
[----:B------:R0:W1:Y:S02]  /*d840*/  SHFL.IDX P6, R14, R13, R12, R11 ;  /* 0x0000000c0d0e7389 */ /* 0x00006400000c000b */
[----:B01----:R-:W-:Y:S01]  /*d850*/  ENDCOLLECTIVE ;  /* 0x000000000000791b */ /* 0x003fe20003800000 */
.L_x_184:
[----:B------:R-:W-:-:S05]  /*d860*/  IADD3 R2, P0, R10, R5, RZ ;  /* 0x000000050a027210 */ /* 0x000fca0007f1e0ff */
[----:B------:R-:W-:-:S05]  /*d870*/  IMAD.X R3, RZ, RZ, R8, P0 ;  /* 0x000000ffff037224 */ /* 0x000fca00000e0608 */
[----:B------:R-:W-:Y:S01]  /*d880*/  @!PT LDS RZ, [RZ] ;  /* 0x00000000fffff984 */ /* 0x000fe20000000800 */
[----:B------:R-:W-:Y:S01]  /*d890*/  @!PT LDS RZ, [RZ] ;  /* 0x00000000fffff984 */ /* 0x000fe20000000800 */
[----:B------:R-:W-:Y:S01]  /*d8a0*/  @!PT LDS RZ, [RZ] ;  /* 0x00000000fffff984 */ /* 0x000fe20000000800 */
[----:B------:R0:W-:Y:S01]  /*d8b0*/  LDGSTS.E.BYPASS.LTC128B.128 [R0+0x3400], desc[UR50][R2.64], !P1 ;  /* 0x0340000002007fae */ /* 0x0001e2000c901d72 */
[----:B------:R-:W-:Y:S01]  /*d8c0*/  MOV R13, R16 ;  /* 0x00000010000d7202 */ /* 0x000fe20000000f00 */
[----:B------:R-:W-:-:S07]  /*d8d0*/  IMAD.MOV.U32 R7, RZ, RZ, R14 ;  /* 0x000000ffff077224 */ /* 0x000fce00078e000e */
[----:B0-----:R-:W-:Y:S05]  /*d8e0*/  WARPSYNC.COLLECTIVE R15, `(.L_x_185) ;  /* 0x000000000f087348 */ /* 0x001fea0003c00000 */
[----:B------:R1:W2:Y:S02]  /*d8f0*/  SHFL.IDX P6, R14, R13, R12, R11 ;  /* 0x0000000c0d0e7389 */ /* 0x0002a400000c000b */
[----:B012---:R-:W-:Y:S01]  /*d900*/  ENDCOLLECTIVE ;  /* 0x000000000000791b */ /* 0x007fe20003800000 */
.L_x_185:
[----:B------:R-:W-:Y:S05]  /*d910*/  BRA `(.L_x_186) ;  /* 0xffffffc000347947 */ /* 0x000fea000383ffff */
.L_x_69:
[----:B0-----:R0:W2:Y:S02]  /*d920*/  SYNCS.PHASECHK.TRANS64.TRYWAIT P0, [R7+URZ+0x16820], R0 ;  /* 0x01682000070075a7 */ /* 0x0010a4000800017f */
[----:B--2---:R-:W-:Y:S05]  /*d930*/  @!P0 NANOSLEEP.SYNCS 0x989680 ;  /* 0x009896800000895d */ /* 0x004fea0003900000 */
[----:B------:R-:W2:Y:S02]  /*d940*/  @!P0 SYNCS.PHASECHK.TRANS64 P0, [R7+URZ+0x16820], R0 ;  /* 0x01682000070085a7 */ /* 0x000ea4000800007f */
[----:B--2---:R-:W-:Y:S05]  /*d950*/  @!P0 BRA `(.L_x_69) ;  /* 0xfffffffc00f08947 */ /* 0x004fea000383ffff */
[----:B------:R-:W-:Y:S05]  /*d960*/  BRA `(.L_x_187) ;  /* 0xffffffc000cc7947 */ /* 0x000fea000383ffff */
.L_x_70:
        /* <DEDUP_REMOVED lines=8> */
[----:B0-----:R-:W-:Y:S05]  /*d9f0*/  WARPSYNC.COLLECTIVE R15, `(.L_x_189) ;  /* 0x000000000f087348 */ /* 0x001fea0003c00000 */
[----:B------:R1:W2:Y:S02]  /*da00*/  SHFL.IDX P6, R14, R13, R12, R11 ;  /* 0x0000000c0d0e7389 */ /* 0x0002a400000c000b */
[----:B012---:R-:W-:Y:S01]  /*da10*/  ENDCOLLECTIVE ;  /* 0x000000000000791b */ /* 0x007fe20003800000 */
.L_x_189:
[----:B------:R-:W-:Y:S05]  /*da20*/  BSYNC B0 ;  /* 0x0000000000007941 */ /* 0x000fea0003800000 */
.L_x_188:
[----:B------:R-:W-:Y:S05]  /*da30*/  BRA `(.L_x_190) ;  /* 0xffffffc000b47947 */ /* 0x000fea000383ffff */
.L_x_73:
[----:B------:R-:W-:Y:S01]  /*da40*/  BSSY B1, `(.L_x_191) ;  /* 0x0000006000017945 */ /* 0x000fe20003800000 */
[----:B------:R-:W-:-:S07]  /*da50*/  IMAD.MOV.U32 R15, RZ, RZ, -0x1 ;  /* 0xffffffffff0f7424 */ /* 0x000fce00078e00ff */
[----:B0-----:R-:W-:Y:S05]  /*da60*/  WARPSYNC.COLLECTIVE R15, `(.L_x_192) ;  /* 0x000000000f0c7348 */ /* 0x001fea0003c00000 */
[----:B------:R-:W-:Y:S02]  /*da70*/  ELECT P6, UR62, PT ;  /* 0x00000000003e782f */ /* 0x000fe400038c0000 */
[----:B------:R-:W-:Y:S01]  /*da80*/  MOV R14, UR62 ;  /* 0x0000003e000e7c02 */ /* 0x000fe20008000f00 */
[----:B0-----:R-:W-:Y:S10]  /*da90*/  ENDCOLLECTIVE ;  /* 0x000000000000791b */ /* 0x001ff40003800000 */
.L_x_192:
[----:B------:R-:W-:Y:S05]  /*daa0*/  BSYNC B1 ;  /* 0x0000000000017941 */ /* 0x000fea0003800000 */
.L_x_191:
[----:B------:R-:W-:Y:S05]  /*dab0*/  BRA `(.L_x_193) ;  /* 0xffffffc000ac7947 */ /* 0x000fea000383ffff */
.L_x_75:
[----:B0-----:R0:W1:Y:S02]  /*dac0*/  SYNCS.PHASECHK.TRANS64.TRYWAIT P1, [R5+URZ+0x16840], R0 ;  /* 0x01684000050075a7 */ /* 0x001064000802017f */
[----:B-1----:R-:W-:Y:S05]  /*dad0*/  @!P1 NANOSLEEP.SYNCS 0x989680 ;  /* 0x009896800000995d */ /* 0x002fea0003900000 */
[----:B------:R-:W1:Y:S02]  /*dae0*/  @!P1 SYNCS.PHASECHK.TRANS64 P1, [R5+URZ+0x16840], R0 ;  /* 0x01684000050095a7 */ /* 0x000e64000802007f */
[----:B-1----:R-:W-:Y:S05]  /*daf0*/  @!P1 BRA `(.L_x_75) ;  /* 0xfffffffc00f09947 */ /* 0x002fea000383ffff */
[----:B------:R-:W-:Y:S05]  /*db00*/  BRA `(.L_x_194) ;  /* 0xffffffc000cc7947 */ /* 0x000fea000383ffff */
.L_x_77:
[----:B-1----:R1:W2:Y:S02]  /*db10*/  SYNCS.PHASECHK.TRANS64.TRYWAIT P1, [R3+URZ+0x16840], R2 ;  /* 0x01684002030075a7 */ /* 0x0022a4000802017f */
[----:B--2---:R-:W-:Y:S05]  /*db20*/  @!P1 NANOSLEEP.SYNCS 0x989680 ;  /* 0x009896800000995d */ /* 0x004fea0003900000 */
[----:B------:R-:W2:Y:S02]  /*db30*/  @!P1 SYNCS.PHASECHK.TRANS64 P1, [R3+URZ+0x16840], R2 ;  /* 0x01684002030095a7 */ /* 0x000ea4000802007f */
[----:B--2---:R-:W-:Y:S05]  /*db40*/  @!P1 BRA `(.L_x_77) ;  /* 0xfffffffc00f09947 */ /* 0x004fea000383ffff */
[----:B------:R-:W-:Y:S05]  /*db50*/  BRA `(.L_x_195) ;  /* 0xffffffc000d87947 */ /* 0x000fea000383ffff */
.L_x_79:
[----:B--2---:R2:W3:Y:S02]  /*db60*/  SYNCS.PHASECHK.TRANS64.TRYWAIT P1, [R5+URZ+0x16860], R0 ;  /* 0x01686000050075a7 */ /* 0x0044e4000802017f */
[----:B---3--:R-:W-:Y:S05]  /*db70*/  @!P1 NANOSLEEP.SYNCS 0x989680 ;  /* 0x009896800000995d */ /* 0x008fea0003900000 */
[----:B------:R-:W3:Y:S02]  /*db80*/  @!P1 SYNCS.PHASECHK.TRANS64 P1, [R5+URZ+0x16860], R0 ;  /* 0x01686000050095a7 */ /* 0x000ee4000802007f */
[----:B---3--:R-:W-:Y:S05]  /*db90*/  @!P1 BRA `(.L_x_79) ;  /* 0xfffffffc00f09947 */ /* 0x008fea000383ffff */
[----:B------:R-:W-:Y:S05]  /*dba0*/  BRA `(.L_x_196) ;  /* 0xffffffc000d47947 */ /* 0x000fea000383ffff */
.L_x_197:
[----:B------:R-:W-:-:S00]  /*dbb0*/  BRA `(.L_x_197) ;  /* 0xfffffffc00fc7947 */ /* 0x000fc0000383ffff */
[----:B------:R-:W-:-:S00]  /*dbc0*/  NOP ;  /* 0x0000000000007918 */ /* 0x000fc00000000000 */
        /* <DEDUP_REMOVED lines=11> */
.L_x_3105:


//--------------------- .text._ZN7cutlass13device_kernelIN5flash11enable_sm90INS1_16FlashAttnFwdSm90INS1_25CollectiveMainloopFwdSm90ILi2EN4cute5tupleIJNS5_1CILi1EEES8_S8_EEENS6_IJNS7_ILi192EEENS7_ILi128EEENS7_ILi64EEEEEELi64ENS_10bfloat16_tEfNS_4arch4Sm90ELb0ELb0ELb0ELb1ELb1ELb0ELb0ELb1ELb1ELb1ELb0ELb0EEENS1_21CollectiveEpilogueFwdINS6_IJSA_SC_SB_EEES9_SE_SG_Li384ELb1ELb1ELb0ELb0EEENS1_36VarlenDynamicPersistentTileSchedulerILi192ELi128ELi384ELi128ELb0ELb1ELb1ELb0ELb1ELb1EEEEEEEEEvNT_6ParamsE --------------------------
	.section	.text._ZN7cutlass13device_kernelIN5flash11enable_sm90INS1_16FlashAttnFwdSm90INS1_25CollectiveMainloopFwdSm90ILi2EN4cute5tupleIJNS5_1CILi1EEES8_S8_EEENS6_IJNS7_ILi192EEENS7_ILi128EEENS7_ILi64EEEEEELi64ENS_10bfloat16_tEfNS_4arch4Sm90ELb0ELb0ELb0ELb1ELb1ELb0ELb0ELb1ELb1ELb1ELb0ELb0EEENS1_21CollectiveEpilogueFwdINS6_IJSA_SC_SB_EEES9_SE_SG_Li384ELb1ELb1ELb0ELb0EEENS1_36VarlenDynamicPersistentTileSchedulerILi192ELi128ELi384ELi128ELb0ELb1ELb1ELb0ELb1ELb1EEEEEEEEEvNT_6ParamsE,"ax",@progbits
	.align	128
.text._ZN7cutlass13device_kernelIN5flash11enable_sm90INS1_16FlashAttnFwdSm90INS1_25CollectiveMainloopFwdSm90ILi2EN4cute5tupleIJNS5_1CILi1EEES8_S8_EEENS6_IJNS7_ILi192EEENS7_ILi128EEENS7_ILi64EEEEEELi64ENS_10bfloat16_tEfNS_4arch4Sm90ELb0ELb0ELb0ELb1ELb1ELb0ELb0ELb1ELb1ELb1ELb0ELb0EEENS1_21CollectiveEpilogueFwdINS6_IJSA_SC_SB_EEES9_SE_SG_Li384ELb1ELb1ELb0ELb0EEENS1_36VarlenDynamicPersistentTileSchedulerILi192ELi128ELi384ELi128ELb0ELb1ELb1ELb0ELb1ELb1EEEEEEEEEvNT_6ParamsE:
        .type           _ZN7cutlass13device_kernelIN5flash11enable_sm90INS1_16FlashAttnFwdSm90INS1_25CollectiveMainloopFwdSm90ILi2EN4cute5tupleIJNS5_1CILi1EEES8_S8_EEENS6_IJNS7_ILi192EEENS7_ILi128EEENS7_ILi64EEEEEELi64ENS_10bfloat16_tEfNS_4arch4Sm90ELb0ELb0ELb0ELb1ELb1ELb0ELb0ELb1ELb1ELb1ELb0ELb0EEENS1_21CollectiveEpilogueFwdINS6_IJSA_SC_SB_EEES9_SE_SG_Li384ELb1ELb1ELb0ELb0EEENS1_36VarlenDynamicPersistentTileSchedulerILi192ELi128ELi384ELi128ELb0ELb1ELb1ELb0ELb1ELb1EEEEEEEEEvNT_6ParamsE,@function
        .size           _ZN7cutlass13device_kernelIN5flash11enable_sm90INS1_16FlashAttnFwdSm90INS1_25CollectiveMainloopFwdSm90ILi2EN4cute5tupleIJNS5_1CILi1EEES8_S8_EEENS6_IJNS7_ILi192EEENS7_ILi128EEENS7_ILi64EEEEEELi64ENS_10bfloat16_tEfNS_4arch4Sm90ELb0ELb0ELb0ELb1ELb1ELb0ELb0ELb1ELb1ELb1ELb0ELb0EEENS1_21CollectiveEpilogueFwdINS6_IJSA_SC_SB_EEES9_SE_SG_Li384ELb1ELb1ELb0ELb0EEENS1_36VarlenDynamicPersistentTileSchedulerILi192ELi128ELi384ELi128ELb0ELb1ELb1ELb0ELb1ELb1EEEEEEEEEvNT_6ParamsE,(.L_x_3106 - _ZN7cutlass13device_kernelIN5flash11enable_sm90INS1_16FlashAttnFwdSm90INS1_25CollectiveMainloopFwdSm90ILi2EN4cute5tupleIJNS5_1CILi1EEES8_S8_EEENS6_IJNS7_ILi192EEENS7_ILi128EEENS7_ILi64EEEEEELi64ENS_10bfloat16_tEfNS_4arch4Sm90ELb0ELb0ELb0ELb1ELb1ELb0ELb0ELb1ELb1ELb1ELb0ELb0EEENS1_21CollectiveEpilogueFwdINS6_IJSA_SC_SB_EEES9_SE_SG_Li384ELb1ELb1ELb0ELb0EEENS1_36VarlenDynamicPersistentTileSchedulerILi192ELi128ELi384ELi128ELb0ELb1ELb1ELb0ELb1ELb1EEEEEEEEEvNT_6ParamsE)
        .other          _ZN7cutlass13device_kernelIN5flash11enable_sm90INS1_16FlashAttnFwdSm90INS1_25CollectiveMainloopFwdSm90ILi2EN4cute5tupleIJNS5_1CILi1EEES8_S8_EEENS6_IJNS7_ILi192EEENS7_ILi128EEENS7_ILi64EEEEEELi64ENS_10bfloat16_tEfNS_4arch4Sm90ELb0ELb0ELb0ELb1ELb1ELb0ELb0ELb1ELb1ELb1ELb0ELb0EEENS1_21CollectiveEpilogueFwdINS6_IJSA_SC_SB_EEES9_SE_SG_Li384ELb1ELb1ELb0ELb0EEENS1_36VarlenDynamicPersistentTileSchedulerILi192ELi128ELi384ELi128ELb0ELb1ELb1ELb0ELb1ELb1EEEEEEEEEvNT_6ParamsE,@"STO_CUDA_ENTRY STV_DEFAULT"
_ZN7cutlass13device_kernelIN5flash11enable_sm90INS1_16FlashAttnFwdSm90INS1_25CollectiveMainloopFwdSm90ILi2EN4cute5tupleIJNS5_1CILi1EEES8_S8_EEENS6_IJNS7_ILi192EEENS7_ILi128EEENS7_ILi64EEEEEELi64ENS_10bfloat16_tEfNS_4arch4Sm90ELb0ELb0ELb0ELb1ELb1ELb0ELb0ELb1ELb1ELb1ELb0ELb0EEENS1_21CollectiveEpilogueFwdINS6_IJSA_SC_SB_EEES9_SE_SG_Li384ELb1ELb1ELb0ELb0EEENS1_36VarlenDynamicPersistentTileSchedulerILi192ELi128ELi384ELi128ELb0ELb1ELb1ELb0ELb1ELb1EEEEEEEEEvNT_6ParamsE:
        /* <DEDUP_REMOVED lines=45> */
.L_x_198:
        /* <DEDUP_REMOVED lines=22> */
.L_x_199:
        /* <DEDUP_REMOVED lines=18> */
.L_x_200:
        /* <DEDUP_REMOVED lines=22> */
.L_x_201:
        /* <DEDUP_REMOVED lines=23> */
.L_x_202:
        /* <DEDUP_REMOVED lines=8> */
.L_x_204:
[----:B------:R-:W-:-:S08]  /*08a0*/  NOP ;  /* 0x0000000000007918 */ /* 0x000fd00000000000 */
[----:B------:R-:W0:Y:S02]  /*08b0*/  USETMAXREG.TRY_ALLOC.CTAPOOL UP0, 0xa0 ;  /* 0x000000a0000079c8 */ /* 0x000e240008000600 */
[----:B0-----:R-:W-:-:S13]  /*08c0*/  PLOP3.LUT P0, PT, PT, PT, UP0, 0x80, 0x0 ;  /* 0x000000000000781c */ /* 0x001fda0003f0f008 */
[----:B------:R-:W-:Y:S05]  /*08d0*/  @!P0 BRA `(.L_x_204) ;  /* 0xfffffffc00f08947 */ /* 0x000fea000383ffff */
[----:B------:R-:W0:Y:S01]  /*08e0*/  S2R R2, SR_TID.X ;  /* 0x0000000000027919 */ /* 0x000e220000002100 */
[----:B-1----:R-:W1:Y:S01]  /*08f0*/  S2UR UR5, SR_CgaCtaId ;  /* 0x00000000000579c3 */ /* 0x002e620000008800 */
[----:B------:R-:W-:-:S07]  /*0900*/  UMOV UR4, 0x400 ;  /* 0x0000040000047882 */ /* 0x000fce0000000000 */
[----:B------:R-:W-:Y:S06]  /*0910*/  BAR.ARV 0x8, 0x200 ;  /* 0x0208000000007b1d */ /* 0x000fec0000002000 */
[----:B-1----:R-:W-:Y:S01]  /*0920*/  ULEA UR4, UR5, UR4, 0x18 ;  /* 0x0000000405047291 */ /* 0x002fe2000f8ec03f */
[----:B0-----:R-:W-:-:S04]  /*0930*/  LOP3.LUT R0, R2, 0xffffff80, RZ, 0xc0, !PT ;  /* 0xffffff8002007812 */ /* 0x001fc800078ec0ff */
[----:B------:R-:W-:-:S13]  /*0940*/  ISETP.NE.AND P0, PT, R0, 0x80, PT ;  /* 0x000000800000780c */ /* 0x000fda0003f05270 */
[----:B------:R-:W-:Y:S08]  /*0950*/  @!P0 BAR.ARV 0x9, 0x100 ;  /* 0x0244000000008b1d */ /* 0x000ff00000002000 */
[----:B------:R-:W-:Y:S06]  /*0960*/  BAR.SYNC.DEFER_BLOCKING 0x5, 0x200 ;  /* 0x0148000000007b1d */ /* 0x000fec0000010000 */
[----:B------:R-:W0:Y:S01]  /*0970*/  LDS.128 R32, [UR4+0x168d0] ;  /* 0x0168d004ff207984 */ /* 0x000e220008000c00 */
[----:B------:R-:W-:Y:S01]  /*0980*/  ULDC UR4, c[0x0][0xc3c] ;  /* 0x00030f0000047ab9 */ /* 0x000fe20000000800 */
[----:B------:R-:W-:Y:S06]  /*0990*/  BAR.ARV 0x4, 0x200 ;  /* 0x0108000000007b1d */ /* 0x000fec0000002000 */
[----:B0-----:R-:W-:-:S13]  /*09a0*/  ISETP.GE.AND P0, PT, R35, UR4, PT ;  /* 0x0000000423007c0c */ /* 0x001fda000bf06270 */
[----:B------:R-:W-:Y:S05]  /*09b0*/  @P0 EXIT ;  /* 0x000000000000094d */ /* 0x000fea0003800000 */
[----:B------:R-:W-:Y:S01]  /*09c0*/  VIADD R156, R2, 0xffffff80 ;  /* 0xffffff80029c7836 */ /* 0x000fe20000000000 */
[----:B------:R-:W-:Y:S01]  /*09d0*/  R2UR UR6, R33 ;  /* 0x00000000210672ca */ /* 0x000fe200000e0000 */
[----:B------:R-:W-:Y:S01]  /*09e0*/  IMAD.MOV.U32 R152, RZ, RZ, -0x2 ;  /* 0xfffffffeff987424 */ /* 0x000fe200078e00ff */
[----:B------:R-:W-:Y:S01]  /*09f0*/  R2UR UR5, R34 ;  /* 0x00000000220572ca */ /* 0x000fe200000e0000 */
[----:B------:R-:W-:Y:S01]  /*0a00*/  ULOP3.LUT UR48, UR37, 0x1, URZ, 0xfc, !UPT ;  /* 0x0000000125307892 */ /* 0x000fe2000f8efc3f */
[----:B------:R-:W-:Y:S01]  /*0a10*/  SHF.R.S32.HI R3, RZ, 0x1f, R156 ;  /* 0x0000001fff037819 */ /* 0x000fe2000001149c */
[----:B------:R-:W-:Y:S01]  /*0a20*/  UMOV UR47, URZ ;  /* 0x0000003f002f7c82 */ /* 0x000fe20008000000 */
[----:B------:R-:W-:Y:S01]  /*0a30*/  UMOV UR46, URZ ;  /* 0x0000003f002e7c82 */ /* 0x000fe20008000000 */
[----:B------:R-:W-:Y:S01]  /*0a40*/  UMOV UR36, URZ ;  /* 0x0000003f00247c82 */ /* 0x000fe20008000000 */
[CC--:B------:R-:W-:Y:S02]  /*0a50*/  LEA.HI R22, R3.reuse, R156.reuse, RZ, 0x7 ;  /* 0x0000009c03167211 */ /* 0x0c0fe400078f38ff */
[----:B------:R-:W-:-:S02]  /*0a60*/  LEA.HI R0, R3, R156, RZ, 0x4 ;  /* 0x0000009c03007211 */ /* 0x000fc400078f20ff */
[----:B------:R-:W-:Y:S02]  /*0a70*/  LOP3.LUT R5, R22, 0xffffff80, RZ, 0xc0, !PT ;  /* 0xffffff8016057812 */ /* 0x000fe400078ec0ff */
[----:B------:R-:W-:Y:S02]  /*0a80*/  LEA.HI R2, R3, R156, RZ, 0x5 ;  /* 0x0000009c03027211 */ /* 0x000fe400078f28ff */
[----:B------:R-:W-:Y:S01]  /*0a90*/  SHF.R.S32.HI R7, RZ, 0x4, R0 ;  /* 0x00000004ff077819 */ /* 0x000fe20000011400 */
[----:B------:R-:W-:Y:S01]  /*0aa0*/  IMAD.IADD R18, R156, 0x1, -R5 ;  /* 0x000000019c127824 */ /* 0x000fe200078e0a05 */
[----:B------:R-:W-:Y:S01]  /*0ab0*/  LOP3.LUT R5, R0, 0x3fffff0, RZ, 0xc0, !PT ;  /* 0x03fffff000057812 */ /* 0x000fe200078ec0ff */
[----:B------:R-:W-:Y:S01]  /*0ac0*/  IMAD.SHL.U32 R2, R2, 0x20, RZ ;  /* 0x0000002002027824 */ /* 0x000fe200078e00ff */
[----:B------:R-:W-:Y:S02]  /*0ad0*/  LEA.HI R0, R0, R7, RZ, 0x1 ;  /* 0x0000000700007211 */ /* 0x000fe400078f08ff */
[----:B------:R-:W-:Y:S01]  /*0ae0*/  SHF.R.S32.HI R9, RZ, 0x1f, R18 ;  /* 0x0000001fff097819 */ /* 0x000fe20000011412 */
[----:B------:R-:W-:Y:S01]  /*0af0*/  IMAD.IADD R5, R156, 0x1, -R5 ;  /* 0x000000019c057824 */ /* 0x000fe200078e0a05 */
[----:B------:R-:W-:-:S02]  /*0b00*/  LOP3.LUT R2, R2, 0xfffffc00, RZ, 0xc0, !PT ;  /* 0xfffffc0002027812 */ /* 0x000fc400078ec0ff */
[----:B------:R-:W-:Y:S02]  /*0b10*/  LOP3.LUT R0, R0, 0x1ffffffe, RZ, 0xc0, !PT ;  /* 0x1ffffffe00007812 */ /* 0x000fe400078ec0ff */
[----:B------:R-:W-:Y:S01]  /*0b20*/  LEA.HI R4, R9, R18, RZ, 0x2 ;  /* 0x0000001209047211 */ /* 0x000fe200078f10ff */
[----:B------:R-:W-:Y:S01]  /*0b30*/  IMAD R5, R5, 0x40, R2 ;  /* 0x0000004005057824 */ /* 0x000fe200078e0202 */
[----:B------:R-:W-:Y:S01]  /*0b40*/  LEA.HI R2, R3, R156, RZ, 0x2 ;  /* 0x0000009c03027211 */ /* 0x000fe200078f10ff */
[----:B------:R-:W-:Y:S01]  /*0b50*/  IMAD.IADD R0, R7, 0x1, -R0 ;  /* 0x0000000107007824 */ /* 0x000fe200078e0a00 */
[----:B------:R-:W-:Y:S02]  /*0b60*/  SHF.R.S32.HI R22, RZ, 0x7, R22 ;  /* 0x00000007ff167819 */ /* 0x000fe40000011416 */
[--C-:B------:R-:W-:Y:S02]  /*0b70*/  SHF.R.S32.HI R6, RZ, 0x2, R4.reuse ;  /* 0x00000002ff067819 */ /* 0x100fe40000011404 */
[----:B------:R-:W-:Y:S01]  /*0b80*/  LEA R154, R0, R5, 0x3 ;  /* 0x00000005009a7211 */ /* 0x000fe200078e18ff */
[----:B------:R-:W-:Y:S01]  /*0b90*/  IMAD.HI R0, R22, 0x55555556, RZ ;  /* 0x5555555616007827 */ /* 0x000fe200078e02ff */
[----:B------:R-:W-:-:S02]  /*0ba0*/  SHF.R.S32.HI R11, RZ, 0x1f, R4 ;  /* 0x0000001fff0b7819 */ /* 0x000fc40000011404 */
[----:B------:R-:W-:Y:S02]  /*0bb0*/  LOP3.LUT R5, R2, 0xfffffffc, RZ, 0xc0, !PT ;  /* 0xfffffffc02057812 */ /* 0x000fe400078ec0ff */
[----:B------:R-:W-:Y:S02]  /*0bc0*/  LEA.HI R11, R11, R6, RZ, 0x3 ;  /* 0x000000060b0b7211 */ /* 0x000fe400078f18ff */
[----:B------:R-:W-:Y:S01]  /*0bd0*/  LEA.HI R7, R0, R0, RZ, 0x1 ;  /* 0x0000000000077211 */ /* 0x000fe200078f08ff */
[----:B------:R-:W-:Y:S01]  /*0be0*/  IMAD.IADD R2, R156, 0x1, -R5 ;  /* 0x000000019c027824 */ /* 0x000fe200078e0a05 */
[----:B------:R-:W-:Y:S02]  /*0bf0*/  LOP3.LUT R11, R11, 0xfffffff8, RZ, 0xc0, !PT ;  /* 0xfffffff80b0b7812 */ /* 0x000fe400078ec0ff */
[----:B------:R-:W-:Y:S01]  /*0c00*/  LEA.HI R9, R9, R18, RZ, 0x5 ;  /* 0x0000001209097211 */ /* 0x000fe200078f28ff */
[----:B------:R-:W-:Y:S01]  /*0c10*/  IMAD R7, R7, -0x3, R22 ;  /* 0xfffffffd07077824 */ /* 0x000fe200078e0216 */
[----:B------:R-:W-:Y:S01]  /*0c20*/  LEA.HI R0, R2, R2, RZ, 0x1 ;  /* 0x0000000202007211 */ /* 0x000fe200078f08ff */
[----:B------:R-:W-:Y:S01]  /*0c30*/  IMAD.IADD R6, R6, 0x1, -R11 ;  /* 0x0000000106067824 */ /* 0x000fe200078e0a0b */
[----:B------:R-:W-:-:S02]  /*0c40*/  LEA.HI R3, R3, R156, RZ, 0x3 ;  /* 0x0000009c03037211 */ /* 0x000fc400078f18ff */
[----:B------:R-:W-:Y:S02]  /*0c50*/  SHF.R.S32.HI R9, RZ, 0x5, R9 ;  /* 0x00000005ff097819 */ /* 0x000fe40000011409 */
[----:B------:R-:W-:Y:S02]  /*0c60*/  LOP3.LUT R11, R0, 0x1ffffffe, RZ, 0xc0, !PT ;  /* 0x1ffffffe000b7812 */ /* 0x000fe400078ec0ff */
[----:B------:R-:W-:Y:S01]  /*0c70*/  LOP3.LUT R5, R3, 0xfffffff8, RZ, 0xc0, !PT ;  /* 0xfffffff803057812 */ /* 0x000fe200078ec0ff */
[----:B------:R-:W-:Y:S01]  /*0c80*/  IMAD R6, R9, 0x10, R6 ;  /* 0x0000001009067824 */ /* 0x000fe200078e0206 */
[----:B------:R-:W-:Y:S01]  /*0c90*/  LOP3.LUT R13, R4, 0x7ffffffc, RZ, 0xc0, !PT ;  /* 0x7ffffffc040d7812 */ /* 0x000fe200078ec0ff */
[----:B------:R-:W-:Y:S01]  /*0ca0*/  IMAD.IADD R0, R2, 0x1, -R11 ;  /* 0x0000000102007824 */ /* 0x000fe200078e0a0b */
[----:B------:R-:W-:Y:S01]  /*0cb0*/  SHF.R.S32.HI R17, RZ, 0x3, R3 ;  /* 0x00000003ff117819 */ /* 0x000fe20000011403 */
[----:B------:R-:W-:Y:S01]  /*0cc0*/  IMAD.IADD R2, R156, 0x1, -R5 ;  /* 0x000000019c027824 */ /* 0x000fe200078e0a05 */
[----:B------:R-:W-:Y:S01]  /*0cd0*/  LEA R23, R7, R6, 0x6 ;  /* 0x0000000607177211 */ /* 0x000fe200078e30ff */
[----:B------:R-:W-:-:S02]  /*0ce0*/  IMAD.IADD R13, R18, 0x1, -R13 ;  /* 0x00000001120d7824 */ /* 0x000fc400078e0a0d */
[----:B------:R-:W-:Y:S02]  /*0cf0*/  IMAD.SHL.U32 R16, R2, 0x8, RZ ;  /* 0x0000000802107824 */ /* 0x000fe400078e00ff */
[----:B------:R-:W-:Y:S02]  /*0d00*/  IMAD R152, R13, R152, 0x80 ;  /* 0x000000800d987424 */ /* 0x000fe400078e0298 */
[----:B------:R-:W-:Y:S01]  /*0d10*/  IMAD R153, R0, 0x8, R23 ;  /* 0x0000000800997824 */ /* 0x000fe200078e0217 */
[----:B------:R-:W-:-:S07]  /*0d20*/  SHF.R.S32.HI R155, RZ, 0x1f, R16 ;  /* 0x0000001fff9b7819 */ /* 0x000fce0000011410 */
.L_x_238:
[----:B012---:R-:W0:Y:S01]  /*0d30*/  LDC.64 R4, c[0x0][0xc88] ;  /* 0x00032200ff047b82 */ /* 0x007e220000000a00 */
[----:B------:R-:W-:Y:S01]  /*0d40*/  ULDC.64 UR8, c[0x0][0xa28] ;  /* 0x00028a0000087ab9 */ /* 0x000fe20000000a00 */
[----:B------:R-:W-:Y:S01]  /*0d50*/  ULDC.64 UR10, c[0x0][0xa20] ;  /* 0x00028800000a7ab9 */ /* 0x000fe20000000a00 */
[----:B------:R-:W-:Y:S01]  /*0d60*/  ULDC UR4, c[0x0][0x424] ;  /* 0x0001090000047ab9 */ /* 0x000fe20000000800 */
[----:B0-----:R-:W-:-:S06]  /*0d70*/  IMAD.WIDE R4, R35, 0x4, R4 ;  /* 0x0000000423047825 */ /* 0x001fcc00078e0204 */
[----:B------:R-:W2:Y:S01]  /*0d80*/  LDG.E R4, desc[UR50][R4.64] ;  /* 0x0000003204047981 */ /* 0x000ea2000c1e1900 */
[----:B------:R-:W-:Y:S02]  /*0d90*/  UISETP.NE.U32.AND UP0, UPT, UR8, URZ, UPT ;  /* 0x0000003f0800728c */ /* 0x000fe4000bf05070 */
[----:B------:R-:W-:Y:S02]  /*0da0*/  UISETP.NE.U32.AND UP1, UPT, UR10, URZ, UPT ;  /* 0x0000003f0a00728c */ /* 0x000fe4000bf25070 */
[----:B------:R-:W-:Y:S02]  /*0db0*/  UISETP.NE.AND.EX UP0, UPT, UR9, URZ, UPT, UP0 ;  /* 0x0000003f0900728c */ /* 0x000fe4000bf05300 */
[----:B------:R-:W-:-:S04]  /*0dc0*/  UISETP.NE.AND.EX UP1, UPT, UR11, URZ, UPT, UP1 ;  /* 0x0000003f0b00728c */ /* 0x000fc8000bf25310 */
[----:B------:R-:W-:Y:S02]  /*0dd0*/  PLOP3.LUT P0, PT, PT, PT, UP0, 0x80, 0x0 ;  /* 0x000000000000781c */ /* 0x000fe40003f0f008 */
[----:B------:R-:W-:Y:S02]  /*0de0*/  PLOP3.LUT P1, PT, PT, PT, UP1, 0x80, 0x0 ;  /* 0x000000000000781c */ /* 0x000fe40003f2f018 */
[----:B--2---:R-:W-:-:S13]  /*0df0*/  R2UR UR38, R4 ;  /* 0x00000000042672ca */ /* 0x004fda00000e0000 */
[----:B------:R-:W-:Y:S02]  /*0e00*/  USHF.R.S32.HI UR39, URZ, 0x1f, UR38 ;  /* 0x0000001f3f277899 */ /* 0x000fe40008011426 */
[----:B------:R-:W-:Y:S02]  /*0e10*/  @UP0 ULEA UR8, UP2, UR38, UR8, 0x2 ;  /* 0x0000000826080291 */ /* 0x000fe4000f84103f */
[----:B------:R-:W-:Y:S02]  /*0e20*/  @UP1 ULEA UR10, UP3, UR38, UR10, 0x2 ;  /* 0x0000000a260a1291 */ /* 0x000fe4000f86103f */
[----:B------:R-:W-:Y:S02]  /*0e30*/  @UP0 ULEA.HI.X UR9, UR38, UR9, UR39, 0x2, UP2 ;  /* 0x0000000926090291 */ /* 0x000fe400090f1427 */
[----:B------:R-:W-:Y:S01]  /*0e40*/  @UP1 ULEA.HI.X UR11, UR38, UR11, UR39, 0x2, UP3 ;  /* 0x0000000b260b1291 */ /* 0x000fe200098f1427 */
[----:B------:R-:W-:Y:S02]  /*0e50*/  IMAD.U32 R4, RZ, RZ, UR8 ;  /* 0x00000008ff047e24 */ /* 0x000fe4000f8e00ff */
[----:B------:R-:W-:-:S02]  /*0e60*/  IMAD.U32 R6, RZ, RZ, UR10 ;  /* 0x0000000aff067e24 */ /* 0x000fc4000f8e00ff */
[----:B------:R-:W-:Y:S01]  /*0e70*/  IMAD.U32 R5, RZ, RZ, UR9 ;  /* 0x00000009ff057e24 */ /* 0x000fe2000f8e00ff */
[----:B------:R-:W-:Y:S01]  /*0e80*/  ULDC.64 UR8, c[0x0][0x418] ;  /* 0x0001060000087ab9 */ /* 0x000fe20000000a00 */
[----:B------:R-:W-:-:S03]  /*0e90*/  IMAD.U32 R7, RZ, RZ, UR11 ;  /* 0x0000000bff077e24 */ /* 0x000fc6000f8e00ff */
[----:B------:R-:W2:Y:S04]  /*0ea0*/  @P0 LDG.E R4, desc[UR50][R4.64] ;  /* 0x0000003204040981 */ /* 0x000ea8000c1e1900 */
[----:B------:R-:W3:Y:S01]  /*0eb0*/  @P1 LDG.E R6, desc[UR50][R6.64] ;  /* 0x0000003206061981 */ /* 0x000ee2000c1e1900 */
[----:B------:R-:W-:Y:S01]  /*0ec0*/  UISETP.NE.U32.AND UP0, UPT, UR8, URZ, UPT ;  /* 0x0000003f0800728c */ /* 0x000fe2000bf05070 */
[----:B------:R-:W-:Y:S01]  /*0ed0*/  CS2R R28, SRZ ;  /* 0x00000000001c7805 */ /* 0x000fe2000001ff00 */
[----:B------:R-:W-:Y:S01]  /*0ee0*/  UMOV UR40, UR6 ;  /* 0x0000000600287c82 */ /* 0x000fe20008000000 */
[----:B------:R-:W-:Y:S01]  /*0ef0*/  ULDC UR6, c[0x0][0x2f0] ;  /* 0x0000bc0000067ab9 */ /* 0x000fe20000000800 */
[----:B------:R-:W-:Y:S01]  /*0f00*/  UISETP.NE.AND.EX UP0, UPT, UR9, URZ, UPT, UP0 ;  /* 0x0000003f0900728c */ /* 0x000fe2000bf05300 */
[----:B------:R-:W-:Y:S01]  /*0f10*/  IMAD.MOV.U32 R119, RZ, RZ, RZ ;  /* 0x000000ffff777224 */ /* 0x000fe200078e00ff */
[----:B------:R-:W-:Y:S01]  /*0f20*/  UMOV UR42, URZ ;  /* 0x0000003f002a7c82 */ /* 0x000fe20008000000 */
[----:B------:R-:W-:Y:S01]  /*0f30*/  UMOV UR41, UR5 ;  /* 0x0000000500297c82 */ /* 0x000fe20008000000 */
[----:B------:R-:W-:Y:S01]  /*0f40*/  USEL UR4, UR4, 0x1, UP0 ;  /* 0x0000000104047887 */ /* 0x000fe20008000000 */
[----:B------:R-:W-:-:S02]  /*0f50*/  CS2R R24, SRZ ;  /* 0x0000000000187805 */ /* 0x000fc4000001ff00 */
[----:B------:R-:W-:Y:S02]  /*0f60*/  MOV R3, RZ ;  /* 0x000000ff00037202 */ /* 0x000fe40000000f00 */
[----:B------:R-:W-:Y:S01]  /*0f70*/  CS2R R26, SRZ ;  /* 0x00000000001a7805 */ /* 0x000fe2000001ff00 */
[----:B------:R-:W-:Y:S01]  /*0f80*/  UIMAD UR4, UR4, UR6, URZ ;  /* 0x00000006040472a4 */ /* 0x000fe2000f8e023f */
[----:B------:R-:W-:Y:S02]  /*0f90*/  CS2R R30, SRZ ;  /* 0x00000000001e7805 */ /* 0x000fe4000001ff00 */
[----:B------:R-:W-:Y:S02]  /*0fa0*/  CS2R R36, SRZ ;  /* 0x0000000000247805 */ /* 0x000fe4000001ff00 */
[----:B-----5:R-:W-:Y:S02]  /*0fb0*/  CS2R R14, SRZ ;  /* 0x00000000000e7805 */ /* 0x020fe4000001ff00 */
[----:B------:R-:W-:-:S02]  /*0fc0*/  CS2R R38, SRZ ;  /* 0x0000000000267805 */ /* 0x000fc4000001ff00 */
[----:B------:R-:W-:Y:S02]  /*0fd0*/  CS2R R12, SRZ ;  /* 0x00000000000c7805 */ /* 0x000fe4000001ff00 */
[----:B------:R-:W-:Y:S01]  /*0fe0*/  CS2R R40, SRZ ;  /* 0x0000000000287805 */ /* 0x000fe2000001ff00 */
[----:B------:R-:W-:Y:S01]  /*0ff0*/  IMAD.MOV.U32 R42, RZ, RZ, RZ ;  /* 0x000000ffff2a7224 */ /* 0x000fe200078e00ff */
[----:B--2---:R-:W-:Y:S02]  /*1000*/  @P0 R2UR UR42, R4 ;  /* 0x00000000042a02ca */ /* 0x004fe400000e0000 */
[----:B------:R-:W-:Y:S02]  /*1010*/  PLOP3.LUT P0, PT, PT, PT, PT, 0x80, 0x0 ;  /* 0x000000000000781c */ /* 0x000fe40003f0f070 */
[----:B---3--:R-:W-:Y:S01]  /*1020*/  @P1 R2UR UR4, R6 ;  /* 0x00000000060412ca */ /* 0x008fe200000e0000 */
[----:B------:R-:W-:-:S14]  /*1030*/  @P1 BRA `(.L_x_205) ;  /* 0x0000000000341947 */ /* 0x000fdc0003800000 */
[----:B------:R-:W-:Y:S02]  /*1040*/  ULDC.64 UR6, c[0x0][0xa08] ;  /* 0x0002820000067ab9 */ /* 0x000fe40000000a00 */
[----:B------:R-:W-:-:S04]  /*1050*/  ISETP.NE.U32.AND P1, PT, RZ, UR6, PT ;  /* 0x00000006ff007c0c */ /* 0x000fc8000bf25070 */
[----:B------:R-:W-:-:S13]  /*1060*/  ISETP.NE.AND.EX P1, PT, RZ, UR7, PT, P1 ;  /* 0x00000007ff007c0c */ /* 0x000fda000bf25310 */
[----:B------:R-:W-:Y:S05]  /*1070*/  @!P1 BRA `(.L_x_205) ;  /* 0x0000000000249947 */ /* 0x000fea0003800000 */
[----:B------:R-:W-:Y:S02]  /*1080*/  ULDC.64 UR4, c[0x0][0xa08] ;  /* 0x0002820000047ab9 */ /* 0x000fe40000000a00 */
[----:B------:R-:W-:-:S06]  /*1090*/  UIMAD.WIDE UR4, UR38, 0x4, UR4 ;  /* 0x00000004260478a5 */ /* 0x000fcc000f8e0204 */
[----:B------:R-:W-:Y:S02]  /*10a0*/  IMAD.U32 R4, RZ, RZ, UR4 ;  /* 0x00000004ff047e24 */ /* 0x000fe4000f8e00ff */
[----:B------:R-:W-:-:S05]  /*10b0*/  IMAD.U32 R5, RZ, RZ, UR5 ;  /* 0x00000005ff057e24 */ /* 0x000fca000f8e00ff */
[----:B------:R-:W2:Y:S04]  /*10c0*/  LDG.E R6, desc[UR50][R4.64] ;  /* 0x0000003204067981 */ /* 0x000ea8000c1e1900 */
[----:B------:R-:W3:Y:S01]  /*10d0*/  LDG.E R0, desc[UR50][R4.64+0x4] ;  /* 0x0000043204007981 */ /* 0x000ee2000c1e1900 */
[----:B--2---:R-:W-:Y:S02]  /*10e0*/  R2UR UR4, R6 ;  /* 0x00000000060472ca */ /* 0x004fe400000e0000 */
[----:B---3--:R-:W-:-:S13]  /*10f0*/  R2UR UR5, R0 ;  /* 0x00000000000572ca */ /* 0x008fda00000e0000 */
[----:B------:R-:W-:-:S12]  /*1100*/  UIADD3 UR4, -UR4, UR5, URZ ;  /* 0x0000000504047290 */ /* 0x000fd8000fffe13f */
.L_x_205:
[----:B------:R-:W-:Y:S01]  /*1110*/  UIADD3 UR42, -UR42, UR4, URZ ;  /* 0x000000042a2a7290 */ /* 0x000fe2000fffe13f */
[----:B------:R-:W-:Y:S01]  /*1120*/  CS2R R44, SRZ ;  /* 0x00000000002c7805 */ /* 0x000fe2000001ff00 */
[----:B------:R-:W-:Y:S01]  /*1130*/  IMAD.MOV.U32 R43, RZ, RZ, RZ ;  /* 0x000000ffff2b7224 */ /* 0x000fe200078e00ff */
[----:B------:R-:W-:Y:S01]  /*1140*/  CS2R R46, SRZ ;  /* 0x00000000002e7805 */ /* 0x000fe2000001ff00 */
[----:B------:R-:W-:Y:S01]  /*1150*/  UISETP.GE.AND UP0, UPT, UR42, 0x1, UPT ;  /* 0x000000012a00788c */ /* 0x000fe2000bf06270 */
[----:B------:R-:W-:Y:S01]  /*1160*/  CS2R R48, SRZ ;  /* 0x0000000000307805 */ /* 0x000fe2000001ff00 */
[----:B------:R-:W-:Y:S01]  /*1170*/  UIADD3 UR4, UR42, 0x7f, URZ ;  /* 0x0000007f2a047890 */ /* 0x000fe2000fffe03f */
[----:B------:R-:W-:Y:S02]  /*1180*/  CS2R R50, SRZ ;  /* 0x0000000000327805 */ /* 0x000fe4000001ff00 */
[----:B------:R-:W-:Y:S01]  /*1190*/  CS2R R52, SRZ ;  /* 0x0000000000347805 */ /* 0x000fe2000001ff00 */
[----:B------:R-:W-:Y:S01]  /*11a0*/  IMAD.MOV.U32 R54, RZ, RZ, RZ ;  /* 0x000000ffff367224 */ /* 0x000fe200078e00ff */
[----:B------:R-:W-:Y:S01]  /*11b0*/  PLOP3.LUT P1, PT, PT, PT, UP0, 0x80, 0x0 ;  /* 0x000000000000781c */ /* 0x000fe20003f2f008 */
[----:B------:R-:W-:Y:S01]  /*11c0*/  USHF.R.S32.HI UR5, URZ, 0x1f, UR4 ;  /* 0x0000001f3f057899 */ /* 0x000fe20008011404 */
[----:B------:R-:W-:-:S03]  /*11d0*/  IMAD.MOV.U32 R56, RZ, RZ, RZ ;  /* 0x000000ffff387224 */ /* 0x000fc600078e00ff */
[----:B------:R-:W-:-:S08]  /*11e0*/  ULEA.HI UR45, UR5, UR4, URZ, 0x7 ;  /* 0x00000004052d7291 */ /* 0x000fd0000f8f383f */
[----:B------:R-:W-:Y:S05]  /*11f0*/  @!P1 BRA `(.L_x_206) ;  /* 0x0000004800309947 */ /* 0x000fea0003800000 */
[----:B------:R-:W0:Y:S01]  /*1200*/  SHFL.IDX PT, R0, R22, RZ, 0x1f ;  /* 0x00001fff16007589 */ /* 0x000e2200000e0000 */
[----:B------:R-:W1:Y:S01]  /*1210*/  S2UR UR43, SR_CgaCtaId ;  /* 0x00000000002b79c3 */ /* 0x000e620000008800 */
[----:B------:R-:W-:Y:S01]  /*1220*/  UMOV UR49, 0x400 ;  /* 0x0000040000317882 */ /* 0x000fe20000000000 */
[----:B------:R-:W-:Y:S01]  /*1230*/  USHF.R.S32.HI UR45, URZ, 0x7, UR45 ;  /* 0x000000073f2d7899 */ /* 0x000fe2000801142d */
[----:B0-----:R-:W-:Y:S01]  /*1240*/  R2UR UR44, R0 ;  /* 0x00000000002c72ca */ /* 0x001fe200000e0000 */
[----:B-1----:R-:W-:-:S12]  /*1250*/  ULEA UR49, UR43, UR49, 0x18 ;  /* 0x000000312b317291 */ /* 0x002fd8000f8ec03f */
[----:B------:R-:W-:Y:S02]  /*1260*/  UIMAD.WIDE UR4, UR44, 0x55555556, URZ ;  /* 0x555555562c0478a5 */ /* 0x000fe4000f8e023f */
[----:B------:R-:W-:Y:S02]  /*1270*/  UIADD3 UR4, UR49, 0x8400, URZ ;  /* 0x0000840031047890 */ /* 0x000fe4000fffe03f */
[----:B------:R-:W-:Y:S02]  /*1280*/  ULEA.HI UR5, UR5, UR5, URZ, 0x1 ;  /* 0x0000000505057291 */ /* 0x000fe4000f8f083f */
[----:B------:R-:W-:Y:S02]  /*1290*/  ULOP3.LUT UP0, URZ, UR4, 0x3ff, URZ, 0xc0, !UPT ;  /* 0x000003ff043f7892 */ /* 0x000fe4000f80c03f */
[----:B------:R-:W-:-:S04]  /*12a0*/  UIMAD UR5, UR5, -0x3, UR44 ;  /* 0xfffffffd050578a4 */ /* 0x000fc8000f8e022c */
[----:B------:R-:W-:Y:S01]  /*12b0*/  PLOP3.LUT P0, PT, PT, PT, UP0, 0x80, 0x0 ;  /* 0x000000000000781c */ /* 0x000fe20003f0f008 */
[----:B------:R-:W-:-:S04]  /*12c0*/  ULEA UR5, UR5, UR4, 0xd ;  /* 0x0000000405057291 */ /* 0x000fc8000f8e683f */
[----:B------:R-:W-:-:S04]  /*12d0*/  USHF.R.U32.HI UR5, URZ, 0x4, UR5 ;  /* 0x000000043f057899 */ /* 0x000fc80008011605 */
[----:B------:R-:W-:-:S04]  /*12e0*/  ULOP3.LUT UR52, UR5, 0x3fff, URZ, 0xc0, !UPT ;  /* 0x00003fff05347892 */ /* 0x000fc8000f8ec03f */
[----:B------:R-:W-:Y:S08]  /*12f0*/  @!P0 BRA `(.L_x_207) ;  /* 0x0000000000408947 */ /* 0x000ff00003800000 */
[----:B------:R-:W-:Y:S01]  /*1300*/  MOV R0, 0x0 ;  /* 0x0000000000007802 */ /* 0x000fe20000000f00 */
[----:B------:R-:W-:Y:S01]  /*1310*/  ULDC.64 UR4, c[0x4][0x88] ;  /* 0x0100220000047ab9 */ /* 0x000fe20000000a00 */
[----:B------:R-:W-:Y:S01]  /*1320*/  ULDC.64 UR6, c[0x4][0x28] ;  /* 0x01000a0000067ab9 */ /* 0x000fe20000000a00 */
[----:B------:R-:W-:Y:S01]  /*1330*/  IMAD.U32 R4, RZ, RZ, UR4 ;  /* 0x00000004ff047e24 */ /* 0x000fe2000f8e00ff */
[----:B------:R0:W1:Y:S01]  /*1340*/  LDC.64 R14, c[0x4][R0] ;  /* 0x01000000000e7b82 */ /* 0x0000620000000a00 */
[----:B------:R-:W-:Y:S01]  /*1350*/  MOV R5, UR5 ;  /* 0x0000000500057c02 */ /* 0x000fe20008000f00 */
[----:B------:R-:W-:Y:S01]  /*1360*/  ULDC.64 UR4, c[0x4][0x90] ;  /* 0x0100240000047ab9 */ /* 0x000fe20000000a00 */
        /* <DEDUP_REMOVED lines=9> */
.L_x_207:
[----:B------:R-:W-:Y:S01]  /*1400*/  ULEA.HI UR4, UR47, UR47, URZ, 0x1 ;  /* 0x0000002f2f047291 */ /* 0x000fe2000f8f083f */
[----:B------:R-:W-:-:S03]  /*1410*/  IMAD.U32 R3, RZ, RZ, UR48 ;  /* 0x00000030ff037e24 */ /* 0x000fc6000f8e00ff */
[----:B------:R-:W-:Y:S02]  /*1420*/  ULOP3.LUT UR4, UR4, 0xfffffffe, URZ, 0xc0, !UPT ;  /* 0xfffffffe04047892 */ /* 0x000fe4000f8ec03f */
[----:B------:R-:W-:Y:S02]  /*1430*/  ISETP.NE.AND P0, PT, R3, 0x3, PT ;  /* 0x000000030300780c */ /* 0x000fe40003f05270 */
[----:B------:R-:W-:-:S06]  /*1440*/  UIADD3 UR4, UR47, -UR4, URZ ;  /* 0x800000042f047290 */ /* 0x000fcc000fffe03f */
[----:B------:R-:W-:-:S04]  /*1450*/  MOV R0, UR4 ;  /* 0x0000000400007c02 */ /* 0x000fc80008000f00 */
[----:B------:R-:W-:-:S04]  /*1460*/  SHF.L.U32 R0, R0, 0x1f, RZ ;  /* 0x0000001f00007819 */ /* 0x000fc800000006ff */
[----:B------:R-:W0:Y:S02]  /*1470*/  SYNCS.PHASECHK.TRANS64.TRYWAIT P1, [UR49+0x16800], R0 ;  /* 0x01680000ff0075a7 */ /* 0x000e240008020171 */
[----:B0-----:R-:W-:Y:S05]  /*1480*/  @!P1 BRA `(.L_x_208) ;  /* 0x000000b400bc9947 */ /* 0x001fea0003800000 */
.L_x_323:
[----:B------:R-:W-:Y:S05]  /*1490*/  @!P0 BRA `(.L_x_209) ;  /* 0x0000000000048947 */ /* 0x000fea0003800000 */
[----:B------:R-:W-:Y:S01]  /*14a0*/  BPT.TRAP 0x1 ;  /* 0x000000040000795c */ /* 0x000fe20000300000 */
.L_x_209:
[----:B------:R-:W-:Y:S02]  /*14b0*/  IMAD.U32 R4, RZ, RZ, UR36 ;  /* 0x00000024ff047e24 */ /* 0x000fe4000f8e00ff */
[----:B0-----:R-:W-:-:S03]  /*14c0*/  IMAD.U32 R3, RZ, RZ, UR46 ;  /* 0x0000002eff037e24 */ /* 0x001fc6000f8e00ff */
[----:B------:R-:W-:Y:S02]  /*14d0*/  LEA R4, R4, UR49, 0x3 ;  /* 0x0000003104047c11 */ /* 0x000fe4000f8e18ff */
[----:B------:R-:W-:-:S04]  /*14e0*/  SHF.L.U32 R3, R3, 0x1f, RZ ;  /* 0x0000001f03037819 */ /* 0x000fc800000006ff */
[----:B------:R0:W1:Y:S01]  /*14f0*/  SYNCS.PHASECHK.TRANS64.TRYWAIT P1, [R4+URZ+0x16830], R3 ;  /* 0x01683003040075a7 */ /* 0x000062000802017f */
[----:B------:R-:W-:Y:S05]  /*1500*/  @!P0 BRA `(.L_x_210) ;  /* 0x0000000000048947 */ /* 0x000fea0003800000 */
[----:B------:R-:W-:Y:S01]  /*1510*/  BPT.TRAP 0x1 ;  /* 0x000000040000795c */ /* 0x000fe20000300000 */
.L_x_210:
[----:B------:R-:W-:Y:S01]  /*1520*/  IMAD.MOV.U32 R119, RZ, RZ, RZ ;  /* 0x000000ffff777224 */ /* 0x000fe200078e00ff */
[----:B-1----:R-:W-:Y:S06]  /*1530*/  @P1 BRA `(.L_x_211) ;  /* 0x0000000000081947 */ /* 0x002fec0003800000 */
[----:B------:R-:W1:Y:S02]  /*1540*/  SYNCS.PHASECHK.TRANS64.TRYWAIT P1, [R4+URZ+0x16830], R3 ;  /* 0x01683003040075a7 */ /* 0x000e64000802017f */
[----:B-1----:R-:W-:Y:S05]  /*1550*/  @!P1 BRA `(.L_x_212) ;  /* 0x000000b400a09947 */ /* 0x002fea0003800000 */
.L_x_211:
[----:B------:R-:W-:Y:S05]  /*1560*/  WARPSYNC.ALL ;  /* 0x0000000000007948 */ /* 0x000fea0003800000 */
[----:B------:R-:W-:Y:S01]  /*1570*/  UIADD3 UR49, UR49, 0xe400, URZ ;  /* 0x0000e40031317890 */ /* 0x000fe2000fffe03f */
[----:B------:R-:W-:Y:S01]  /*1580*/  WARPGROUP.ARRIVE ;  /* 0x00000000000079c5 */ /* 0x000fe20000000000 */
[----:B------:R-:W-:Y:S02]  /*1590*/  ULOP3.LUT UR4, UR52, 0x10000, URZ, 0xfc, !UPT ;  /* 0x0001000034047892 */ /* 0x000fe4000f8efc3f */
[----:B------:R-:W-:Y:S01]  /*15a0*/  USHF.R.U32.HI UR49, URZ, 0x4, UR49 ;  /* 0x000000043f317899 */ /* 0x000fe20008011631 */
[----:B------:R-:W-:Y:S01]  /*15b0*/  UMOV UR5, 0x40000040 ;  /* 0x4000004000057882 */ /* 0x000fe20000000000 */
[----:B------:R-:W-:-:S02]  /*15c0*/  UMOV UR7, 0x40000040 ;  /* 0x4000004000077882 */ /* 0x000fc40000000000 */
[----:B------:R-:W-:Y:S02]  /*15d0*/  ULOP3.LUT UR20, UR49, 0x3fff, URZ, 0xc0, !UPT ;  /* 0x00003fff31147892 */ /* 0x000fe4000f8ec03f */
[----:B------:R-:W-:Y:S02]  /*15e0*/  UIADD3 UR8, UR4, 0x2, URZ ;  /* 0x0000000204087890 */ /* 0x000fe4000fffe03f */
[----:B------:R-:W-:Y:S01]  /*15f0*/  ULOP3.LUT UR20, UR20, 0x10000, URZ, 0xfc, !UPT ;  /* 0x0001000014147892 */ /* 0x000fe2000f8efc3f */
[----:B------:R-:W-:Y:S01]  /*1600*/  UMOV UR9, 0x40000040 ;  /* 0x4000004000097882 */ /* 0x000fe20000000000 */
[----:B------:R-:W-:Y:S02]  /*1610*/  UMOV UR11, 0x40000040 ;  /* 0x40000040000b7882 */ /* 0x000fe40000000000 */
        /* <DEDUP_REMOVED lines=23> */
.L_x_213:
[----:B------:R-:W-:Y:S01]  /*1790*/  VIADD R8, R152, UR42 ;  /* 0x0000002a98087c36 */ /* 0x000fe20008000000 */
[----:B------:R-:W-:Y:S01]  /*17a0*/  P2R R10, PR, RZ, 0x1 ;  /* 0x00000001ff0a7803 */ /* 0x000fe20000000000 */
[----:B01----:R-:W-:Y:S01]  /*17b0*/  IMAD.U32 R3, RZ, RZ, UR45 ;  /* 0x0000002dff037e24 */ /* 0x003fe2000f8e00ff */
[----:B------:R-:W-:Y:S01]  /*17c0*/  ULDC UR6, c[0x0][0x988] ;  /* 0x0002620000067ab9 */ /* 0x000fe20000000800 */
[----:B------:R-:W-:Y:S01]  /*17d0*/  UISETP.GE.AND UP0, UPT, UR42, 0x81, UPT ;  /* 0x000000812a00788c */ /* 0x000fe2000bf06270 */
[-C--:B------:R-:W-:Y:S01]  /*17e0*/  MOV R118, R119.reuse ;  /* 0x0000007700767202 */ /* 0x080fe20000000f00 */
[----:B------:R-:W-:Y:S01]  /*17f0*/  IMAD R8, R3, -0x80, R8 ;  /* 0xffffff8003087824 */ /* 0x000fe200078e0208 */
[-C--:B------:R-:W-:Y:S01]  /*1800*/  MOV R110, R119.reuse ;  /* 0x00000077006e7202 */ /* 0x080fe20000000f00 */
[--C-:B------:R-:W-:Y:S01]  /*1810*/  IMAD.MOV.U32 R116, RZ, RZ, R119.reuse ;  /* 0x000000ffff747224 */ /* 0x100fe200078e0077 */
[----:B------:R-:W-:Y:S01]  /*1820*/  MOV R102, R119 ;  /* 0x0000007700667202 */ /* 0x000fe20000000f00 */
        /* <DEDUP_REMOVED lines=20> */
[----:B------:R-:W-:Y:S01]  /*1970*/  IMAD.MOV.U32 R88, RZ, RZ, R119 ;  /* 0x000000ffff587224 */ /* 0x000fe200078e0077 */
[----:B------:R-:W-:-:S02]  /*1980*/  FMNMX.FTZ R0, R105, R0, !PT ;  /* 0x0000000069007209 */ /* 0x000fc40007810000 */
        /* <DEDUP_REMOVED lines=68> */
[C---:B------:R-:W-:Y:S02]  /*1dd0*/  ISETP.GT.AND P6, PT, R8.reuse, 0x58, PT ;  /* 0x000000580800780c */ /* 0x040fe40003fc4270 */
[----:B------:R-:W-:Y:S02]  /*1de0*/  FSEL R65, R65, -INF , P2 ;  /* 0xff80000041417808 */ /* 0x000fe40001000000 */
[----:B------:R-:W-:Y:S02]  /*1df0*/  FMNMX.FTZ R0, R127, R0, !PT ;  /* 0x000000007f007209 */ /* 0x000fe40007810000 */
[----:B------:R-:W-:-:S02]  /*1e00*/  ISETP.GT.AND P0, PT, R8, 0x59, PT ;  /* 0x000000590800780c */ /* 0x000fc40003f04270 */
[----:B------:R-:W-:Y:S02]  /*1e10*/  FSEL R129, R68, -INF , P6 ;  /* 0xff80000044817808 */ /* 0x000fe40003000000 */
[----:B------:R-:W-:Y:S02]  /*1e20*/  FMNMX.FTZ R0, R65, R0, !PT ;  /* 0x0000000041007209 */ /* 0x000fe40007810000 */
[----:B------:R-:W-:Y:S02]  /*1e30*/  FSEL R59, R59, -INF , P5 ;  /* 0xff8000003b3b7808 */ /* 0x000fe40002800000 */
[----:B------:R-:W-:Y:S02]  /*1e40*/  ISETP.GT.AND P5, PT, R8, 0x60, PT ;  /* 0x000000600800780c */ /* 0x000fe40003fa4270 */
[----:B------:R-:W-:Y:S02]  /*1e50*/  FSEL R131, R69, -INF , P0 ;  /* 0xff80000045837808 */ /* 0x000fe40000000000 */
        /* <DEDUP_REMOVED lines=13> */
[----:B------:R-:W-:Y:S02]  /*1f30*/  FSEL R77, R77, -INF , P2 ;  /* 0xff8000004d4d7808 */ /* 0x000fe40001000000 */
[----:B------:R-:W-:Y:S02]  /*1f40*/  FMNMX.FTZ R0, R135, R0, !PT ;  /* 0x0000000087007209 */ /* 0x000fe40007810000 */
[----:B------:R-:W-:Y:S02]  /*1f50*/  ISETP.GT.AND P3, PT, R8, 0x70, PT ;  /* 0x000000700800780c */ /* 0x000fe40003f64270 */
[----:B------:R-:W-:Y:S02]  /*1f60*/  FSEL R37, R62, -INF , P4 ;  /* 0xff8000003e257808 */ /* 0x000fe40002000000 */
[----:B------:R-:W-:Y:S02]  /*1f70*/  FSEL R137, R80, -INF , P3 ;  /* 0xff80000050897808 */ /* 0x000fe40001800000 */
[----:B------:R-:W-:-:S02]  /*1f80*/  FMNMX.FTZ R0, R77, R0, !PT ;  /* 0x000000004d007209 */ /* 0x000fc40007810000 */
[C---:B------:R-:W-:Y:S02]  /*1f90*/  ISETP.GT.AND P4, PT, R8.reuse, 0x71, PT ;  /* 0x000000710800780c */ /* 0x040fe40003f84270 */
[----:B------:R-:W-:Y:S02]  /*1fa0*/  FMNMX.FTZ R0, R137, R0, !PT ;  /* 0x0000000089007209 */ /* 0x000fe40007810000 */
[----:B------:R-:W-:Y:S02]  /*1fb0*/  FSEL R139, R81, -INF , P4 ;  /* 0xff800000518b7808 */ /* 0x000fe40002000000 */
[----:B------:R-:W-:Y:S02]  /*1fc0*/  ISETP.GT.AND P5, PT, R8, 0x78, PT ;  /* 0x000000780800780c */ /* 0x000fe40003fa4270 */
[----:B------:R-:W-:Y:S02]  /*1fd0*/  FMNMX.FTZ R0, R139, R0, !PT ;  /* 0x000000008b007209 */ /* 0x000fe40007810000 */
[----:B------:R-:W-:-:S02]  /*1fe0*/  FSEL R81, R84, -INF , P5 ;  /* 0xff80000054517808 */ /* 0x000fc40002800000 */
[----:B------:R-:W-:Y:S02]  /*1ff0*/  ISETP.GT.AND P6, PT, R8, 0x79, PT ;  /* 0x000000790800780c */ /* 0x000fe40003fc4270 */
[----:B------:R-:W-:Y:S02]  /*2000*/  FMNMX.FTZ R0, R81, R0, !PT ;  /* 0x0000000051007209 */ /* 0x000fe40007810000 */
[----:B------:R-:W-:Y:S02]  /*2010*/  FSEL R85, R85, -INF , P6 ;  /* 0xff80000055557808 */ /* 0x000fe40003000000 */
[----:B------:R-:W-:Y:S02]  /*2020*/  P2R R24, PR, RZ, 0x8 ;  /* 0x00000008ff187803 */ /* 0x000fe40000000000 */
[----:B------:R-:W-:Y:S01]  /*2030*/  FMNMX.FTZ R12, R85, R0, !PT ;  /* 0x00000000550c7209 */ /* 0x000fe20007810000 */
[----:B------:R-:W-:Y:S01]  /*2040*/  IMAD.U32 R0, RZ, RZ, UR6 ;  /* 0x00000006ff007e24 */ /* 0x000fe2000f8e00ff */
[----:B------:R-:W-:-:S02]  /*2050*/  P2R R30, PR, RZ, 0x1 ;  /* 0x00000001ff1e7803 */ /* 0x000fc40000000000 */
[----:B------:R-:W-:Y:S01]  /*2060*/  P2R R28, PR, RZ, 0x2 ;  /* 0x00000002ff1c7803 */ /* 0x000fe20000000000 */
[----:B------:R-:W0:Y:S01]  /*2070*/  SHFL.BFLY PT, R3, R12, 0x2, 0x1f ;  /* 0x0c401f000c037f89 */ /* 0x000e2200000e0000 */
[----:B------:R-:W-:Y:S02]  /*2080*/  P2R R26, PR, RZ, 0x4 ;  /* 0x00000004ff1a7803 */ /* 0x000fe40000000000 */
[C---:B------:R-:W-:Y:S02]  /*2090*/  ISETP.GT.AND P2, PT, R8.reuse, 0x58, PT ;  /* 0x000000580800780c */ /* 0x040fe40003f44270 */
[C---:B------:R-:W-:Y:S02]  /*20a0*/  ISETP.GT.AND P1, PT, R8.reuse, 0x59, PT ;  /* 0x000000590800780c */ /* 0x040fe40003f24270 */
[----:B------:R-:W-:Y:S02]  /*20b0*/  ISETP.GT.AND P0, PT, R8, 0x60, PT ;  /* 0x000000600800780c */ /* 0x000fe40003f04270 */
[----:B------:R-:W-:-:S02]  /*20c0*/  FSEL R45, R70, -INF , P2 ;  /* 0xff800000462d7808 */ /* 0x000fc40001000000 */
[----:B------:R-:W-:Y:S02]  /*20d0*/  FSEL R71, R71, -INF , P1 ;  /* 0xff80000047477808 */ /* 0x000fe40000800000 */
[----:B------:R-:W-:Y:S02]  /*20e0*/  FSEL R49, R74, -INF , P0 ;  /* 0xff8000004a317808 */ /* 0x000fe40000000000 */
[----:B------:R-:W-:Y:S02]  /*20f0*/  ISETP.NE.AND P0, PT, R30, RZ, PT ;  /* 0x000000ff1e00720c */ /* 0x000fe40003f05270 */
[----:B------:R-:W-:Y:S02]  /*2100*/  ISETP.NE.AND P1, PT, R28, RZ, PT ;  /* 0x000000ff1c00720c */ /* 0x000fe40003f25270 */
[----:B------:R-:W-:Y:S02]  /*2110*/  FSEL R75, R75, -INF , P0 ;  /* 0xff8000004b4b7808 */ /* 0x000fe40000000000 */
[----:B------:R-:W-:-:S02]  /*2120*/  ISETP.NE.AND P2, PT, R26, RZ, PT ;  /* 0x000000ff1a00720c */ /* 0x000fc40003f45270 */
[----:B------:R-:W-:Y:S02]  /*2130*/  ISETP.NE.AND P0, PT, R10, RZ, PT ;  /* 0x000000ff0a00720c */ /* 0x000fe40003f05270 */
[----:B0-----:R-:W-:Y:S02]  /*2140*/  FMNMX.FTZ R14, R12, R3, !PT ;  /* 0x000000030c0e7209 */ /* 0x001fe40007810000 */
[----:B------:R-:W-:Y:S02]  /*2150*/  R2UR UR6, R4 ;  /* 0x00000000040672ca */ /* 0x000fe400000e0000 */
[----:B------:R-:W-:Y:S01]  /*2160*/  MOV R94, R119 ;  /* 0x00000077005e7202 */ /* 0x000fe20000000f00 */
[----:B------:R-:W0:Y:S10]  /*2170*/  SHFL.BFLY PT, R3, R14, 0x1, 0x1f ;  /* 0x0c201f000e037f89 */ /* 0x000e3400000e0000 */
[----:B------:R-:W-:-:S04]  /*2180*/  UIADD3 UR6, UR6, 0x16840, URZ ;  /* 0x0001684006067890 */ /* 0x000fc8000fffe03f */
[----:B------:R-:W-:-:S09]  /*2190*/  UPRMT UR6, UR43, 0x654, UR6 ;  /* 0x000006542b067896 */ /* 0x000fd20008000006 */
[----:B------:R-:W-:Y:S01]  /*21a0*/  SYNCS.ARRIVE.TRANS64.RED.A1T0 RZ, [UR6], RZ ;  /* 0x000000ffffff79a7 */ /* 0x000fe20008100406 */
[----:B0-----:R-:W-:-:S04]  /*21b0*/  FMNMX.FTZ R3, R14, R3, !PT ;  /* 0x000000030e037209 */ /* 0x001fc80007810000 */
        /* <DEDUP_REMOVED lines=27> */
[----:B------:R-:W-:Y:S01]  /*2370*/  FSEL R105, R87, -INF , P6 ;  /* 0xff80000057697808 */ /* 0x000fe20003000000 */
        /* <DEDUP_REMOVED lines=31> */
[-CC-:B------:R-:W-:Y:S01]  /*2570*/  FFMA.FTZ R109, R139, R0.reuse, -R8.reuse ;  /* 0x000000008b6d7223 */ /* 0x180fe20000010808 */
[----:B------:R-:W-:Y:S01]  /*2580*/  FFMA.FTZ R81, R85, R0, -R8 ;  /* 0x0000000055517223 */ /* 0x000fe20000010808 */
[----:B------:R-:W-:Y:S01]  /*2590*/  FMNMX.FTZ R6, R55, R6, !PT ;  /* 0x0000000637067209 */ /* 0x000fe20007810000 */
[----:B------:R-:W-:-:S02]  /*25a0*/  IMAD.MOV.U32 R117, RZ, RZ, R119 ;  /* 0x000000ffff757224 */ /* 0x000fc400078e0077 */
[----:B------:R-:W4:Y:S01]  /*25b0*/  MUFU.EX2 R124, R124 ;  /* 0x0000007c007c7308 */ /* 0x000f220000000800 */
[----:B------:R-:W-:Y:S01]  /*25c0*/  FMNMX.FTZ R6, R33, R6, !PT ;  /* 0x0000000621067209 */ /* 0x000fe20007810000 */
[--C-:B------:R-:W-:Y:S02]  /*25d0*/  IMAD.MOV.U32 R115, RZ, RZ, R119.reuse ;  /* 0x000000ffff737224 */ /* 0x100fe400078e0077 */
[--C-:B------:R-:W-:Y:S01]  /*25e0*/  IMAD.MOV.U32 R113, RZ, RZ, R119.reuse ;  /* 0x000000ffff717224 */ /* 0x100fe200078e0077 */
[----:B------:R-:W-:Y:S01]  /*25f0*/  FMNMX.FTZ R6, R59, R6, !PT ;  /* 0x000000063b067209 */ /* 0x000fe20007810000 */
[----:B------:R-:W-:Y:S02]  /*2600*/  IMAD.MOV.U32 R111, RZ, RZ, R119 ;  /* 0x000000ffff6f7224 */ /* 0x000fe400078e0077 */
        /* <DEDUP_REMOVED lines=93> */
[----:B------:R-:W-:Y:S01]  /*2be0*/  F2FP.BF16.F32.PACK_AB R130, R91, R130 ;  /* 0x000000825b82723e */ /* 0x000fe200000010ff */
[----:B------:R-:W-:Y:S01]  /*2bf0*/  IMAD.MOV.U32 R89, RZ, RZ, R119 ;  /* 0x000000ffff597224 */ /* 0x000fe200078e0077 */
[----:B------:R-:W-:Y:S01]  /*2c00*/  F2FP.BF16.F32.PACK_AB R120, R53, R120 ;  /* 0x000000783578723e */ /* 0x000fe200000010ff */
[----:B------:R-:W-:Y:S01]  /*2c10*/  FADD.FTZ R9, R91, R34 ;  /* 0x000000225b097221 */ /* 0x000fe20000010000 */
[----:B------:R-:W-:Y:S01]  /*2c20*/  FFMA.FTZ R34, R67, R0, -R26 ;  /* 0x0000000043227223 */ /* 0x000fe2000001081a */
[----:B------:R-:W0:Y:S01]  /*2c30*/  MUFU.EX2 R12, R12 ;  /* 0x0000000c000c7308 */ /* 0x000e220000000800 */
[----:B-1----:R-:W-:Y:S01]  /*2c40*/  FADD.FTZ R36, R10, R7 ;  /* 0x000000070a247221 */ /* 0x002fe20000010000 */
[----:B------:R-:W-:Y:S01]  /*2c50*/  FADD.FTZ R38, R132, R9 ;  /* 0x0000000984267221 */ /* 0x000fe20000010000 */
[----:B------:R-:W-:Y:S01]  /*2c60*/  F2FP.BF16.F32.PACK_AB R132, R93, R132 ;  /* 0x000000845d84723e */ /* 0x000fe200000010ff */
[----:B------:R-:W-:Y:S01]  /*2c70*/  IMAD.MOV.U32 R91, RZ, RZ, R119 ;  /* 0x000000ffff5b7224 */ /* 0x000fe200078e0077 */
[----:B------:R-:W-:Y:S01]  /*2c80*/  F2FP.BF16.F32.PACK_AB R122, R57, R122 ;  /* 0x0000007a397a723e */ /* 0x000fe200000010ff */
[----:B------:R-:W-:Y:S01]  /*2c90*/  FADD.FTZ R9, R93, R38 ;  /* 0x000000265d097221 */ /* 0x000fe20000010000 */
[----:B------:R-:W-:Y:S01]  /*2ca0*/  F2FP.BF16.F32.PACK_AB R124, R61, R124 ;  /* 0x0000007c3d7c723e */ /* 0x000fe200000010ff */
[----:B------:R-:W1:Y:S01]  /*2cb0*/  MUFU.EX2 R129, R129 ;  /* 0x0000008100817308 */ /* 0x000e620000000800 */
[----:B--2---:R-:W-:Y:S01]  /*2cc0*/  FADD.FTZ R7, R127, R36 ;  /* 0x000000247f077221 */ /* 0x004fe20000010000 */
[----:B------:R-:W-:Y:S01]  /*2cd0*/  FADD.FTZ R38, R134, R9 ;  /* 0x0000000986267221 */ /* 0x000fe20000010000 */
[----:B------:R-:W-:Y:S01]  /*2ce0*/  F2FP.BF16.F32.PACK_AB R126, R69, R126 ;  /* 0x0000007e457e723e */ /* 0x000fe200000010ff */
[----:B------:R-:W-:Y:S01]  /*2cf0*/  IMAD.MOV.U32 R93, RZ, RZ, R119 ;  /* 0x000000ffff5d7224 */ /* 0x000fe200078e0077 */
[C---:B------:R-:W-:Y:S01]  /*2d00*/  F2FP.BF16.F32.PACK_AB R134, R79.reuse, R134 ;  /* 0x000000864f86723e */ /* 0x040fe200000010ff */
[----:B------:R-:W-:Y:S01]  /*2d10*/  FADD.FTZ R9, R79, R38 ;  /* 0x000000264f097221 */ /* 0x000fe20000010000 */
[----:B------:R-:W-:Y:S01]  /*2d20*/  F2FP.BF16.F32.PACK_AB R125, R10, R125 ;  /* 0x0000007d0a7d723e */ /* 0x000fe200000010ff */
[----:B------:R-:W2:Y:S01]  /*2d30*/  MUFU.EX2 R14, R14 ;  /* 0x0000000e000e7308 */ /* 0x000ea20000000800 */
[----:B0-----:R-:W-:Y:S01]  /*2d40*/  FADD.FTZ R36, R12, R7 ;  /* 0x000000070c247221 */ /* 0x001fe20000010000 */
[----:B------:R-:W-:Y:S01]  /*2d50*/  FADD.FTZ R38, R136, R9 ;  /* 0x0000000988267221 */ /* 0x000fe20000010000 */
[----:B------:R-:W-:-:S02]  /*2d60*/  F2FP.BF16.F32.PACK_AB R136, R83, R136 ;  /* 0x000000885388723e */ /* 0x000fc400000010ff */
[----:B------:R-:W-:Y:S01]  /*2d70*/  F2FP.BF16.F32.PACK_AB R127, R12, R127 ;  /* 0x0000007f0c7f723e */ /* 0x000fe200000010ff */
[----:B------:R-:W-:Y:S02]  /*2d80*/  FADD.FTZ R9, R83, R38 ;  /* 0x0000002653097221 */ /* 0x000fe40000010000 */
        /* <DEDUP_REMOVED lines=37> */
[----:B------:R-:W-:Y:S01]  /*2fe0*/  F2FP.BF16.F32.PACK_AB R142, R107, R142 ;  /* 0x0000008e6b8e723e */ /* 0x000fe200000010ff */
[----:B------:R-:W-:-:S05]  /*2ff0*/  IMAD.MOV.U32 R107, RZ, RZ, R119 ;  /* 0x000000ffff6b7224 */ /* 0x000fca00078e0077 */
        /* <DEDUP_REMOVED lines=19> */
[----:B------:R-:W-:-:S06]  /*3130*/  F2FP.BF16.F32.PACK_AB R146, R77, R146 ;  /* 0x000000924d92723e */ /* 0x000fcc00000010ff */
        /* <DEDUP_REMOVED lines=10> */
[----:B--2---:R-:W-:-:S06]  /*31e0*/  IMAD.MOV.U32 R97, RZ, RZ, R119 ;  /* 0x000000ffff617224 */ /* 0x004fcc00078e0077 */
        /* <DEDUP_REMOVED lines=17> */
[----:B------:R2:W3:Y:S01]  /*3300*/  MUFU.EX2 R6, R105 ;  /* 0x0000006900067308 */ /* 0x0004e20000000800 */
[----:B-1----:R-:W-:-:S07]  /*3310*/  FADD.FTZ R42, R150, R9 ;  /* 0x00000009962a7221 */ /* 0x002fce0000010000 */
[----:B------:R-:W1:Y:S01]  /*3320*/  MUFU.EX2 R81, R81 ;  /* 0x0000005100517308 */ /* 0x000e620000000800 */
[----:B0-----:R-:W-:Y:S01]  /*3330*/  FADD.FTZ R7, R103, R8 ;  /* 0x0000000867077221 */ /* 0x001fe20000010000 */
[----:B--2---:R-:W-:Y:S01]  /*3340*/  IMAD.MOV.U32 R105, RZ, RZ, R119 ;  /* 0x000000ffff697224 */ /* 0x004fe200078e0077 */
[C---:B---3--:R-:W-:Y:S02]  /*3350*/  F2FP.BF16.F32.PACK_AB R151, R6.reuse, R103 ;  /* 0x000000670697723e */ /* 0x048fe400000010ff */
[----:B------:R-:W-:Y:S01]  /*3360*/  FADD.FTZ R7, R6, R7 ;  /* 0x0000000706077221 */ /* 0x000fe20000010000 */
[----:B------:R-:W-:Y:S02]  /*3370*/  IMAD.MOV.U32 R103, RZ, RZ, R119 ;  /* 0x000000ffff677224 */ /* 0x000fe400078e0077 */
[C---:B-1----:R-:W-:Y:S01]  /*3380*/  FADD.FTZ R9, R81.reuse, R42 ;  /* 0x0000002a51097221 */ /* 0x042fe20000010000 */
[----:B------:R-:W-:Y:S01]  /*3390*/  F2FP.BF16.F32.PACK_AB R150, R81, R150 ;  /* 0x000000965196723e */ /* 0x000fe200000010ff */
[----:B------:R-:W-:Y:S06]  /*33a0*/  @!P1 BRA `(.L_x_214) ;  /* 0x0000001c00b09947 */ /* 0x000fec0003800000 */
[----:B------:R-:W-:Y:S01]  /*33b0*/  IMAD.MOV.U32 R6, RZ, RZ, R5 ;  /* 0x000000ffff067224 */ /* 0x000fe200078e0005 */
[----:B------:R-:W-:Y:S02]  /*33c0*/  MOV R4, R3 ;  /* 0x0000000300047202 */ /* 0x000fe40000000f00 */
        /* <DEDUP_REMOVED lines=15> */
[----:B------:R-:W-:Y:S01]  /*34c0*/  CS2R R88, SRZ ;  /* 0x0000000000587805 */ /* 0x000fe2000001ff00 */
[----:B------:R-:W-:Y:S01]  /*34d0*/  UIADD3 UR45, UR45, -0x2, URZ ;  /* 0xfffffffe2d2d7890 */ /* 0x000fe2000fffe03f */
[----:B------:R-:W-:Y:S01]  /*34e0*/  UMOV UR22, UR46 ;  /* 0x0000002e00167c82 */ /* 0x000fe20008000000 */
[----:B------:R-:W-:-:S10]  /*34f0*/  UMOV UR21, UR36 ;  /* 0x0000002400157c82 */ /* 0x000fd40008000000 */
.L_x_225:
[----:B------:R-:W-:Y:S01]  /*3500*/  ISETP.NE.AND P2, PT, RZ, UR44, PT ;  /* 0x0000002cff007c0c */ /* 0x000fe2000bf45270 */
[----:B------:R-:W-:-:S04]  /*3510*/  UISETP.NE.AND UP0, UPT, UR21, 0x1, UPT ;  /* 0x000000011500788c */ /* 0x000fc8000bf05270 */
[----:B------:R-:W-:-:S04]  /*3520*/  USEL UR46, URZ, 0x1, UP0 ;  /* 0x000000013f2e7887 */ /* 0x000fc80008000000 */
[----:B------:R-:W-:-:S04]  /*3530*/  ULOP3.LUT UR46, UR22, UR46, URZ, 0x3c, !UPT ;  /* 0x0000002e162e7292 */ /* 0x000fc8000f8e3c3f */
[----:B------:R-:W-:Y:S08]  /*3540*/  @P2 BRA `(.L_x_215) ;  /* 0x0000000000442947 */ /* 0x000ff00003800000 */
[----:B------:R-:W-:Y:S05]  /*3550*/  @!P0 BRA `(.L_x_216) ;  /* 0x0000000000048947 */ /* 0x000fea0003800000 */
[----:B------:R-:W-:Y:S01]  /*3560*/  BPT.TRAP 0x1 ;  /* 0x000000040000795c */ /* 0x000fe20000300000 */
.L_x_216:
[----:B------:R-:W0:Y:S01]  /*3570*/  S2UR UR10, SR_CgaCtaId ;  /* 0x00000000000a79c3 */ /* 0x000e220000008800 */
[----:B------:R-:W-:Y:S01]  /*3580*/  UIADD3 UR6, UR21, 0x1, URZ ;  /* 0x0000000115067890 */ /* 0x000fe2000fffe03f */
[----:B------:R-:W-:Y:S01]  /*3590*/  IMAD.U32 R0, RZ, RZ, UR46 ;  /* 0x0000002eff007e24 */ /* 0x000fe2000f8e00ff */
[----:B------:R-:W-:Y:S02]  /*35a0*/  UMOV UR7, 0x400 ;  /* 0x0000040000077882 */ /* 0x000fe40000000000 */
[----:B------:R-:W-:Y:S02]  /*35b0*/  UISETP.NE.AND UP0, UPT, UR6, 0x2, UPT ;  /* 0x000000020600788c */ /* 0x000fe4000bf05270 */
[----:B------:R-:W-:Y:S02]  /*35c0*/  SHF.L.U32 R0, R0, 0x1f, RZ ;  /* 0x0000001f00007819 */ /* 0x000fe400000006ff */
[----:B------:R-:W-:Y:S02]  /*35d0*/  USEL UR6, UR6, URZ, UP0 ;  /* 0x0000003f06067287 */ /* 0x000fe40008000000 */
[----:B0-----:R-:W-:-:S04]  /*35e0*/  ULEA UR7, UR10, UR7, 0x18 ;  /* 0x000000070a077291 */ /* 0x001fc8000f8ec03f */
[----:B------:R-:W-:-:S09]  /*35f0*/  ULEA UR6, UR6, UR7, 0x3 ;  /* 0x0000000706067291 */ /* 0x000fd2000f8e183f */
[----:B------:R0:W1:Y:S01]  /*3600*/  SYNCS.PHASECHK.TRANS64.TRYWAIT P1, [UR6+0x16830], R0 ;  /* 0x01683000ff0075a7 */ /* 0x0000620008020146 */
[----:B------:R-:W-:Y:S05]  /*3610*/  @!P0 BRA `(.L_x_217) ;  /* 0x0000000000048947 */ /* 0x000fea0003800000 */
[----:B------:R-:W-:Y:S01]  /*3620*/  BPT.TRAP 0x1 ;  /* 0x000000040000795c */ /* 0x000fe20000300000 */
.L_x_217:
[----:B-1----:R-:W-:Y:S05]  /*3630*/  @P1 BRA `(.L_x_215) ;  /* 0x0000000000081947 */ /* 0x002fea0003800000 */
[----:B------:R-:W1:Y:S02]  /*3640*/  SYNCS.PHASECHK.TRANS64.TRYWAIT P1, [UR6+0x16830], R0 ;  /* 0x01683000ff0075a7 */ /* 0x000e640008020146 */
[----:B-1----:R-:W-:Y:S05]  /*3650*/  @!P1 BRA `(.L_x_218) ;  /* 0x0000009400749947 */ /* 0x002fea0003800000 */
.L_x_215:
        /* <DEDUP_REMOVED lines=28> */
.L_x_220:
[----:B------:R-:W0:Y:S01]  /*3820*/  S2UR UR7, SR_CgaCtaId ;  /* 0x00000000000779c3 */ /* 0x000e220000008800 */
[----:B------:R-:W-:Y:S01]  /*3830*/  UMOV UR6, 0x400 ;  /* 0x0000040000067882 */ /* 0x000fe20000000000 */
[----:B------:R-:W-:-:S05]  /*3840*/  IMAD.U32 R0, RZ, RZ, UR22 ;  /* 0x00000016ff007e24 */ /* 0x000fca000f8e00ff */
[----:B------:R-:W-:Y:S01]  /*3850*/  SHF.L.U32 R0, R0, 0x1f, RZ ;  /* 0x0000001f00007819 */ /* 0x000fe200000006ff */
[----:B0-----:R-:W-:-:S04]  /*3860*/  ULEA UR6, UR7, UR6, 0x18 ;  /* 0x0000000607067291 */ /* 0x001fc8000f8ec03f */
[----:B------:R-:W-:-:S09]  /*3870*/  ULEA UR6, UR21, UR6, 0x3 ;  /* 0x0000000615067291 */ /* 0x000fd2000f8e183f */
[----:B------:R0:W1:Y:S01]  /*3880*/  SYNCS.PHASECHK.TRANS64.TRYWAIT P1, [UR6+0x16850], R0 ;  /* 0x01685000ff0075a7 */ /* 0x0000620008020146 */
[----:B------:R-:W-:Y:S05]  /*3890*/  @!P0 BRA `(.L_x_221) ;  /* 0x0000000000048947 */ /* 0x000fea0003800000 */
[----:B------:R-:W-:Y:S01]  /*38a0*/  BPT.TRAP 0x1 ;  /* 0x000000040000795c */ /* 0x000fe20000300000 */
.L_x_221:
[----:B-1----:R-:W-:Y:S05]  /*38b0*/  @P1 BRA `(.L_x_219) ;  /* 0x0000000000081947 */ /* 0x002fea0003800000 */
[----:B------:R-:W1:Y:S02]  /*38c0*/  SYNCS.PHASECHK.TRANS64.TRYWAIT P1, [UR6+0x16850], R0 ;  /* 0x01685000ff0075a7 */ /* 0x000e640008020146 */
[----:B-1----:R-:W-:Y:S05]  /*38d0*/  @!P1 BRA `(.L_x_222) ;  /* 0x0000009000ec9947 */ /* 0x002fea0003800000 */
.L_x_219:
[----:B------:R-:W2:Y:S01]  /*38e0*/  S2UR UR11, SR_CgaCtaId ;  /* 0x00000000000b79c3 */ /* 0x000ea20000008800 */
[----:B------:R-:W-:Y:S01]  /*38f0*/  UMOV UR6, 0x400 ;  /* 0x0000040000067882 */ /* 0x000fe20000000000 */
[----:B------:R-:W-:Y:S01]  /*3900*/  WARPGROUP.ARRIVE ;  /* 0x00000000000079c5 */ /* 0x000fe20000000000 */
[----:B------:R-:W-:-:S05]  /*3910*/  UMOV UR7, 0x40000040 ;  /* 0x4000004000077882 */ /* 0x000fca0000000000 */
[----:B-1----:R-:W1:Y:S01]  /*3920*/  S2R R3, SR_TID.X ;  /* 0x0000000000037919 */ /* 0x002e620000002100 */
[----:B0-----:R-:W-:Y:S01]  /*3930*/  VIADD R0, R19, 0x9 ;  /* 0x0000000913007836 */ /* 0x001fe20000000000 */
[----:B--2---:R-:W-:-:S04]  /*3940*/  ULEA UR14, UR11, UR6, 0x18 ;  /* 0x000000060b0e7291 */ /* 0x004fc8000f8ec03f */
[----:B------:R-:W-:-:S04]  /*3950*/  UIADD3 UR6, UR14, 0x400, URZ ;  /* 0x000004000e067890 */ /* 0x000fc8000fffe03f */
[----:B------:R-:W-:-:S04]  /*3960*/  USHF.R.U32.HI UR6, URZ, 0x4, UR6 ;  /* 0x000000043f067899 */ /* 0x000fc80008011606 */
[----:B------:R-:W-:Y:S01]  /*3970*/  ULOP3.LUT UR6, UR6, 0x3fff, URZ, 0xc0, !UPT ;  /* 0x00003fff06067892 */ /* 0x000fe2000f8ec03f */
[----:B-1----:R-:W-:-:S03]  /*3980*/  ISETP.GE.U32.AND P1, PT, R3, 0x180, PT ;  /* 0x000001800300780c */ /* 0x002fc60003f26070 */
[----:B------:R-:W-:Y:S01]  /*3990*/  ULEA UR10, UR21, UR6, 0xa ;  /* 0x00000006150a7291 */ /* 0x000fe2000f8e503f */
[----:B------:R-:W-:-:S06]  /*39a0*/  SEL R0, R0, 0x9, !P1 ;  /* 0x0000000900007807 */ /* 0x000fcc0004800000 */
[----:B------:R-:W-:Y:S02]  /*39b0*/  UMOV UR6, UR10 ;  /* 0x0000000a00067c82 */ /* 0x000fe40008000000 */
        /* <DEDUP_REMOVED lines=40> */
.L_x_223:
        /* <DEDUP_REMOVED lines=279> */
.L_x_224:
        /* <DEDUP_REMOVED lines=74> */
[----:B------:R-:W-:Y:S01]  /*5250*/  F2FP.BF16.F32.PACK_AB R151, R53, R151 ;  /* 0x000000973597723e */ /* 0x000fe200000010ff */
[----:B------:R-:W-:Y:S06]  /*5260*/  @P1 BRA `(.L_x_225) ;  /* 0xffffffe000a41947 */ /* 0x000fec000383ffff */
.L_x_214:
[----:B------:R-:W-:Y:S06]  /*5270*/  BAR.ARV 0x8, 0x200 ;  /* 0x0208000000007b1d */ /* 0x000fec0000002000 */
[----:B------:R-:W-:Y:S05]  /*5280*/  @!P0 BRA `(.L_x_226) ;  /* 0x0000000000048947 */ /* 0x000fea0003800000 */
[----:B------:R-:W-:Y:S01]  /*5290*/  BPT.TRAP 0x1 ;  /* 0x000000040000795c */ /* 0x000fe20000300000 */
.L_x_226:
        /* <DEDUP_REMOVED lines=9> */
.L_x_227:
[----:B-1----:R-:W-:Y:S05]  /*5330*/  @P1 BRA `(.L_x_228) ;  /* 0x0000000000081947 */ /* 0x002fea0003800000 */
[----:B------:R-:W1:Y:S02]  /*5340*/  SYNCS.PHASECHK.TRANS64.TRYWAIT P1, [UR5+0x16850], R4 ;  /* 0x01685004ff0075a7 */ /* 0x000e640008020145 */
[----:B-1----:R-:W-:Y:S05]  /*5350*/  @!P1 BRA `(.L_x_229) ;  /* 0x0000007800649947 */ /* 0x002fea0003800000 */
.L_x_228:
[----:B------:R-:W-:Y:S01]  /*5360*/  UIADD3 UR4, UR4, 0x400, URZ ;  /* 0x0000040004047890 */ /* 0x000fe2000fffe03f */
[----:B------:R-:W-:Y:S01]  /*5370*/  WARPGROUP.ARRIVE ;  /* 0x00000000000079c5 */ /* 0x000fe20000000000 */
[----:B------:R-:W-:Y:S01]  /*5380*/  UMOV UR11, 0x40000040 ;  /* 0x40000040000b7882 */ /* 0x000fe20000000000 */
[----:B01----:R-:W0:Y:S01]  /*5390*/  SHFL.BFLY PT, R4, R9, 0x2, 0x1f ;  /* 0x0c401f0009047f89 */ /* 0x003e2200000e0000 */
[----:B------:R-:W-:Y:S01]  /*53a0*/  USHF.R.U32.HI UR4, URZ, 0x4, UR4 ;  /* 0x000000043f047899 */ /* 0x000fe20008011604 */
[----:B------:R-:W-:Y:S01]  /*53b0*/  MOV R29, 0xff800000 ;  /* 0xff800000001d7802 */ /* 0x000fe20000000f00 */
[----:B------:R-:W-:Y:S01]  /*53c0*/  IMAD.MOV.U32 R28, RZ, RZ, -0x800000 ;  /* 0xff800000ff1c7424 */ /* 0x000fe200078e00ff */
[----:B------:R-:W1:Y:S01]  /*53d0*/  SHFL.BFLY PT, R6, R7, 0x2, 0x1f ;  /* 0x0c401f0007067f89 */ /* 0x000e6200000e0000 */
[----:B------:R-:W-:-:S04]  /*53e0*/  ULOP3.LUT UR4, UR4, 0x3fff, URZ, 0xc0, !UPT ;  /* 0x00003fff04047892 */ /* 0x000fc8000f8ec03f */
[----:B------:R-:W-:-:S04]  /*53f0*/  ULEA UR4, UR36, UR4, 0xa ;  /* 0x0000000424047291 */ /* 0x000fc8000f8e503f */
[----:B------:R-:W-:-:S03]  /*5400*/  UIADD3 UR6, UR4, 0x80, URZ ;  /* 0x0000008004067890 */ /* 0x000fc6000fffe03f */
[----:B------:R-:W-:Y:S02]  /*5410*/  UMOV UR10, UR4 ;  /* 0x00000004000a7c82 */ /* 0x000fe40008000000 */
        /* <DEDUP_REMOVED lines=10> */
[----:B------:R-:W-:Y:S02]  /*54c0*/  FSETP.NE.FTZ.AND P1, PT, R11, RZ, PT ;  /* 0x000000ff0b00720b */ /* 0x000fe40003f35000 */
[----:B------:R-:W-:Y:S02]  /*54d0*/  CS2R R6, SRZ ;  /* 0x0000000000067805 */ /* 0x000fe4000001ff00 */
[----:B------:R-:W-:-:S09]  /*54e0*/  FSETP.NE.FTZ.AND P2, PT, R13, RZ, PT ;  /* 0x000000ff0d00720b */ /* 0x000fd20003f55000 */
[----:B------:R-:W0:Y:S01]  /*54f0*/  @P1 MUFU.LG2 R8, R11 ;  /* 0x0000000b00081308 */ /* 0x000e220000000c00 */
[----:B------:R-:W-:-:S03]  /*5500*/  @P1 FMUL.FTZ R4, R0, 0.69314718246459960938 ;  /* 0x3f31721800041820 */ /* 0x000fc60000410000 */
[----:B------:R-:W-:-:S04]  /*5510*/  @P2 FMUL.FTZ R15, R0, 0.69314718246459960938 ;  /* 0x3f317218000f2820 */ /* 0x000fc80000410000 */
[----:B------:R-:W1:Y:S08]  /*5520*/  @P2 MUFU.LG2 R10, R13 ;  /* 0x0000000d000a2308 */ /* 0x000e700000000c00 */
[----:B------:R2:W3:Y:S01]  /*5530*/  @P1 MUFU.RCP R7, R11 ;  /* 0x0000000b00071308 */ /* 0x0004e20000001000 */
[----:B0-----:R-:W-:-:S04]  /*5540*/  @P1 FMUL.FTZ R9, R8, 0.69314718246459960938 ;  /* 0x3f31721808091820 */ /* 0x001fc80000410000 */
[----:B------:R-:W-:-:S03]  /*5550*/  @P1 FFMA.FTZ R29, R4, R3, R9 ;  /* 0x00000003041d1223 */ /* 0x000fc60000010009 */
[----:B------:R2:W0:Y:S01]  /*5560*/  @P2 MUFU.RCP R6, R13 ;  /* 0x0000000d00062308 */ /* 0x0004220000001000 */
[----:B------:R-:W-:Y:S02]  /*5570*/  WARPGROUP.DEPBAR.LE gsb0, 0x0 ;  /* 0x00008000000079c5 */ /* 0x000fe40000010000 */
[----:B------:R-:W-:Y:S01]  /*5580*/  WARPGROUP.ARRIVE ;  /* 0x00000000000079c5 */ /* 0x000fe20000000000 */
[----:B-1----:R-:W-:-:S04]  /*5590*/  @P2 FMUL.FTZ R10, R10, 0.69314718246459960938 ;  /* 0x3f3172180a0a2820 */ /* 0x002fc80000410000 */
[----:B------:R-:W-:Y:S01]  /*55a0*/  @P2 FFMA.FTZ R28, R15, R5, R10 ;  /* 0x000000050f1c2223 */ /* 0x000fe2000001000a */
        /* <DEDUP_REMOVED lines=37> */
[----:B0-23--:R-:W-:Y:S05]  /*5800*/  @!P0 BRA `(.L_x_230) ;  /* 0x0000000000048947 */ /* 0x00dfea0003800000 */
[----:B------:R-:W-:Y:S01]  /*5810*/  BPT.TRAP 0x1 ;  /* 0x000000040000795c */ /* 0x000fe20000300000 */
.L_x_230:
[----:B------:R-:W-:Y:S01]  /*5820*/  UIADD3 UR4, UR5, 0x16860, URZ ;  /* 0x0001686005047890 */ /* 0x000fe2000fffe03f */
[-C--:B------:R-:W-:Y:S01]  /*5830*/  FMUL.FTZ R56, R88, R7.reuse ;  /* 0x0000000758387220 */ /* 0x080fe20000410000 */
[----:B------:R-:W-:Y:S01]  /*5840*/  UIADD3 UR36, UR36, 0x1, URZ ;  /* 0x0000000124247890 */ /* 0x000fe2000fffe03f */
[-C--:B------:R-:W-:Y:S01]  /*5850*/  FMUL.FTZ R53, R89, R7.reuse ;  /* 0x0000000759357220 */ /* 0x080fe20000410000 */
[----:B------:R-:W-:Y:S01]  /*5860*/  UPRMT UR4, UR7, 0x654, UR4 ;  /* 0x0000065407047896 */ /* 0x000fe20008000004 */
[-C--:B------:R-:W-:Y:S01]  /*5870*/  FMUL.FTZ R52, R92, R7.reuse ;  /* 0x000000075c347220 */ /* 0x080fe20000410000 */
[----:B------:R-:W-:Y:S01]  /*5880*/  UISETP.NE.AND UP0, UPT, UR36, 0x2, UPT ;  /* 0x000000022400788c */ /* 0x000fe2000bf05270 */
[-C--:B------:R-:W-:Y:S01]  /*5890*/  FMUL.FTZ R49, R93, R7.reuse ;  /* 0x000000075d317220 */ /* 0x080fe20000410000 */
[-C--:B------:R-:W-:Y:S01]  /*58a0*/  FMUL.FTZ R48, R96, R7.reuse ;  /* 0x0000000760307220 */ /* 0x080fe20000410000 */
[-C--:B------:R-:W-:Y:S01]  /*58b0*/  FMUL.FTZ R45, R97, R7.reuse ;  /* 0x00000007612d7220 */ /* 0x080fe20000410000 */
[-C--:B------:R-:W-:Y:S01]  /*58c0*/  FMUL.FTZ R44, R100, R7.reuse ;  /* 0x00000007642c7220 */ /* 0x080fe20000410000 */
[-C--:B------:R-:W-:Y:S01]  /*58d0*/  FMUL.FTZ R41, R101, R7.reuse ;  /* 0x0000000765297220 */ /* 0x080fe20000410000 */
[-C--:B------:R-:W-:Y:S01]  /*58e0*/  FMUL.FTZ R37, R104, R7.reuse ;  /* 0x0000000768257220 */ /* 0x080fe20000410000 */
[----:B------:R-:W-:Y:S01]  /*58f0*/  SYNCS.ARRIVE.TRANS64.RED.A1T0 RZ, [UR4], RZ ;  /* 0x000000ffffff79a7 */ /* 0x000fe20008100404 */
[----:B------:R-:W-:Y:S01]  /*5900*/  USEL UR4, URZ, 0x1, UP0 ;  /* 0x000000013f047887 */ /* 0x000fe20008000000 */
        /* <DEDUP_REMOVED lines=18> */
[----:B------:R-:W-:Y:S01]  /*5a30*/  PLOP3.LUT P0, PT, PT, PT, PT, 0x8, 0x0 ;  /* 0x000000000000781c */ /* 0x000fe20003f0e170 */
[-C--:B------:R-:W-:Y:S01]  /*5a40*/  FMUL.FTZ R15, R111, R6.reuse ;  /* 0x000000066f0f7220 */ /* 0x080fe20000410000 */
[-C--:B------:R-:W-:Y:S01]  /*5a50*/  FMUL.FTZ R30, R114, R6.reuse ;  /* 0x00000006721e7220 */ /* 0x080fe20000410000 */
[-C--:B------:R-:W-:Y:S01]  /*5a60*/  FMUL.FTZ R25, R115, R6.reuse ;  /* 0x0000000673197220 */ /* 0x080fe20000410000 */
[-C--:B------:R-:W-:Y:S01]  /*5a70*/  FMUL.FTZ R24, R118, R6.reuse ;  /* 0x0000000676187220 */ /* 0x080fe20000410000 */
[----:B------:R-:W-:Y:S01]  /*5a80*/  FMUL.FTZ R119, R119, R6 ;  /* 0x0000000677777220 */ /* 0x000fe20000410000 */
[----:B------:R-:W-:-:S02]  /*5a90*/  UIADD3 UR47, UR47, 0x1, URZ ;  /* 0x000000012f2f7890 */ /* 0x000fc4000fffe03f */
[----:B------:R-:W-:Y:S02]  /*5aa0*/  USEL UR36, UR36, URZ, UP0 ;  /* 0x0000003f24247287 */ /* 0x000fe40008000000 */
[----:B------:R-:W-:-:S12]  /*5ab0*/  ULOP3.LUT UR46, UR46, UR4, URZ, 0x3c, !UPT ;  /* 0x000000042e2e7292 */ /* 0x000fd8000f8e3c3f */
.L_x_206:
[----:B------:R-:W0:Y:S01]  /*5ac0*/  S2R R5, SR_CgaCtaId ;  /* 0x0000000000057919 */ /* 0x000e220000008800 */
[----:B------:R-:W-:Y:S01]  /*5ad0*/  MOV R0, 0x400 ;  /* 0x0000040000007802 */ /* 0x000fe20000000f00 */
[----:B------:R-:W-:Y:S01]  /*5ae0*/  BSSY B0, `(.L_x_231) ;  /* 0x0000190000007945 */ /* 0x000fe20003800000 */
[----:B------:R-:W-:Y:S02]  /*5af0*/  BAR.SYNC.DEFER_BLOCKING 0x5, 0x200 ;  /* 0x0148000000007b1d */ /* 0x000fe40000010000 */
[----:B0-----:R-:W-:-:S05]  /*5b00*/  LEA R0, R5, R0, 0x18 ;  /* 0x0000000005007211 */ /* 0x001fca00078ec0ff */
[----:B------:R-:W0:Y:S02]  /*5b10*/  LDS.128 R32, [R0+0x168d0] ;  /* 0x0168d00000207984 */ /* 0x000e240000000c00 */
[----:B0-----:R-:W-:Y:S02]  /*5b20*/  R2UR UR6, R33 ;  /* 0x00000000210672ca */ /* 0x001fe400000e0000 */
[----:B------:R-:W-:Y:S01]  /*5b30*/  R2UR UR5, R34 ;  /* 0x00000000220572ca */ /* 0x000fe200000e0000 */
[----:B------:R-:W-:Y:S06]  /*5b40*/  BAR.ARV 0x4, 0x200 ;  /* 0x0108000000007b1d */ /* 0x000fec0000002000 */
[----:B------:R-:W-:Y:S08]  /*5b50*/  @P0 BRA `(.L_x_232) ;  /* 0x0000000c00b80947 */ /* 0x000ff00003800000 */
[----:B------:R-:W0:Y:S01]  /*5b60*/  S2R R5, SR_SWINHI ;  /* 0x0000000000057919 */ /* 0x000e220000002f00 */
[----:B------:R-:W-:Y:S01]  /*5b70*/  F2FP.BF16.F32.PACK_AB R12, R12, R37 ;  /* 0x000000250c0c723e */ /* 0x000fe200000010ff */
[----:B------:R-:W-:Y:S01]  /*5b80*/  ULDC.64 UR8, c[0x0][0xc00] ;  /* 0x0003000000087ab9 */ /* 0x000fe20000000a00 */
[----:B------:R-:W-:Y:S01]  /*5b90*/  F2FP.BF16.F32.PACK_AB R13, R13, R40 ;  /* 0x000000280d0d723e */ /* 0x000fe200000010ff */
[----:B------:R-:W-:Y:S01]  /*5ba0*/  UISETP.NE.U32.AND UP0, UPT, UR8, URZ, UPT ;  /* 0x0000003f0800728c */ /* 0x000fe2000bf05070 */
[----:B------:R-:W-:Y:S01]  /*5bb0*/  F2FP.BF16.F32.PACK_AB R14, R14, R31 ;  /* 0x0000001f0e0e723e */ /* 0x000fe200000010ff */
[----:B------:R-:W-:Y:S01]  /*5bc0*/  USHF.L.U32 UR16, UR38, 0x2, URZ ;  /* 0x0000000226107899 */ /* 0x000fe2000800063f */
[----:B------:R-:W-:Y:S01]  /*5bd0*/  F2FP.BF16.F32.PACK_AB R15, R15, R38 ;  /* 0x000000260f0f723e */ /* 0x000fe200000010ff */
[----:B------:R-:W-:Y:S01]  /*5be0*/  UISETP.NE.AND.EX UP0, UPT, UR9, URZ, UPT, UP0 ;  /* 0x0000003f0900728c */ /* 0x000fe2000bf05300 */
[----:B------:R-:W-:Y:S01]  /*5bf0*/  F2FP.BF16.F32.PACK_AB R36, R27, R36 ;  /* 0x000000241b24723e */ /* 0x000fe200000010ff */
[----:B------:R-:W-:Y:S01]  /*5c00*/  USHF.L.U64.HI UR18, UR38, 0x2, UR39 ;  /* 0x0000000226127899 */ /* 0x000fe20008010227 */
[----:B------:R-:W-:Y:S01]  /*5c10*/  F2FP.BF16.F32.PACK_AB R37, R25, R30 ;  /* 0x0000001e1925723e */ /* 0x000fe200000010ff */
[----:B------:R-:W-:Y:S01]  /*5c20*/  UIADD3 UR4, UP1, UR16, UR8, URZ ;  /* 0x0000000810047290 */ /* 0x000fe2000ff3e03f */
[----:B------:R-:W-:Y:S01]  /*5c30*/  F2FP.BF16.F32.PACK_AB R38, R3, R26 ;  /* 0x0000001a0326723e */ /* 0x000fe200000010ff */
[----:B------:R-:W1:Y:S08]  /*5c40*/  LDC R30, c[0x0][0xbe8] ;  /* 0x0002fa00ff1e7b82 */ /* 0x000e700000000800 */
[----:B------:R-:W-:Y:S01]  /*5c50*/  BAR.SYNC.DEFER_BLOCKING 0x1, 0x180 ;  /* 0x0046000000007b1d */ /* 0x000fe20000010000 */
[----:B------:R-:W-:-:S02]  /*5c60*/  UIADD3.X UR7, UR18, UR9, URZ, UP1, !UPT ;  /* 0x0000000912077290 */ /* 0x000fc40008ffe43f */
[----:B------:R-:W-:-:S03]  /*5c70*/  USHF.R.S32.HI UR17, URZ, 0x1f, UR41 ;  /* 0x0000001f3f117899 */ /* 0x000fc60008011429 */
[----:B------:R-:W-:Y:S01]  /*5c80*/  ULDC.64 UR10, c[0x0][0xb90] ;  /* 0x0002e400000a7ab9 */ /* 0x000fe20000000a00 */
[----:B------:R-:W-:Y:S01]  /*5c90*/  IMAD.U32 R25, RZ, RZ, UR7 ;  /* 0x00000007ff197e24 */ /* 0x000fe2000f8e00ff */
[----:B------:R-:W-:Y:S01]  /*5ca0*/  ULDC.64 UR12, c[0x0][0xc08] ;  /* 0x00030200000c7ab9 */ /* 0x000fe20000000a00 */
[----:B------:R-:W-:Y:S01]  /*5cb0*/  ULDC.64 UR14, c[0x0][0xb98] ;  /* 0x0002e600000e7ab9 */ /* 0x000fe20000000a00 */
[----:B------:R-:W-:Y:S02]  /*5cc0*/  MOV R20, R0 ;  /* 0x0000000000147202 */ /* 0x000fe40000000f00 */
[----:B0-----:R-:W-:-:S03]  /*5cd0*/  MOV R21, R5 ;  /* 0x0000000500157202 */ /* 0x001fc60000000f00 */
[----:B------:R-:W-:-:S03]  /*5ce0*/  IMAD.WIDE R4, R154, 0x2, R20 ;  /* 0x000000029a047825 */ /* 0x000fc600078e0214 */
[C---:B------:R-:W-:Y:S02]  /*5cf0*/  IADD3 R9, P1, R4.reuse, 0x40, RZ ;  /* 0x0000004004097810 */ /* 0x040fe40007f3e0ff */
[C---:B------:R-:W-:Y:S02]  /*5d00*/  IADD3 R11, P2, R4.reuse, 0x20, RZ ;  /* 0x00000020040b7810 */ /* 0x040fe40007f5e0ff */
[C---:B------:R-:W-:Y:S02]  /*5d10*/  IADD3 R33, P0, R4.reuse, 0x60, RZ ;  /* 0x0000006004217810 */ /* 0x040fe40007f1e0ff */
[----:B------:R-:W-:Y:S02]  /*5d20*/  LOP3.LUT R7, R4, 0x380, RZ, 0xc0, !PT ;  /* 0x0000038004077812 */ /* 0x000fe400078ec0ff */
[----:B------:R-:W-:Y:S02]  /*5d30*/  LOP3.LUT R8, R9, 0x380, RZ, 0xc0, !PT ;  /* 0x0000038009087812 */ /* 0x000fe400078ec0ff */
[----:B------:R-:W-:-:S02]  /*5d40*/  LOP3.LUT R10, R11, 0x380, RZ, 0xc0, !PT ;  /* 0x000003800b0a7812 */ /* 0x000fc400078ec0ff */
[----:B------:R-:W-:Y:S02]  /*5d50*/  LOP3.LUT R6, R33, 0x380, RZ, 0xc0, !PT ;  /* 0x0000038021067812 */ /* 0x000fe400078ec0ff */
[----:B------:R-:W-:Y:S02]  /*5d60*/  SHF.R.U64 R7, R7, 0x3, RZ ;  /* 0x0000000307077819 */ /* 0x000fe400000012ff */
[----:B------:R-:W-:Y:S02]  /*5d70*/  SHF.R.U64 R8, R8, 0x3, RZ ;  /* 0x0000000308087819 */ /* 0x000fe400000012ff */
[----:B------:R-:W-:Y:S02]  /*5d80*/  SHF.R.U64 R10, R10, 0x3, RZ ;  /* 0x000000030a0a7819 */ /* 0x000fe400000012ff */
[----:B------:R-:W-:Y:S02]  /*5d90*/  SHF.R.U64 R6, R6, 0x3, RZ ;  /* 0x0000000306067819 */ /* 0x000fe400000012ff */
[----:B------:R-:W-:Y:S01]  /*5da0*/  LOP3.LUT R4, R7, R4, RZ, 0x3c, !PT ;  /* 0x0000000407047212 */ /* 0x000fe200078e3cff */
[--C-:B------:R-:W-:Y:S01]  /*5db0*/  IMAD.X R7, RZ, RZ, R5.reuse, P0 ;  /* 0x000000ffff077224 */ /* 0x100fe200000e0605 */
[----:B------:R-:W-:Y:S01]  /*5dc0*/  LOP3.LUT R8, R8, R9, RZ, 0x3c, !PT ;  /* 0x0000000908087212 */ /* 0x000fe200078e3cff */
[--C-:B------:R-:W-:Y:S01]  /*5dd0*/  IMAD.X R9, RZ, RZ, R5.reuse, P1 ;  /* 0x000000ffff097224 */ /* 0x100fe200008e0605 */
[----:B------:R-:W-:Y:S01]  /*5de0*/  LOP3.LUT R10, R10, R11, RZ, 0x3c, !PT ;  /* 0x0000000b0a0a7212 */ /* 0x000fe200078e3cff */
[----:B------:R-:W-:Y:S01]  /*5df0*/  IMAD.X R11, RZ, RZ, R5, P2 ;  /* 0x000000ffff0b7224 */ /* 0x000fe200010e0605 */
[----:B------:R-:W-:-:S02]  /*5e00*/  LOP3.LUT R6, R6, R33, RZ, 0x3c, !PT ;  /* 0x0000002106067212 */ /* 0x000fc400078e3cff */
[----:B------:R-:W-:Y:S02]  /*5e10*/  MOV R55, R4 ;  /* 0x0000000400377202 */ /* 0x000fe40000000f00 */
[----:B------:R-:W-:Y:S02]  /*5e20*/  MOV R32, R6 ;  /* 0x0000000600207202 */ /* 0x000fe40000000f00 */
[----:B------:R-:W-:Y:S02]  /*5e30*/  MOV R33, R8 ;  /* 0x0000000800217202 */ /* 0x000fe40000000f00 */
[----:B------:R-:W-:Y:S02]  /*5e40*/  MOV R34, R10 ;  /* 0x0000000a00227202 */ /* 0x000fe40000000f00 */
[----:B------:R-:W-:Y:S02]  /*5e50*/  F2FP.BF16.F32.PACK_AB R4, R53, R56 ;  /* 0x000000383504723e */ /* 0x000fe400000010ff */
[----:B------:R-:W-:-:S02]  /*5e60*/  F2FP.BF16.F32.PACK_AB R5, R51, R54 ;  /* 0x000000363305723e */ /* 0x000fc400000010ff */
[----:B------:R-:W-:Y:S02]  /*5e70*/  F2FP.BF16.F32.PACK_AB R6, R49, R52 ;  /* 0x000000343106723e */ /* 0x000fe400000010ff */
[----:B------:R-:W-:Y:S02]  /*5e80*/  F2FP.BF16.F32.PACK_AB R7, R47, R50 ;  /* 0x000000322f07723e */ /* 0x000fe400000010ff */
[----:B------:R-:W-:Y:S02]  /*5e90*/  F2FP.BF16.F32.PACK_AB R8, R45, R48 ;  /* 0x000000302d08723e */ /* 0x000fe400000010ff */
[----:B------:R-:W-:Y:S01]  /*5ea0*/  F2FP.BF16.F32.PACK_AB R9, R43, R46 ;  /* 0x0000002e2b09723e */ /* 0x000fe200000010ff */
[----:B------:R0:W-:Y:S01]  /*5eb0*/  STSM.16.M88.4 [R55], R4 ;  /* 0x0000000437007844 */ /* 0x0001e20000000200 */
[----:B------:R-:W-:Y:S02]  /*5ec0*/  F2FP.BF16.F32.PACK_AB R10, R41, R44 ;  /* 0x0000002c290a723e */ /* 0x000fe400000010ff */
[----:B------:R-:W-:-:S02]  /*5ed0*/  F2FP.BF16.F32.PACK_AB R11, R39, R42 ;  /* 0x0000002a270b723e */ /* 0x000fc400000010ff */
[----:B------:R-:W-:Y:S01]  /*5ee0*/  F2FP.BF16.F32.PACK_AB R39, R119, R24 ;  /* 0x000000187727723e */ /* 0x000fe200000010ff */
[----:B------:R-:W-:Y:S01]  /*5ef0*/  IMAD.U32 R24, RZ, RZ, UR4 ;  /* 0x00000004ff187e24 */ /* 0x000fe2000f8e00ff */
[----:B------:R-:W-:Y:S01]  /*5f00*/  PLOP3.LUT P2, PT, PT, PT, UP0, 0x80, 0x0 ;  /* 0x000000000000781c */ /* 0x000fe20003f4f008 */
[----:B------:R2:W-:Y:S04]  /*5f10*/  STSM.16.M88.4 [R34], R8 ;  /* 0x0000000822007844 */ /* 0x0005e80000000200 */
[----:B------:R3:W-:Y:S04]  /*5f20*/  STSM.16.M88.4 [R33], R12 ;  /* 0x0000000c21007844 */ /* 0x0007e80000000200 */
[----:B------:R3:W-:Y:S01]  /*5f30*/  STSM.16.M88.4 [R32], R36 ;  /* 0x0000002420007844 */ /* 0x0007e20000000200 */
[----:B------:R-:W-:Y:S06]  /*5f40*/  BAR.SYNC.DEFER_BLOCKING 0x1, 0x180 ;  /* 0x0046000000007b1d */ /* 0x000fec0000010000 */
[----:B------:R-:W4:Y:S01]  /*5f50*/  @P2 LDG.E R3, desc[UR50][R24.64] ;  /* 0x0000003218032981 */ /* 0x000f22000c1e1900 */
[----:B-1----:R-:W-:Y:S01]  /*5f60*/  ISETP.NE.AND P1, PT, R30, 0x1, PT ;  /* 0x000000011e00780c */ /* 0x002fe20003f25270 */
[----:B------:R-:W-:Y:S01]  /*5f70*/  UMOV UR4, URZ ;  /* 0x0000003f00047c82 */ /* 0x000fe20008000000 */
[----:B0-----:R-:W-:Y:S01]  /*5f80*/  IMAD.U32 R4, RZ, RZ, UR40 ;  /* 0x00000028ff047e24 */ /* 0x001fe2000f8e00ff */
[----:B------:R-:W-:Y:S01]  /*5f90*/  UIMAD UR7, UR17, UR10, URZ ;  /* 0x0000000a110772a4 */ /* 0x000fe2000f8e023f */
[----:B--2---:R-:W-:Y:S01]  /*5fa0*/  IMAD.U32 R10, RZ, RZ, UR40 ;  /* 0x00000028ff0a7e24 */ /* 0x004fe2000f8e00ff */
[----:B------:R-:W-:Y:S01]  /*5fb0*/  USEL UR39, UR39, URZ, !UP0 ;  /* 0x0000003f27277287 */ /* 0x000fe2000c000000 */
[----:B------:R-:W-:Y:S01]  /*5fc0*/  IMAD R5, R4, 0xc0, R153 ;  /* 0x000000c004057824 */ /* 0x000fe200078e0299 */
[----:B------:R-:W-:-:S02]  /*5fd0*/  UIMAD UR7, UR41, UR11, UR7 ;  /* 0x0000000b290772a4 */ /* 0x000fc4000f8e0207 */
[----:B------:R-:W-:Y:S02]  /*5fe0*/  UISETP.NE.U32.AND UP1, UPT, UR12, URZ, UPT ;  /* 0x0000003f0c00728c */ /* 0x000fe4000bf25070 */
[----:B------:R-:W-:Y:S01]  /*5ff0*/  MOV R4, R5 ;  /* 0x0000000500047202 */ /* 0x000fe20000000f00 */
[----:B------:R-:W-:Y:S01]  /*6000*/  USEL UR38, UR38, URZ, !UP0 ;  /* 0x0000003f26267287 */ /* 0x000fe2000c000000 */
[----:B------:R-:W0:Y:S01]  /*6010*/  @P1 LDC R26, c[0x0][0xbec] ;  /* 0x0002fb00ff1a1b82 */ /* 0x000e220000000800 */
[----:B------:R-:W-:-:S06]  /*6020*/  UISETP.NE.AND.EX UP0, UPT, UR13, URZ, UPT, UP1 ;  /* 0x0000003f0d00728c */ /* 0x000fcc000bf05310 */
[----:B------:R-:W-:Y:S01]  /*6030*/  PLOP3.LUT P3, PT, PT, PT, UP0, 0x80, 0x0 ;  /* 0x000000000000781c */ /* 0x000fe20003f6f008 */
[----:B------:R-:W1:Y:S01]  /*6040*/  @P1 LDC R40, c[0x0][0xbf0] ;  /* 0x0002fc00ff281b82 */ /* 0x000e620000000800 */
[----:B----4-:R-:W-:Y:S01]  /*6050*/  @P2 R2UR UR4, R3 ;  /* 0x00000000030422ca */ /* 0x010fe200000e0000 */
[----:B0-----:R-:W-:-:S05]  /*6060*/  @P1 IMAD.HI.U32 R3, R5, R26, RZ ;  /* 0x0000001a05031227 */ /* 0x001fca00078e00ff */
[----:B-1----:R-:W-:-:S04]  /*6070*/  @P1 SHF.R.U32.HI R4, RZ, R40, R3 ;  /* 0x00000028ff041219 */ /* 0x002fc80000011603 */
[--C-:B------:R-:W-:Y:S01]  /*6080*/  SHF.R.S32.HI R6, RZ, 0x1f, R4.reuse ;  /* 0x0000001fff067819 */ /* 0x100fe20000011404 */
[----:B------:R-:W-:Y:S02]  /*6090*/  IMAD.MOV R3, RZ, RZ, -R4 ;  /* 0x000000ffff037224 */ /* 0x000fe400078e0a04 */
[----:B------:R-:W-:Y:S02]  /*60a0*/  USHF.R.S32.HI UR9, URZ, 0x1f, UR4 ;  /* 0x0000001f3f097899 */ /* 0x000fe40008011404 */
[----:B------:R-:W-:Y:S01]  /*60b0*/  UMOV UR8, UR4 ;  /* 0x0000000400087c82 */ /* 0x000fe20008000000 */
[----:B------:R-:W-:Y:S01]  /*60c0*/  IMAD R3, R30, R3, R5 ;  /* 0x000000031e037224 */ /* 0x000fe200078e0205 */
[----:B------:R-:W-:-:S04]  /*60d0*/  UIMAD.WIDE.U32 UR10, UR41, UR10, UR8 ;  /* 0x0000000a290a72a5 */ /* 0x000fc8000f8e0008 */
[----:B------:R-:W-:Y:S01]  /*60e0*/  UIADD3 UR11, UR11, UR7, URZ ;  /* 0x000000070b0b7290 */ /* 0x000fe2000fffe03f */
[----:B------:R-:W-:Y:S01]  /*60f0*/  SHF.R.S32.HI R5, RZ, 0x1f, R3 ;  /* 0x0000001fff057819 */ /* 0x000fe20000011403 */
[----:B------:R-:W-:Y:S02]  /*6100*/  UIMAD UR7, UR39, UR14, URZ ;  /* 0x0000000e270772a4 */ /* 0x000fe4000f8e023f */
[----:B------:R-:W-:Y:S02]  /*6110*/  UIMAD.WIDE.U32 UR10, UR38, UR14, UR10 ;  /* 0x0000000e260a72a5 */ /* 0x000fe4000f8e000a */
[----:B------:R-:W-:-:S03]  /*6120*/  UIMAD UR7, UR38, UR15, UR7 ;  /* 0x0000000f260772a4 */ /* 0x000fc6000f8e0207 */
[----:B------:R-:W-:Y:S01]  /*6130*/  ULDC.64 UR14, c[0x0][0xb88] ;  /* 0x0002e200000e7ab9 */ /* 0x000fe20000000a00 */
[----:B------:R-:W-:Y:S01]  /*6140*/  IADD3 R4, P0, R4, UR10, RZ ;  /* 0x0000000a04047c10 */ /* 0x000fe2000ff1e0ff */
[----:B------:R-:W-:Y:S01]  /*6150*/  @UP0 UIADD3 UR10, UP1, UR16, UR12, URZ ;  /* 0x0000000c100a0290 */ /* 0x000fe2000ff3e03f */
[----:B------:R-:W-:Y:S01]  /*6160*/  IMAD.U32 R7, RZ, RZ, UR7 ;  /* 0x00000007ff077e24 */ /* 0x000fe2000f8e00ff */
[----:B------:R-:W-:Y:S01]  /*6170*/  ULDC UR7, c[0x0][0xa88] ;  /* 0x0002a20000077ab9 */ /* 0x000fe20000000800 */
[----:B------:R-:W-:-:S03]  /*6180*/  IMAD R8, R5, UR14, RZ ;  /* 0x0000000e05087c24 */ /* 0x000fc6000f8e02ff */
[----:B------:R-:W-:Y:S01]  /*6190*/  IADD3.X R5, R6, UR11, R7, P0, !PT ;  /* 0x0000000b06057c10 */ /* 0x000fe200087fe407 */
[----:B------:R-:W-:Y:S01]  /*61a0*/  @UP0 UIADD3.X UR11, UR18, UR13, URZ, UP1, !UPT ;  /* 0x0000000d120b0290 */ /* 0x000fe20008ffe43f */
[C---:B------:R-:W-:Y:S02]  /*61b0*/  IMAD R7, R3.reuse, UR15, R8 ;  /* 0x0000000f03077c24 */ /* 0x040fe4000f8e0208 */
[----:B------:R-:W-:Y:S01]  /*61c0*/  IMAD.U32 R8, RZ, RZ, UR10 ;  /* 0x0000000aff087e24 */ /* 0x000fe2000f8e00ff */
[----:B------:R-:W-:Y:S01]  /*61d0*/  ULDC.64 UR12, c[0x0][0xb50] ;  /* 0x0002d400000c7ab9 */ /* 0x000fe20000000a00 */
[----:B------:R-:W-:-:S04]  /*61e0*/  IMAD.WIDE.U32 R4, R3, UR14, R4 ;  /* 0x0000000e03047c25 */ /* 0x000fc8000f8e0004 */
[----:B------:R-:W-:Y:S01]  /*61f0*/  IMAD.U32 R3, RZ, RZ, UR7 ;  /* 0x00000007ff037e24 */ /* 0x000fe2000f8e00ff */
[----:B------:R-:W-:Y:S01]  /*6200*/  LEA R6, P0, R4, UR12, 0x2 ;  /* 0x0000000c04067c11 */ /* 0x000fe2000f8010ff */
[----:B------:R-:W-:Y:S02]  /*6210*/  IMAD.U32 R9, RZ, RZ, UR11 ;  /* 0x0000000bff097e24 */ /* 0x000fe4000f8e00ff */
[----:B------:R-:W-:-:S03]  /*6220*/  IMAD.IADD R5, R5, 0x1, R7 ;  /* 0x0000000105057824 */ /* 0x000fc600078e0207 */
[----:B------:R3:W5:Y:S02]  /*6230*/  @P3 LDG.E R3, desc[UR50][R8.64] ;  /* 0x0000003208033981 */ /* 0x000764000c1e1900 */
[----:B------:R-:W-:Y:S01]  /*6240*/  LEA.HI.X R4, R4, UR13, R5, 0x2, P0 ;  /* 0x0000000d04047c11 */ /* 0x000fe200080f1405 */
[----:B------:R-:W-:Y:S06]  /*6250*/  @P3 BRA `(.L_x_233) ;  /* 0x0000000000103947 */ /* 0x000fec0003800000 */
[----:B------:R-:W-:Y:S05]  /*6260*/  @!P2 BRA `(.L_x_233) ;  /* 0x00000000000ca947 */ /* 0x000fea0003800000 */
[----:B---3--:R-:W2:Y:S04]  /*6270*/  LDG.E R8, desc[UR50][R24.64] ;  /* 0x0000003218087981 */ /* 0x008ea8000c1e1900 */
[----:B-----5:R-:W2:Y:S02]  /*6280*/  LDG.E R3, desc[UR50][R24.64+0x4] ;  /* 0x0000043218037981 */ /* 0x020ea4000c1e1900 */
[----:B--2---:R-:W-:-:S07]  /*6290*/  IADD3 R3, -R8, R3, RZ ;  /* 0x0000000308037210 */ /* 0x004fce0007ffe1ff */
.L_x_233:
[----:B------:R-:W-:Y:S01]  /*62a0*/  IMAD R5, R17, 0x40, R16 ;  /* 0x0000004011057824 */ /* 0x000fe200078e0210 */
[----:B---3--:R-:W-:Y:S01]  /*62b0*/  SHFL.IDX PT, R12, R6, RZ, 0x1c1f ;  /* 0x001c1fff060c7589 */ /* 0x008fe200000e0000 */
[----:B-----5:R-:W-:Y:S01]  /*62c0*/  IMAD R32, R3, R30, RZ ;  /* 0x0000001e03207224 */ /* 0x020fe200078e02ff */
[----:B------:R-:W-:Y:S01]  /*62d0*/  LOP3.LUT P0, RZ, R18, 0x3, RZ, 0xc0, !PT ;  /* 0x0000000312ff7812 */ /* 0x000fe2000780c0ff */
[----:B------:R-:W-:Y:S01]  /*62e0*/  IMAD.WIDE R20, R5, 0x2, R20 ;  /* 0x0000000205147825 */ /* 0x000fe200078e0214 */
[----:B------:R-:W0:Y:S01]  /*62f0*/  SHFL.IDX PT, R13, R4, RZ, 0x1c1f ;  /* 0x001c1fff040d7589 */ /* 0x000e2200000e0000 */
[----:B------:R-:W-:Y:S02]  /*6300*/  ULDC.64 UR10, c[0x0][0xaa0] ;  /* 0x0002a800000a7ab9 */ /* 0x000fe40000000a00 */
[----:B------:R-:W-:Y:S01]  /*6310*/  IMAD R5, R10, 0xc0, R23 ;  /* 0x000000c00a057824 */ /* 0x000fe200078e0217 */
[----:B------:R-:W-:Y:S01]  /*6320*/  SHFL.IDX PT, R14, R6, 0x1, 0x1c1f ;  /* 0x003c1f00060e7f89 */ /* 0x000fe200000e0000 */
[----:B------:R-:W-:-:S02]  /*6330*/  IADD3 R9, P3, R20, 0x1800, RZ ;  /* 0x0000180014097810 */ /* 0x000fc40007f7e0ff */
[C---:B------:R-:W-:Y:S01]  /*6340*/  VIADD R3, R5.reuse, 0x8 ;  /* 0x0000000805037836 */ /* 0x040fe20000000000 */
[----:B------:R1:W2:Y:S01]  /*6350*/  SHFL.IDX PT, R15, R4, 0x1, 0x1c1f ;  /* 0x003c1f00040f7f89 */ /* 0x0002a200000e0000 */
[C---:B------:R-:W-:Y:S02]  /*6360*/  IADD3 R25, P4, R20.reuse, 0x3000, RZ ;  /* 0x0000300014197810 */ /* 0x040fe40007f9e0ff */
[-C--:B------:R-:W-:Y:S02]  /*6370*/  ISETP.GE.OR P2, PT, R5, R32.reuse, P0 ;  /* 0x000000200500720c */ /* 0x080fe40000746670 */
[----:B------:R-:W-:Y:S02]  /*6380*/  LOP3.LUT R5, R20, 0x380, RZ, 0xc0, !PT ;  /* 0x0000038014057812 */ /* 0x000fe400078ec0ff */
[----:B------:R-:W-:Y:S02]  /*6390*/  LOP3.LUT R8, R9, 0x380, RZ, 0xc0, !PT ;  /* 0x0000038009087812 */ /* 0x000fe400078ec0ff */
[----:B------:R-:W-:-:S02]  /*63a0*/  ISETP.GE.OR P0, PT, R3, R32, P0 ;  /* 0x000000200300720c */ /* 0x000fc40000706670 */
[----:B------:R-:W-:Y:S02]  /*63b0*/  LOP3.LUT R24, R25, 0x380, RZ, 0xc0, !PT ;  /* 0x0000038019187812 */ /* 0x000fe400078ec0ff */
[----:B------:R-:W-:Y:S02]  /*63c0*/  SHF.R.U64 R5, R5, 0x3, RZ ;  /* 0x0000000305057819 */ /* 0x000fe400000012ff */
[----:B------:R-:W-:Y:S01]  /*63d0*/  SHF.R.U64 R8, R8, 0x3, RZ ;  /* 0x0000000308087819 */ /* 0x000fe200000012ff */
[----:B0-----:R0:W-:Y:S01]  /*63e0*/  @!P2 ST.E desc[UR50][R12.64], R29 ;  /* 0x0000001d0c00a985 */ /* 0x0011e2000c101932 */
[----:B------:R-:W-:Y:S02]  /*63f0*/  SHF.R.U64 R24, R24, 0x3, RZ ;  /* 0x0000000318187819 */ /* 0x000fe400000012ff */
[----:B-1----:R-:W-:Y:S01]  /*6400*/  LOP3.LUT R4, R5, R20, RZ, 0x3c, !PT ;  /* 0x0000001405047212 */ /* 0x002fe200078e3cff */
[--C-:B------:R-:W-:Y:S01]  /*6410*/  IMAD.MOV.U32 R5, RZ, RZ, R21.reuse ;  /* 0x000000ffff057224 */ /* 0x100fe200078e0015 */
[----:B------:R-:W-:Y:S01]  /*6420*/  LOP3.LUT R8, R8, R9, RZ, 0x3c, !PT ;  /* 0x0000000908087212 */ /* 0x000fe200078e3cff */
[--C-:B------:R-:W-:Y:S01]  /*6430*/  IMAD.X R9, RZ, RZ, R21.reuse, P3 ;  /* 0x000000ffff097224 */ /* 0x100fe200018e0615 */
[----:B------:R-:W-:Y:S01]  /*6440*/  LOP3.LUT R24, R24, R25, RZ, 0x3c, !PT ;  /* 0x0000001918187212 */ /* 0x000fe200078e3cff */
[----:B------:R-:W-:Y:S01]  /*6450*/  IMAD.X R25, RZ, RZ, R21, P4 ;  /* 0x000000ffff197224 */ /* 0x000fe200020e0615 */
[----:B--2---:R1:W-:Y:S04]  /*6460*/  @!P0 ST.E desc[UR50][R14.64], R28 ;  /* 0x0000001c0e008985 */ /* 0x0043e8000c101932 */
[----:B------:R-:W2:Y:S04]  /*6470*/  LD.E.128 R4, desc[UR50][R4.64] ;  /* 0x0000003204047980 */ /* 0x000ea8000c101d00 */
[----:B------:R-:W3:Y:S04]  /*6480*/  LD.E.128 R8, desc[UR50][R8.64] ;  /* 0x0000003208087980 */ /* 0x000ee8000c101d00 */
[----:B------:R-:W4:Y:S01]  /*6490*/  LD.E.128 R24, desc[UR50][R24.64] ;  /* 0x0000003218187980 */ /* 0x000f22000c101d00 */
[----:B------:R-:W-:-:S04]  /*64a0*/  IADD3 R20, P0, R20, 0x4800, RZ ;  /* 0x0000480014147810 */ /* 0x000fc80007f1e0ff */
[----:B------:R-:W-:Y:S01]  /*64b0*/  LOP3.LUT R3, R20, 0x380, RZ, 0xc0, !PT ;  /* 0x0000038014037812 */ /* 0x000fe200078ec0ff */
[----:B0-----:R-:W-:Y:S01]  /*64c0*/  IMAD.X R13, RZ, RZ, R21, P0 ;  /* 0x000000ffff0d7224 */ /* 0x001fe200000e0615 */
[----:B------:R-:W-:Y:S01]  /*64d0*/  UIMAD UR7, UR9, UR10, URZ ;  /* 0x0000000a090772a4 */ /* 0x000fe2000f8e023f */
[----:B------:R-:W0:Y:S01]  /*64e0*/  @P1 LDC R21, c[0x0][0xbf0] ;  /* 0x0002fc00ff151b82 */ /* 0x000e220000000800 */
[----:B------:R-:W-:-:S04]  /*64f0*/  SHF.R.U64 R3, R3, 0x3, RZ ;  /* 0x0000000303037819 */ /* 0x000fc800000012ff */
[----:B------:R-:W-:-:S03]  /*6500*/  LOP3.LUT R12, R3, R20, RZ, 0x3c, !PT ;  /* 0x00000014030c7212 */ /* 0x000fc600078e3cff */
[----:B------:R-:W0:Y:S01]  /*6510*/  @P1 LDC R20, c[0x0][0xbec] ;  /* 0x0002fb00ff141b82 */ /* 0x000e220000000800 */
[----:B------:R-:W-:Y:S02]  /*6520*/  UIMAD.WIDE.U32 UR8, UR4, UR10, URZ ;  /* 0x0000000a040872a5 */ /* 0x000fe4000f8e003f */
[----:B------:R-:W-:Y:S01]  /*6530*/  UIMAD UR7, UR4, UR11, UR7 ;  /* 0x0000000b040772a4 */ /* 0x000fe2000f8e0207 */
[----:B------:R-:W-:Y:S01]  /*6540*/  IMAD R3, R2, 0x30, R17 ;  /* 0x0000003002037824 */ /* 0x000fe200078e0211 */
[----:B-1----:R-:W5:Y:S01]  /*6550*/  LD.E.128 R12, desc[UR50][R12.64] ;  /* 0x000000320c0c7980 */ /* 0x002f62000c101d00 */
[----:B------:R-:W-:Y:S01]  /*6560*/  ULDC.64 UR10, c[0x0][0xae8] ;  /* 0x0002ba00000a7ab9 */ /* 0x000fe20000000a00 */
[----:B------:R-:W-:Y:S01]  /*6570*/  UIADD3 UR9, UR9, UR7, URZ ;  /* 0x0000000709097290 */ /* 0x000fe2000fffe03f */
[----:B------:R-:W-:Y:S01]  /*6580*/  IMAD.U32 R28, RZ, RZ, UR40 ;  /* 0x00000028ff1c7e24 */ /* 0x000fe2000f8e00ff */
[----:B------:R-:W-:Y:S01]  /*6590*/  UIMAD UR4, UR17, UR10, URZ ;  /* 0x0000000a110472a4 */ /* 0x000fe2000f8e023f */
[----:B------:R-:W-:Y:S01]  /*65a0*/  @!PT LDS RZ, [RZ] ;  /* 0x00000000fffff984 */ /* 0x000fe20000000800 */
[----:B------:R-:W-:Y:S01]  /*65b0*/  @!PT LDS RZ, [RZ] ;  /* 0x00000000fffff984 */ /* 0x000fe20000000800 */
[----:B------:R-:W-:Y:S01]  /*65c0*/  @!PT LDS RZ, [RZ] ;  /* 0x00000000fffff984 */ /* 0x000fe20000000800 */
[----:B------:R-:W-:Y:S01]  /*65d0*/  @!PT LDS RZ, [RZ] ;  /* 0x00000000fffff984 */ /* 0x000fe20000000800 */
[----:B------:R1:W-:Y:S06]  /*65e0*/  MEMBAR.ALL.CTA ;  /* 0x0000000000007992 */ /* 0x0003ec0000008000 */
[----:B-1----:R-:W1:Y:S01]  /*65f0*/  FENCE.VIEW.ASYNC.S ;  /* 0x00000000000073c6 */ /* 0x002e620000000000 */
[----:B------:R-:W-:Y:S01]  /*6600*/  UIMAD.WIDE.U32 UR8, UR41, UR10, UR8 ;  /* 0x0000000a290872a5 */ /* 0x000fe2000f8e0008 */
[----:B------:R-:W-:Y:S01]  /*6610*/  IMAD R31, R28, 0xc0, R3 ;  /* 0x000000c01c1f7824 */ /* 0x000fe200078e0203 */
[----:B------:R-:W-:Y:S01]  /*6620*/  UIMAD UR4, UR41, UR11, UR4 ;  /* 0x0000000b290472a4 */ /* 0x000fe2000f8e0204 */
[----:B------:R-:W-:-:S02]  /*6630*/  VIADD R0, R0, 0x16820 ;  /* 0x0001682000007836 */ /* 0x000fc40000000000 */
[----:B------:R-:W-:Y:S01]  /*6640*/  ULDC.64 UR10, c[0x0][0xaf0] ;  /* 0x0002bc00000a7ab9 */ /* 0x000fe20000000a00 */
[----:B------:R-:W-:Y:S01]  /*6650*/  UIADD3 UR9, UR9, UR4, URZ ;  /* 0x0000000409097290 */ /* 0x000fe2000fffe03f */
[----:B------:R-:W-:Y:S01]  /*6660*/  MOV R3, R31 ;  /* 0x0000001f00037202 */ /* 0x000fe20000000f00 */
[----:B------:R-:W-:Y:S01]  /*6670*/  UIMAD UR4, UR39, UR10, URZ ;  /* 0x0000000a270472a4 */ /* 0x000fe2000f8e023f */
[----:B------:R-:W-:-:S03]  /*6680*/  PRMT R0, RZ, 0x654, R0 ;  /* 0x00000654ff007816 */ /* 0x000fc60000000000 */
[----:B------:R-:W-:Y:S01]  /*6690*/  UIMAD UR4, UR38, UR11, UR4 ;  /* 0x0000000b260472a4 */ /* 0x000fe2000f8e0204 */
[----:B0-----:R-:W-:Y:S01]  /*66a0*/  @P1 IMAD.HI.U32 R20, R31, R20, RZ ;  /* 0x000000141f141227 */ /* 0x001fe200078e00ff */
[----:B------:R-:W-:-:S03]  /*66b0*/  UIMAD.WIDE.U32 UR38, UR38, UR10, UR8 ;  /* 0x0000000a262672a5 */ /* 0x000fc6000f8e0008 */
[----:B------:R-:W-:Y:S01]  /*66c0*/  ULDC.64 UR8, c[0x0][0xae0] ;  /* 0x0002b80000087ab9 */ /* 0x000fe20000000a00 */
[----:B------:R-:W-:Y:S01]  /*66d0*/  @P1 SHF.R.U32.HI R3, RZ, R21, R20 ;  /* 0x00000015ff031219 */ /* 0x000fe20000011614 */
[----:B------:R-:W-:Y:S02]  /*66e0*/  UIADD3 UR4, UR39, UR4, URZ ;  /* 0x0000000427047290 */ /* 0x000fe4000fffe03f */
[----:B------:R-:W-:Y:S01]  /*66f0*/  IMAD.U32 R21, RZ, RZ, UR39 ;  /* 0x00000027ff157e24 */ /* 0x000fe2000f8e00ff */
[--C-:B------:R-:W-:Y:S01]  /*6700*/  SHF.R.S32.HI R28, RZ, 0x1f, R3.reuse ;  /* 0x0000001fff1c7819 */ /* 0x100fe20000011403 */
[----:B------:R-:W-:Y:S01]  /*6710*/  IMAD.MOV R29, RZ, RZ, -R3 ;  /* 0x000000ffff1d7224 */ /* 0x000fe200078e0a03 */
[----:B-1----:R0:W-:Y:S01]  /*6720*/  SYNCS.ARRIVE.TRANS64.RED.A1T0 RZ, [R0+URZ], RZ ;  /* 0x000000ff00ff79a7 */ /* 0x0021e2000810043f */
[----:B------:R-:W-:Y:S02]  /*6730*/  IMAD.U32 R20, RZ, RZ, UR38 ;  /* 0x00000026ff147e24 */ /* 0x000fe4000f8e00ff */
[----:B------:R-:W-:Y:S01]  /*6740*/  IMAD.U32 R21, RZ, RZ, UR4 ;  /* 0x00000004ff157e24 */ /* 0x000fe2000f8e00ff */
[----:B------:R-:W-:Y:S01]  /*6750*/  ULDC UR4, c[0x0][0xac8] ;  /* 0x0002b20000047ab9 */ /* 0x000fe20000000800 */
[----:B------:R-:W-:-:S02]  /*6760*/  IMAD R28, R28, UR8, RZ ;  /* 0x000000081c1c7c24 */ /* 0x000fc4000f8e02ff */
[----:B------:R-:W-:Y:S02]  /*6770*/  IMAD R29, R30, R29, R31 ;  /* 0x0000001d1e1d7224 */ /* 0x000fe400078e021f */
[C---:B------:R-:W-:Y:S02]  /*6780*/  IMAD R31, R3.reuse, UR9, R28 ;  /* 0x00000009031f7c24 */ /* 0x040fe4000f8e021c */
[----:B------:R-:W-:Y:S01]  /*6790*/  IMAD.WIDE.U32 R20, R3, UR8, R20 ;  /* 0x0000000803147c25 */ /* 0x000fe2000f8e0014 */
[----:B------:R-:W-:Y:S01]  /*67a0*/  SHF.R.S32.HI R3, RZ, 0x1f, R29 ;  /* 0x0000001fff037819 */ /* 0x000fe2000001141d */
[----:B------:R-:W-:Y:S02]  /*67b0*/  ULDC.64 UR8, c[0x0][0xad8] ;  /* 0x0002b60000087ab9 */ /* 0x000fe40000000a00 */
[----:B------:R-:W-:Y:S02]  /*67c0*/  IMAD.IADD R21, R21, 0x1, R31 ;  /* 0x0000000115157824 */ /* 0x000fe400078e021f */
[----:B------:R-:W-:-:S02]  /*67d0*/  IMAD R28, R3, UR8, RZ ;  /* 0x00000008031c7c24 */ /* 0x000fc4000f8e02ff */
[----:B------:R-:W-:-:S04]  /*67e0*/  IMAD.WIDE.U32 R20, R29, UR8, R20 ;  /* 0x000000081d147c25 */ /* 0x000fc8000f8e0014 */
[----:B------:R-:W-:Y:S01]  /*67f0*/  IMAD R3, R29, UR9, R28 ;  /* 0x000000091d037c24 */ /* 0x000fe2000f8e021c */
[----:B------:R-:W-:Y:S01]  /*6800*/  ULDC.64 UR8, c[0x0][0xa80] ;  /* 0x0002a00000087ab9 */ /* 0x000fe20000000a00 */
[----:B------:R-:W-:Y:S01]  /*6810*/  IMAD.U32 R28, RZ, RZ, UR40 ;  /* 0x00000028ff1c7e24 */ /* 0x000fe2000f8e00ff */
[----:B------:R-:W-:Y:S01]  /*6820*/  LEA R33, P0, R20, UR8, 0x1 ;  /* 0x0000000814217c11 */ /* 0x000fe2000f8008ff */
[----:B------:R-:W-:Y:S02]  /*6830*/  IMAD.IADD R3, R21, 0x1, R3 ;  /* 0x0000000115037824 */ /* 0x000fe400078e0203 */
[----:B------:R-:W-:Y:S02]  /*6840*/  IMAD R37, R28, 0xc0, R17 ;  /* 0x000000c01c257824 */ /* 0x000fe400078e0211 */
[----:B------:R-:W1:Y:S01]  /*6850*/  SHFL.IDX PT, R29, R33, RZ, 0x181f ;  /* 0x00181fff211d7589 */ /* 0x000e6200000e0000 */
[----:B------:R-:W-:Y:S01]  /*6860*/  LEA.HI.X R34, R20, UR9, R3, 0x1, P0 ;  /* 0x0000000914227c11 */ /* 0x000fe200080f0c03 */
[C---:B------:R-:W-:Y:S01]  /*6870*/  VIADD R20, R37.reuse, 0x60 ;  /* 0x0000006025147836 */ /* 0x040fe20000000000 */
[----:B------:R-:W-:Y:S01]  /*6880*/  ISETP.GE.AND P0, PT, R16, UR4, PT ;  /* 0x0000000410007c0c */ /* 0x000fe2000bf06270 */
[----:B------:R-:W1:Y:S01]  /*6890*/  SHFL.IDX PT, R39, R33, 0x1, 0x181f ;  /* 0x00381f0021277f89 */ /* 0x000e6200000e0000 */
[C---:B------:R-:W-:Y:S01]  /*68a0*/  IADD3 R3, R37.reuse, 0x30, RZ ;  /* 0x0000003025037810 */ /* 0x040fe20007ffe0ff */
[C---:B0-----:R-:W-:Y:S01]  /*68b0*/  VIADD R0, R37.reuse, 0x90 ;  /* 0x0000009025007836 */ /* 0x041fe20000000000 */
[-C--:B------:R-:W-:Y:S01]  /*68c0*/  ISETP.GE.OR P1, PT, R37, R32.reuse, P0 ;  /* 0x000000202500720c */ /* 0x080fe20000726670 */
[----:B------:R-:W0:Y:S01]  /*68d0*/  SHFL.IDX PT, R41, R33, 0x2, 0x181f ;  /* 0x00581f0021297f89 */ /* 0x000e2200000e0000 */
[----:B------:R-:W-:-:S02]  /*68e0*/  ISETP.GE.OR P2, PT, R3, R32, P0 ;  /* 0x000000200300720c */ /* 0x000fc40000746670 */
[-C--:B------:R-:W-:Y:S01]  /*68f0*/  ISETP.GE.OR P3, PT, R20, R32.reuse, P0 ;  /* 0x000000201400720c */ /* 0x080fe20000766670 */
[----:B------:R-:W0:Y:S01]  /*6900*/  SHFL.IDX PT, R21, R34, RZ, 0x181f ;  /* 0x00181fff22157589 */ /* 0x000e2200000e0000 */
[----:B------:R-:W-:-:S03]  /*6910*/  ISETP.GE.OR P0, PT, R0, R32, P0 ;  /* 0x000000200000720c */ /* 0x000fc60000706670 */
[----:B------:R-:W0:Y:S04]  /*6920*/  SHFL.IDX PT, R31, R34, 0x1, 0x181f ;  /* 0x00381f00221f7f89 */ /* 0x000e2800000e0000 */
[----:B------:R-:W0:Y:S01]  /*6930*/  SHFL.IDX PT, R36, R34, 0x2, 0x181f ;  /* 0x00581f0022247f89 */ /* 0x000e2200000e0000 */
[----:B-1----:R-:W-:-:S03]  /*6940*/  @!P1 LEA R20, P4, R16, R29, 0x1 ;  /* 0x0000001d10149211 */ /* 0x002fc600078808ff */
[----:B------:R-:W1:Y:S01]  /*6950*/  SHFL.IDX PT, R33, R33, 0x3, 0x181f ;  /* 0x00781f0021217f89 */ /* 0x000e6200000e0000 */
[----:B------:R-:W-:-:S03]  /*6960*/  @!P2 LEA R28, P5, R16, R39, 0x1 ;  /* 0x00000027101ca211 */ /* 0x000fc600078a08ff */
[----:B------:R-:W1:Y:S01]  /*6970*/  SHFL.IDX PT, R34, R34, 0x3, 0x181f ;  /* 0x00781f0022227f89 */ /* 0x000e6200000e0000 */
[C---:B0-----:R-:W-:Y:S02]  /*6980*/  @!P3 LEA R30, P6, R16.reuse, R41, 0x1 ;  /* 0x00000029101eb211 */ /* 0x041fe400078c08ff */
[C-C-:B------:R-:W-:Y:S02]  /*6990*/  @!P1 LEA.HI.X R21, R16.reuse, R21, R155.reuse, 0x1, P4 ;  /* 0x0000001510159211 */ /* 0x140fe400020f0c9b */
[C-C-:B------:R-:W-:Y:S02]  /*69a0*/  @!P2 LEA.HI.X R29, R16.reuse, R31, R155.reuse, 0x1, P5 ;  /* 0x0000001f101da211 */ /* 0x140fe400028f0c9b */
[----:B------:R-:W-:Y:S01]  /*69b0*/  @!P3 LEA.HI.X R31, R16, R36, R155, 0x1, P6 ;  /* 0x00000024101fb211 */ /* 0x000fe200030f0c9b */
[----:B--2---:R0:W-:Y:S04]  /*69c0*/  @!P1 ST.E.128 desc[UR50][R20.64], R4 ;  /* 0x0000000414009985 */ /* 0x0041e8000c101d32 */
[----:B---3--:R0:W-:Y:S04]  /*69d0*/  @!P2 ST.E.128 desc[UR50][R28.64], R8 ;  /* 0x000000081c00a985 */ /* 0x0081e8000c101d32 */
[----:B----4-:R0:W-:Y:S01]  /*69e0*/  @!P3 ST.E.128 desc[UR50][R30.64], R24 ;  /* 0x000000181e00b985 */ /* 0x0101e2000c101d32 */
[----:B-1----:R-:W-:Y:S05]  /*69f0*/  @P0 BRA `(.L_x_234) ;  /* 0x0000000800780947 */ /* 0x002fea0003800000 */
[----:B0-----:R-:W-:-:S04]  /*6a00*/  LEA R4, P0, R16, R33, 0x1 ;  /* 0x0000002110047211 */ /* 0x001fc800078008ff */
[----:B------:R-:W-:-:S05]  /*6a10*/  LEA.HI.X R5, R16, R34, R155, 0x1, P0 ;  /* 0x0000002210057211 */ /* 0x000fca00000f0c9b */
[----:B-----5:R2:W-:Y:S01]  /*6a20*/  ST.E.128 desc[UR50][R4.64], R12 ;  /* 0x0000000c04007985 */ /* 0x0205e2000c101d32 */
[----:B------:R-:W-:Y:S05]  /*6a30*/  BRA `(.L_x_234) ;  /* 0x0000000800687947 */ /* 0x000fea0003800000 */
.L_x_232:
[----:B------:R-:W-:Y:S01]  /*6a40*/  ULDC.64 UR8, c[0x0][0xc00] ;  /* 0x0003000000087ab9 */ /* 0x000fe20000000a00 */
[----:B------:R-:W-:Y:S01]  /*6a50*/  ULDC UR4, c[0x0][0xa88] ;  /* 0x0002a20000047ab9 */ /* 0x000fe20000000800 */
[----:B------:R-:W-:Y:S01]  /*6a60*/  UISETP.NE.U32.AND UP0, UPT, UR8, URZ, UPT ;  /* 0x0000003f0800728c */ /* 0x000fe2000bf05070 */
[----:B------:R-:W0:Y:S03]  /*6a70*/  LDC R11, c[0x0][0xbe8] ;  /* 0x0002fa00ff0b7b82 */ /* 0x000e260000000800 */
[----:B------:R-:W-:-:S03]  /*6a80*/  UISETP.NE.AND.EX UP0, UPT, UR9, URZ, UPT, UP0 ;  /* 0x0000003f0900728c */ /* 0x000fc6000bf05300 */
[----:B------:R-:W-:Y:S02]  /*6a90*/  ULDC.64 UR8, c[0x0][0xc00] ;  /* 0x0003000000087ab9 */ /* 0x000fe40000000a00 */
[----:B------:R-:W-:Y:S01]  /*6aa0*/  UIMAD.WIDE UR8, UR38, 0x4, UR8 ;  /* 0x00000004260878a5 */ /* 0x000fe2000f8e0208 */
[----:B------:R-:W-:-:S05]  /*6ab0*/  PLOP3.LUT P2, PT, PT, PT, UP0, 0x80, 0x0 ;  /* 0x000000000000781c */ /* 0x000fca0003f4f008 */
[----:B------:R-:W-:Y:S02]  /*6ac0*/  IMAD.U32 R4, RZ, RZ, UR8 ;  /* 0x00000008ff047e24 */ /* 0x000fe4000f8e00ff */
[----:B------:R-:W-:Y:S01]  /*6ad0*/  IMAD.U32 R5, RZ, RZ, UR9 ;  /* 0x00000009ff057e24 */ /* 0x000fe2000f8e00ff */
[----:B------:R-:W-:Y:S02]  /*6ae0*/  ULDC.64 UR8, c[0x0][0xc08] ;  /* 0x0003020000087ab9 */ /* 0x000fe40000000a00 */
[----:B------:R-:W-:-:S03]  /*6af0*/  UISETP.NE.U32.AND UP1, UPT, UR8, URZ, UPT ;  /* 0x0000003f0800728c */ /* 0x000fc6000bf25070 */
[----:B------:R-:W2:Y:S01]  /*6b00*/  @P2 LDG.E R3, desc[UR50][R4.64] ;  /* 0x0000003204032981 */ /* 0x000ea2000c1e1900 */
[----:B------:R-:W-:Y:S01]  /*6b10*/  UISETP.NE.AND.EX UP1, UPT, UR9, URZ, UPT, UP1 ;  /* 0x0000003f0900728c */ /* 0x000fe2000bf25310 */
[----:B------:R-:W-:-:S05]  /*6b20*/  IMAD.U32 R0, RZ, RZ, UR4 ;  /* 0x00000004ff007e24 */ /* 0x000fca000f8e00ff */
[----:B------:R-:W-:-:S05]  /*6b30*/  PLOP3.LUT P3, PT, PT, PT, UP1, 0x80, 0x0 ;  /* 0x000000000000781c */ /* 0x000fca0003f6f018 */
[----:B------:R-:W-:Y:S02]  /*6b40*/  @UP1 ULDC.64 UR8, c[0x0][0xc08] ;  /* 0x0003020000081ab9 */ /* 0x000fe40000000a00 */
[----:B------:R-:W-:-:S06]  /*6b50*/  @UP1 UIMAD.WIDE UR8, UR38, 0x4, UR8 ;  /* 0x00000004260818a5 */ /* 0x000fcc000f8e0208 */
[----:B------:R-:W-:Y:S01]  /*6b60*/  IMAD.U32 R6, RZ, RZ, UR8 ;  /* 0x00000008ff067e24 */ /* 0x000fe2000f8e00ff */
[----:B------:R-:W-:-:S05]  /*6b70*/  MOV R7, UR9 ;  /* 0x0000000900077c02 */ /* 0x000fca0008000f00 */
[----:B------:R1:W5:Y:S01]  /*6b80*/  @P3 LDG.E R0, desc[UR50][R6.64] ;  /* 0x0000003206003981 */ /* 0x000362000c1e1900 */
[----:B0-----:R-:W-:Y:S01]  /*6b90*/  ISETP.NE.AND P0, PT, R11, 0x1, PT ;  /* 0x000000010b00780c */ /* 0x001fe20003f05270 */
[----:B------:R-:W-:Y:S01]  /*6ba0*/  UMOV UR4, URZ ;  /* 0x0000003f00047c82 */ /* 0x000fe20008000000 */
[----:B------:R-:W-:Y:S01]  /*6bb0*/  USHF.R.S32.HI UR11, URZ, 0x1f, UR41 ;  /* 0x0000001f3f0b7899 */ /* 0x000fe20008011429 */
[----:B------:R-:W-:-:S10]  /*6bc0*/  ISETP.GE.AND P1, PT, R156, 0xc0, PT ;  /* 0x000000c09c00780c */ /* 0x000fd40003f26270 */
[----:B------:R-:W0:Y:S01]  /*6bd0*/  @P0 LDC R9, c[0x0][0xbec] ;  /* 0x0002fb00ff090b82 */ /* 0x000e220000000800 */
[----:B--2---:R-:W-:-:S13]  /*6be0*/  @P2 R2UR UR4, R3 ;  /* 0x00000000030422ca */ /* 0x004fda00000e0000 */
[----:B------:R-:W-:Y:S01]  /*6bf0*/  USHF.R.S32.HI UR10, URZ, 0x1f, UR4 ;  /* 0x0000001f3f0a7899 */ /* 0x000fe20008011404 */
[----:B01----:R-:W-:Y:S11]  /*6c00*/  @P3 BRA `(.L_x_235) ;  /* 0x0000000000103947 */ /* 0x003ff60003800000 */
[----:B------:R-:W-:Y:S05]  /*6c10*/  @!P2 BRA `(.L_x_235) ;  /* 0x00000000000ca947 */ /* 0x000fea0003800000 */
[----:B------:R-:W2:Y:S04]  /*6c20*/  LDG.E R3, desc[UR50][R4.64] ;  /* 0x0000003204037981 */ /* 0x000ea8000c1e1900 */
[----:B-----5:R-:W2:Y:S02]  /*6c30*/  LDG.E R0, desc[UR50][R4.64+0x4] ;  /* 0x0000043204007981 */ /* 0x020ea4000c1e1900 */
[----:B--2---:R-:W-:-:S07]  /*6c40*/  IMAD.IADD R0, R0, 0x1, -R3 ;  /* 0x0000000100007824 */ /* 0x004fce00078e0a03 */
.L_x_235:
[----:B------:R-:W-:Y:S01]  /*6c50*/  USEL UR38, UR38, URZ, !UP0 ;  /* 0x0000003f26267287 */ /* 0x000fe2000c000000 */
[----:B------:R-:W-:Y:S01]  /*6c60*/  BSSY B1, `(.L_x_236) ;  /* 0x000002d000017945 */ /* 0x000fe20003800000 */
[----:B------:R-:W-:-:S03]  /*6c70*/  USEL UR39, UR39, URZ, !UP0 ;  /* 0x0000003f27277287 */ /* 0x000fc6000c000000 */
[----:B------:R-:W-:Y:S09]  /*6c80*/  @P1 BRA `(.L_x_237) ;  /* 0x0000000000a81947 */ /* 0x000ff20003800000 */
[----:B------:R-:W0:Y:S01]  /*6c90*/  S2R R4, SR_TID.X ;  /* 0x0000000000047919 */ /* 0x000e220000002100 */
[----:B------:R-:W1:Y:S01]  /*6ca0*/  LDC R6, c[0x0][0xbe8] ;  /* 0x0002fa00ff067b82 */ /* 0x000e620000000800 */
[----:B------:R-:W-:-:S04]  /*6cb0*/  IMAD.U32 R3, RZ, RZ, UR40 ;  /* 0x00000028ff037e24 */ /* 0x000fc8000f8e00ff */
[----:B0-----:R-:W-:Y:S02]  /*6cc0*/  IMAD R3, R3, 0xc0, R4 ;  /* 0x000000c003037824 */ /* 0x001fe400078e0204 */
[----:B-1---5:R-:W-:Y:S02]  /*6cd0*/  IMAD R4, R0, R6, RZ ;  /* 0x0000000600047224 */ /* 0x022fe400078e02ff */
[----:B------:R-:W-:-:S05]  /*6ce0*/  VIADD R5, R3, 0xffffff80 ;  /* 0xffffff8003057836 */ /* 0x000fca0000000000 */
[----:B------:R-:W-:-:S13]  /*6cf0*/  ISETP.GE.AND P1, PT, R5, R4, PT ;  /* 0x000000040500720c */ /* 0x000fda0003f26270 */
[----:B------:R-:W-:Y:S05]  /*6d00*/  @P1 BRA `(.L_x_237) ;  /* 0x0000000000881947 */ /* 0x000fea0003800000 */
[----:B------:R-:W-:Y:S01]  /*6d10*/  ISETP.NE.AND P1, PT, R6, 0x1, PT ;  /* 0x000000010600780c */ /* 0x000fe20003f25270 */
[----:B------:R-:W-:Y:S01]  /*6d20*/  ULDC.64 UR12, c[0x0][0xb90] ;  /* 0x0002e400000c7ab9 */ /* 0x000fe20000000a00 */
[----:B------:R-:W-:Y:S01]  /*6d30*/  UMOV UR8, UR4 ;  /* 0x0000000400087c82 */ /* 0x000fe20008000000 */
[----:B------:R-:W-:Y:S01]  /*6d40*/  UIMAD UR7, UR11, UR12, URZ ;  /* 0x0000000c0b0772a4 */ /* 0x000fe2000f8e023f */
[----:B------:R-:W-:Y:S02]  /*6d50*/  UMOV UR9, UR10 ;  /* 0x0000000a00097c82 */ /* 0x000fe40008000000 */
[----:B------:R-:W-:Y:S02]  /*6d60*/  UIMAD.WIDE.U32 UR8, UR41, UR12, UR8 ;  /* 0x0000000c290872a5 */ /* 0x000fe4000f8e0008 */
[----:B------:R-:W-:-:S03]  /*6d70*/  UIMAD UR7, UR41, UR13, UR7 ;  /* 0x0000000d290772a4 */ /* 0x000fc6000f8e0207 */
[----:B------:R-:W-:Y:S02]  /*6d80*/  ULDC.64 UR12, c[0x0][0xb98] ;  /* 0x0002e600000c7ab9 */ /* 0x000fe40000000a00 */
[----:B------:R-:W0:Y:S01]  /*6d90*/  @P1 LDC R4, c[0x0][0xbec] ;  /* 0x0002fb00ff041b82 */ /* 0x000e220000000800 */
[----:B------:R-:W-:Y:S02]  /*6da0*/  UIADD3 UR9, UR9, UR7, URZ ;  /* 0x0000000709097290 */ /* 0x000fe4000fffe03f */
[----:B------:R-:W-:Y:S02]  /*6db0*/  UIMAD UR7, UR39, UR12, URZ ;  /* 0x0000000c270772a4 */ /* 0x000fe4000f8e023f */
[----:B------:R-:W-:Y:S02]  /*6dc0*/  UIMAD.WIDE.U32 UR8, UR38, UR12, UR8 ;  /* 0x0000000c260872a5 */ /* 0x000fe4000f8e0008 */
[----:B------:R-:W-:Y:S01]  /*6dd0*/  UIMAD UR7, UR38, UR13, UR7 ;  /* 0x0000000d260772a4 */ /* 0x000fe2000f8e0207 */
[----:B------:R-:W1:Y:S02]  /*6de0*/  @P1 LDC R8, c[0x0][0xbf0] ;  /* 0x0002fc00ff081b82 */ /* 0x000e640000000800 */
[----:B------:R-:W-:Y:S01]  /*6df0*/  ULDC.64 UR12, c[0x0][0xb88] ;  /* 0x0002e200000c7ab9 */ /* 0x000fe20000000a00 */
[----:B0-----:R-:W-:-:S04]  /*6e00*/  @P1 IMAD.HI.U32 R3, R5, R4, RZ ;  /* 0x0000000405031227 */ /* 0x001fc800078e00ff */
[----:B------:R-:W-:Y:S01]  /*6e10*/  IMAD.MOV.U32 R4, RZ, RZ, R5 ;  /* 0x000000ffff047224 */ /* 0x000fe200078e0005 */
[----:B-1----:R-:W-:Y:S01]  /*6e20*/  @P1 SHF.R.U32.HI R4, RZ, R8, R3 ;  /* 0x00000008ff041219 */ /* 0x002fe20000011603 */
[----:B------:R-:W-:-:S04]  /*6e30*/  IMAD.U32 R8, RZ, RZ, UR7 ;  /* 0x00000007ff087e24 */ /* 0x000fc8000f8e00ff */
[----:B------:R-:W-:-:S04]  /*6e40*/  IMAD.MOV R3, RZ, RZ, -R4 ;  /* 0x000000ffff037224 */ /* 0x000fc800078e0a04 */
[----:B------:R-:W-:Y:S01]  /*6e50*/  IMAD R3, R6, R3, R5 ;  /* 0x0000000306037224 */ /* 0x000fe200078e0205 */
[----:B------:R-:W-:Y:S02]  /*6e60*/  SHF.R.S32.HI R5, RZ, 0x1f, R4 ;  /* 0x0000001fff057819 */ /* 0x000fe40000011404 */
[----:B------:R-:W-:Y:S02]  /*6e70*/  IADD3 R4, P1, R4, UR8, RZ ;  /* 0x0000000804047c10 */ /* 0x000fe4000ff3e0ff */
[----:B------:R-:W-:Y:S02]  /*6e80*/  SHF.R.S32.HI R6, RZ, 0x1f, R3 ;  /* 0x0000001fff067819 */ /* 0x000fe40000011403 */
[----:B------:R-:W-:Y:S01]  /*6e90*/  IADD3.X R5, R5, UR9, R8, P1, !PT ;  /* 0x0000000905057c10 */ /* 0x000fe20008ffe408 */
[----:B------:R-:W-:Y:S02]  /*6ea0*/  ULDC.64 UR8, c[0x0][0xb50] ;  /* 0x0002d40000087ab9 */ /* 0x000fe40000000a00 */
[----:B------:R-:W-:-:S02]  /*6eb0*/  IMAD R6, R6, UR12, RZ ;  /* 0x0000000c06067c24 */ /* 0x000fc4000f8e02ff */
[----:B------:R-:W-:-:S04]  /*6ec0*/  IMAD.WIDE.U32 R4, R3, UR12, R4 ;  /* 0x0000000c03047c25 */ /* 0x000fc8000f8e0004 */
[----:B------:R-:W-:Y:S01]  /*6ed0*/  IMAD R7, R3, UR13, R6 ;  /* 0x0000000d03077c24 */ /* 0x000fe2000f8e0206 */
[----:B------:R-:W-:-:S03]  /*6ee0*/  LEA R6, P1, R4, UR8, 0x2 ;  /* 0x0000000804067c11 */ /* 0x000fc6000f8210ff */
[----:B------:R-:W-:-:S05]  /*6ef0*/  IMAD.IADD R3, R5, 0x1, R7 ;  /* 0x0000000105037824 */ /* 0x000fca00078e0207 */
[----:B------:R-:W-:Y:S02]  /*6f00*/  LEA.HI.X R7, R4, UR9, R3, 0x2, P1 ;  /* 0x0000000904077c11 */ /* 0x000fe400088f1403 */
[----:B------:R-:W-:-:S05]  /*6f10*/  MOV R3, 0xff800000 ;  /* 0xff80000000037802 */ /* 0x000fca0000000f00 */
[----:B------:R0:W-:Y:S02]  /*6f20*/  STG.E desc[UR50][R6.64], R3 ;  /* 0x0000000306007986 */ /* 0x0001e4000c101932 */
.L_x_237:
[----:B------:R-:W-:Y:S05]  /*6f30*/  BSYNC B1 ;  /* 0x0000000000017941 */ /* 0x000fea0003800000 */
.L_x_236:
[----:B------:R-:W1:Y:S01]  /*6f40*/  @P0 LDC R5, c[0x0][0xbf0] ;  /* 0x0002fc00ff050b82 */ /* 0x000e620000000800 */
[----:B------:R-:W-:Y:S01]  /*6f50*/  ULDC.64 UR12, c[0x0][0xaa0] ;  /* 0x0002a800000c7ab9 */ /* 0x000fe20000000a00 */
[----:B0-----:R-:W-:Y:S01]  /*6f60*/  IMAD.U32 R6, RZ, RZ, UR40 ;  /* 0x00000028ff067e24 */ /* 0x001fe2000f8e00ff */
[----:B------:R-:W-:Y:S01]  /*6f70*/  UIMAD UR7, UR10, UR12, URZ ;  /* 0x0000000c0a0772a4 */ /* 0x000fe2000f8e023f */
[----:B------:R-:W-:Y:S01]  /*6f80*/  IMAD R3, R2, 0x30, R17 ;  /* 0x0000003002037824 */ /* 0x000fe200078e0211 */
[----:B------:R-:W-:Y:S01]  /*6f90*/  UIMAD.WIDE.U32 UR8, UR4, UR12, URZ ;  /* 0x0000000c040872a5 */ /* 0x000fe2000f8e003f */
[----:B-----5:R-:W-:Y:S01]  /*6fa0*/  IMAD R25, R0, R11, RZ ;  /* 0x0000000b00197224 */ /* 0x020fe200078e02ff */
[----:B------:R-:W-:Y:S01]  /*6fb0*/  UIMAD UR7, UR4, UR13, UR7 ;  /* 0x0000000d040772a4 */ /* 0x000fe2000f8e0207 */
[----:B------:R-:W-:Y:S02]  /*6fc0*/  IMAD R6, R6, 0xc0, R3 ;  /* 0x000000c006067824 */ /* 0x000fe400078e0203 */
[----:B------:R-:W-:Y:S01]  /*6fd0*/  ULDC.64 UR12, c[0x0][0xae8] ;  /* 0x0002ba00000c7ab9 */ /* 0x000fe20000000a00 */
[----:B------:R-:W-:Y:S01]  /*6fe0*/  UIADD3 UR9, UR9, UR7, URZ ;  /* 0x0000000709097290 */ /* 0x000fe2000fffe03f */
[----:B------:R-:W-:Y:S01]  /*6ff0*/  @P0 IMAD.HI.U32 R4, R6, R9, RZ ;  /* 0x0000000906040227 */ /* 0x000fe200078e00ff */
[----:B------:R-:W-:-:S02]  /*7000*/  UIMAD UR4, UR11, UR12, URZ ;  /* 0x0000000c0b0472a4 */ /* 0x000fc4000f8e023f */
[----:B------:R-:W-:Y:S01]  /*7010*/  UIMAD.WIDE.U32 UR8, UR41, UR12, UR8 ;  /* 0x0000000c290872a5 */ /* 0x000fe2000f8e0008 */
[----:B------:R-:W-:Y:S01]  /*7020*/  IMAD.MOV.U32 R3, RZ, RZ, R6 ;  /* 0x000000ffff037224 */ /* 0x000fe200078e0006 */
[----:B------:R-:W-:Y:S01]  /*7030*/  UIMAD UR4, UR41, UR13, UR4 ;  /* 0x0000000d290472a4 */ /* 0x000fe2000f8e0204 */
[----:B------:R-:W-:-:S03]  /*7040*/  ULDC.64 UR10, c[0x0][0xaf0] ;  /* 0x0002bc00000a7ab9 */ /* 0x000fc60000000a00 */
[----:B------:R-:W-:Y:S02]  /*7050*/  UIADD3 UR9, UR9, UR4, URZ ;  /* 0x0000000409097290 */ /* 0x000fe4000fffe03f */
[----:B------:R-:W-:Y:S01]  /*7060*/  UIMAD UR4, UR39, UR10, URZ ;  /* 0x0000000a270472a4 */ /* 0x000fe2000f8e023f */
[----:B-1----:R-:W-:Y:S01]  /*7070*/  @P0 SHF.R.U32.HI R3, RZ, R5, R4 ;  /* 0x00000005ff030219 */ /* 0x002fe20000011604 */
[----:B------:R-:W-:Y:S02]  /*7080*/  UIMAD.WIDE.U32 UR8, UR38, UR10, UR8 ;  /* 0x0000000a260872a5 */ /* 0x000fe4000f8e0008 */
[----:B------:R-:W-:Y:S01]  /*7090*/  UIMAD UR4, UR38, UR11, UR4 ;  /* 0x0000000b260472a4 */ /* 0x000fe2000f8e0204 */
[--C-:B------:R-:W-:Y:S01]  /*70a0*/  SHF.R.S32.HI R4, RZ, 0x1f, R3.reuse ;  /* 0x0000001fff047819 */ /* 0x100fe20000011403 */
[----:B------:R-:W-:Y:S01]  /*70b0*/  IMAD.MOV R7, RZ, RZ, -R3 ;  /* 0x000000ffff077224 */ /* 0x000fe200078e0a03 */
[----:B------:R-:W-:Y:S01]  /*70c0*/  ULDC.64 UR10, c[0x0][0xae0] ;  /* 0x0002b800000a7ab9 */ /* 0x000fe20000000a00 */
[----:B------:R-:W-:-:S02]  /*70d0*/  UIADD3 UR4, UR9, UR4, URZ ;  /* 0x0000000409047290 */ /* 0x000fc4000fffe03f */
[----:B------:R-:W-:Y:S02]  /*70e0*/  IMAD.U32 R5, RZ, RZ, UR9 ;  /* 0x00000009ff057e24 */ /* 0x000fe4000f8e00ff */
[----:B------:R-:W-:Y:S02]  /*70f0*/  IMAD R7, R11, R7, R6 ;  /* 0x000000070b077224 */ /* 0x000fe400078e0206 */
[----:B------:R-:W-:Y:S02]  /*7100*/  IMAD R8, R4, UR10, RZ ;  /* 0x0000000a04087c24 */ /* 0x000fe4000f8e02ff */
[----:B------:R-:W-:Y:S01]  /*7110*/  IMAD.U32 R4, RZ, RZ, UR8 ;  /* 0x00000008ff047e24 */ /* 0x000fe2000f8e00ff */
[----:B------:R-:W-:Y:S01]  /*7120*/  SHF.R.S32.HI R6, RZ, 0x1f, R7 ;  /* 0x0000001fff067819 */ /* 0x000fe20000011407 */
[----:B------:R-:W-:Y:S01]  /*7130*/  IMAD.U32 R5, RZ, RZ, UR4 ;  /* 0x00000004ff057e24 */ /* 0x000fe2000f8e00ff */
[----:B------:R-:W-:Y:S01]  /*7140*/  ULDC.64 UR8, c[0x0][0xad8] ;  /* 0x0002b60000087ab9 */ /* 0x000fe20000000a00 */
[C---:B------:R-:W-:Y:S01]  /*7150*/  IMAD R9, R3.reuse, UR11, R8 ;  /* 0x0000000b03097c24 */ /* 0x040fe2000f8e0208 */
[----:B------:R-:W-:Y:S01]  /*7160*/  MOV R8, UR40 ;  /* 0x0000002800087c02 */ /* 0x000fe20008000f00 */
[----:B------:R-:W-:Y:S01]  /*7170*/  IMAD.WIDE.U32 R4, R3, UR10, R4 ;  /* 0x0000000a03047c25 */ /* 0x000fe2000f8e0004 */
[----:B------:R-:W-:-:S03]  /*7180*/  ULDC UR4, c[0x0][0xac8] ;  /* 0x0002b20000047ab9 */ /* 0x000fc60000000800 */
[----:B------:R-:W-:Y:S02]  /*7190*/  IMAD R6, R6, UR8, RZ ;  /* 0x0000000806067c24 */ /* 0x000fe4000f8e02ff */
[----:B------:R-:W-:Y:S02]  /*71a0*/  IMAD.IADD R5, R5, 0x1, R9 ;  /* 0x0000000105057824 */ /* 0x000fe400078e0209 */
[C---:B------:R-:W-:Y:S02]  /*71b0*/  IMAD R3, R7.reuse, UR9, R6 ;  /* 0x0000000907037c24 */ /* 0x040fe4000f8e0206 */
[----:B------:R-:W-:Y:S01]  /*71c0*/  IMAD.WIDE.U32 R4, R7, UR8, R4 ;  /* 0x0000000807047c25 */ /* 0x000fe2000f8e0004 */
[----:B------:R-:W-:-:S03]  /*71d0*/  ULDC.64 UR8, c[0x0][0xa80] ;  /* 0x0002a00000087ab9 */ /* 0x000fc60000000a00 */
[----:B------:R-:W-:Y:S01]  /*71e0*/  IMAD.IADD R3, R5, 0x1, R3 ;  /* 0x0000000105037824 */ /* 0x000fe200078e0203 */
[----:B------:R-:W-:Y:S01]  /*71f0*/  LEA R5, P0, R4, UR8, 0x1 ;  /* 0x0000000804057c11 */ /* 0x000fe2000f8008ff */
[----:B------:R-:W-:-:S03]  /*7200*/  IMAD R6, R8, 0xc0, R17 ;  /* 0x000000c008067824 */ /* 0x000fc600078e0211 */
[----:B------:R-:W-:Y:S01]  /*7210*/  LEA.HI.X R10, R4, UR9, R3, 0x1, P0 ;  /* 0x00000009040a7c11 */ /* 0x000fe200080f0c03 */
[----:B------:R-:W0:Y:S01]  /*7220*/  SHFL.IDX PT, R9, R5, RZ, 0x181f ;  /* 0x00181fff05097589 */ /* 0x000e2200000e0000 */
[----:B------:R-:W-:Y:S01]  /*7230*/  ISETP.GE.AND P0, PT, R16, UR4, PT ;  /* 0x0000000410007c0c */ /* 0x000fe2000bf06270 */
[C---:B------:R-:W-:Y:S02]  /*7240*/  VIADD R0, R6.reuse, 0x30 ;  /* 0x0000003006007836 */ /* 0x040fe40000000000 */
[----:B------:R-:W1:Y:S01]  /*7250*/  SHFL.IDX PT, R13, R5, 0x1, 0x181f ;  /* 0x00381f00050d7f89 */ /* 0x000e6200000e0000 */
[C---:B------:R-:W-:Y:S01]  /*7260*/  VIADD R3, R6.reuse, 0x60 ;  /* 0x0000006006037836 */ /* 0x040fe20000000000 */
[CC--:B------:R-:W-:Y:S01]  /*7270*/  ISETP.GE.OR P3, PT, R6.reuse, R25.reuse, P0 ;  /* 0x000000190600720c */ /* 0x0c0fe20000766670 */
[----:B------:R-:W-:Y:S01]  /*7280*/  VIADD R4, R6, 0x90 ;  /* 0x0000009006047836 */ /* 0x000fe20000000000 */
[----:B------:R-:W2:Y:S01]  /*7290*/  SHFL.IDX PT, R15, R5, 0x2, 0x181f ;  /* 0x00581f00050f7f89 */ /* 0x000ea200000e0000 */
[----:B------:R-:W-:-:S02]  /*72a0*/  ISETP.GE.OR P2, PT, R0, R25, P0 ;  /* 0x000000190000720c */ /* 0x000fc40000746670 */
[-C--:B------:R-:W-:Y:S01]  /*72b0*/  ISETP.GE.OR P1, PT, R3, R25.reuse, P0 ;  /* 0x000000190300720c */ /* 0x080fe20000726670 */
[----:B------:R-:W3:Y:S01]  /*72c0*/  SHFL.IDX PT, R7, R10, RZ, 0x181f ;  /* 0x00181fff0a077589 */ /* 0x000ee200000e0000 */
[----:B------:R-:W-:-:S03]  /*72d0*/  ISETP.GE.OR P0, PT, R4, R25, P0 ;  /* 0x000000190400720c */ /* 0x000fc60000706670 */
[----:B------:R3:W4:Y:S04]  /*72e0*/  SHFL.IDX PT, R21, R5, 0x3, 0x181f ;  /* 0x00781f0005157f89 */ /* 0x00072800000e0000 */
[----:B------:R-:W4:Y:S04]  /*72f0*/  SHFL.IDX PT, R11, R10, 0x1, 0x181f ;  /* 0x00381f000a0b7f89 */ /* 0x000f2800000e0000 */
[----:B------:R-:W4:Y:S01]  /*7300*/  SHFL.IDX PT, R12, R10, 0x2, 0x181f ;  /* 0x00581f000a0c7f89 */ /* 0x000f2200000e0000 */
[----:B0-----:R-:W-:-:S03]  /*7310*/  @!P3 LEA R4, P6, R16, R9, 0x1 ;  /* 0x000000091004b211 */ /* 0x001fc600078c08ff */
[----:B------:R4:W0:Y:S01]  /*7320*/  SHFL.IDX PT, R14, R10, 0x3, 0x181f ;  /* 0x00781f000a0e7f89 */ /* 0x00082200000e0000 */
[C---:B-1----:R-:W-:Y:S02]  /*7330*/  @!P2 LEA R6, P5, R16.reuse, R13, 0x1 ;  /* 0x0000000d1006a211 */ /* 0x042fe400078a08ff */
[C---:B--2---:R-:W-:Y:S02]  /*7340*/  @!P1 LEA R8, P4, R16.reuse, R15, 0x1 ;  /* 0x0000000f10089211 */ /* 0x044fe400078808ff */
[C---:B---3--:R-:W-:Y:S02]  /*7350*/  @!P3 LEA.HI.X R5, R16.reuse, R7, R155, 0x1, P6 ;  /* 0x000000071005b211 */ /* 0x048fe400030f0c9b */
[----:B----4-:R-:W-:-:S03]  /*7360*/  @!P0 LEA R10, P6, R16, R21, 0x1 ;  /* 0x00000015100a8211 */ /* 0x010fc600078c08ff */
[----:B------:R1:W-:Y:S01]  /*7370*/  @!P3 ST.E.128 desc[UR50][R4.64], RZ ;  /* 0x000000ff0400b985 */ /* 0x0003e2000c101d32 */
[C-C-:B------:R-:W-:Y:S02]  /*7380*/  @!P2 LEA.HI.X R7, R16.reuse, R11, R155.reuse, 0x1, P5 ;  /* 0x0000000b1007a211 */ /* 0x140fe400028f0c9b */
[----:B------:R-:W-:-:S03]  /*7390*/  @!P1 LEA.HI.X R9, R16, R12, R155, 0x1, P4 ;  /* 0x0000000c10099211 */ /* 0x000fc600020f0c9b */
[----:B------:R1:W-:Y:S01]  /*73a0*/  @!P2 ST.E.128 desc[UR50][R6.64], RZ ;  /* 0x000000ff0600a985 */ /* 0x0003e2000c101d32 */
[----:B0-----:R-:W-:-:S03]  /*73b0*/  @!P0 LEA.HI.X R11, R16, R14, R155, 0x1, P6 ;  /* 0x0000000e100b8211 */ /* 0x001fc600030f0c9b */
[----:B------:R1:W-:Y:S04]  /*73c0*/  @!P1 ST.E.128 desc[UR50][R8.64], RZ ;  /* 0x000000ff08009985 */ /* 0x0003e8000c101d32 */
[----:B------:R1:W-:Y:S02]  /*73d0*/  @!P0 ST.E.128 desc[UR50][R10.64], RZ ;  /* 0x000000ff0a008985 */ /* 0x0003e4000c101d32 */
.L_x_234:
[----:B------:R-:W-:Y:S05]  /*73e0*/  BSYNC B0 ;  /* 0x0000000000007941 */ /* 0x000fea0003800000 */
.L_x_231:
[----:B------:R-:W-:Y:S02]  /*73f0*/  ULDC UR4, c[0x0][0xc3c] ;  /* 0x00030f0000047ab9 */ /* 0x000fe40000000800 */
[----:B------:R-:W-:-:S13]  /*7400*/  ISETP.GE.AND P0, PT, R35, UR4, PT ;  /* 0x0000000423007c0c */ /* 0x000fda000bf06270 */
[----:B------:R-:W-:Y:S05]  /*7410*/  @!P0 BRA `(.L_x_238) ;  /* 0xffffff9800448947 */ /* 0x000fea000383ffff */
[----:B------:R-:W-:Y:S05]  /*7420*/  EXIT ;  /* 0x000000000000794d */ /* 0x000fea0003800000 */
.L_x_203:
[----:B------:R-:W-:-:S08]  /*7430*/  NOP ;  /* 0x0000000000007918 */ /* 0x000fd00000000000 */
[----:B------:R-:W0:-:S00]  /*7440*/  USETMAXREG.DEALLOC.CTAPOOL 0x20 ;  /* 0x00000020000079c8 */ /* 0x000e0000080e0500 */
[----:B0-----:R-:W2:Y:S01]  /*7450*/  LDL.LU R2, [R1+0x8] ;  /* 0x0000080001027983 */ /* 0x001ea20000300800 */
[----:B------:R-:W-:-:S06]  /*7460*/  LOP3.LUT R0, R0, 0x3, RZ, 0xc0, !PT ;  /* 0x0000000300007812 */ /* 0x000fcc00078ec0ff */
[----:B------:R-:W0:Y:S02]  /*7470*/  SHFL.IDX PT, R0, R0, RZ, 0x1f ;  /* 0x00001fff00007589 */ /* 0x000e2400000e0000 */
[----:B0-----:R-:W-:Y:S01]  /*7480*/  ISETP.NE.AND P0, PT, R0, RZ, PT ;  /* 0x000000ff0000720c */ /* 0x001fe20003f05270 */
[----:B------:R-:W-:Y:S01]  /*7490*/  IMAD.MOV.U32 R0, RZ, RZ, RZ ;  /* 0x000000ffff007224 */ /* 0x000fe200078e00ff */
[----:B--2---:R-:W-:-:S11]  /*74a0*/  LOP3.LUT R2, R2, 0xffffffef, RZ, 0xc0, !PT ;  /* 0xffffffef02027812 */ /* 0x004fd600078ec0ff */
[----:B------:R-:W-:-:S05]  /*74b0*/  @P0 LOP3.LUT R2, R2, 0x10, RZ, 0xfc, !PT ;  /* 0x0000001002020812 */ /* 0x000fca00078efcff */
[----:B------:R0:W-:Y:S01]  /*74c0*/  STL [R1+0x8], R2 ;  /* 0x0000080201007387 */ /* 0x0001e20000100800 */
[----:B------:R-:W-:Y:S05]  /*74d0*/  @!P0 BRA `(.L_x_239) ;  /* 0x00000000001c8947 */ /* 0x000fea0003800000 */
[----:B-1----:R-:W1:Y:S08]  /*74e0*/  S2UR UR5, SR_CgaCtaId ;  /* 0x00000000000579c3 */ /* 0x002e700000008800 */
[----:B------:R-:W-:Y:S06]  /*74f0*/  BAR.SYNC.DEFER_BLOCKING 0x5, 0x200 ;  /* 0x0148000000007b1d */ /* 0x000fec0000010000 */
[----:B------:R-:W-:-:S02]  /*7500*/  UMOV UR4, 0x400 ;  /* 0x0000040000047882 */ /* 0x000fc40000000000 */
[----:B-1----:R-:W-:-:S09]  /*7510*/  ULEA UR4, UR5, UR4, 0x18 ;  /* 0x0000000405047291 */ /* 0x002fd2000f8ec03f */
[----:B------:R-:W1:Y:S01]  /*7520*/  LDS.128 R16, [UR4+0x168d0] ;  /* 0x0168d004ff107984 */ /* 0x000e620008000c00 */
[----:B------:R-:W-:Y:S06]  /*7530*/  BAR.ARV 0x4, 0x200 ;  /* 0x0108000000007b1d */ /* 0x000fec0000002000 */
[----:B------:R-:W-:Y:S05]  /*7540*/  BRA `(.L_x_240) ;  /* 0x0000000800007947 */ /* 0x000fea0003800000 */
.L_x_239:
[----:B0-----:R-:W0:Y:S01]  /*7550*/  S2R R2, SR_TID.X ;  /* 0x0000000000027919 */ /* 0x001e220000002100 */
[----:B-1----:R-:W-:Y:S01]  /*7560*/  ULDC UR4, c[0x0][0xc3c] ;  /* 0x00030f0000047ab9 */ /* 0x002fe20000000800 */
[----:B------:R-:W1:Y:S01]  /*7570*/  S2UR UR6, SR_CTAID.X ;  /* 0x00000000000679c3 */ /* 0x000e620000002500 */
[----:B------:R-:W-:Y:S01]  /*7580*/  ULDC UR5, c[0x0][0xc38] ;  /* 0x00030e0000057ab9 */ /* 0x000fe20000000800 */
[----:B0-----:R-:W-:-:S04]  /*7590*/  LOP3.LUT R5, R2, 0x1f, RZ, 0xc0, !PT ;  /* 0x0000001f02057812 */ /* 0x001fc800078ec0ff */
[----:B------:R-:W-:-:S04]  /*75a0*/  ISETP.NE.AND P0, PT, R5, 0x1f, PT ;  /* 0x0000001f0500780c */ /* 0x000fc80003f05270 */
[----:B------:R-:W-:-:S13]  /*75b0*/  ISETP.GE.OR P1, PT, R5, UR4, !P0 ;  /* 0x0000000405007c0c */ /* 0x000fda000c726670 */
[----:B------:R-:W0:Y:S02]  /*75c0*/  @!P1 LDC.64 R2, c[0x0][0xc80] ;  /* 0x00032000ff029b82 */ /* 0x000e240000000a00 */
[----:B0-----:R-:W-:-:S05]  /*75d0*/  @!P1 IMAD.WIDE.U32 R2, R5, 0x4, R2 ;  /* 0x0000000405029825 */ /* 0x001fca00078e0002 */
[----:B------:R-:W2:Y:S01]  /*75e0*/  @!P1 LDG.E R0, desc[UR50][R2.64] ;  /* 0x0000003202009981 */ /* 0x000ea2000c1e1900 */
[C---:B------:R-:W-:Y:S01]  /*75f0*/  ISETP.NE.AND P1, PT, R5.reuse, RZ, PT ;  /* 0x000000ff0500720c */ /* 0x040fe20003f25270 */
[----:B------:R-:W-:Y:S01]  /*7600*/  UMOV UR4, URZ ;  /* 0x0000003f00047c82 */ /* 0x000fe20008000000 */
[C---:B------:R-:W-:Y:S01]  /*7610*/  ISETP.GE.U32.AND P2, PT, R5.reuse, 0x2, PT ;  /* 0x000000020500780c */ /* 0x040fe20003f46070 */
[----:B------:R-:W-:Y:S01]  /*7620*/  IMAD.MOV.U32 R16, RZ, RZ, RZ ;  /* 0x000000ffff107224 */ /* 0x000fe200078e00ff */
[C---:B------:R-:W-:Y:S02]  /*7630*/  ISETP.GE.U32.AND P3, PT, R5.reuse, 0x4, PT ;  /* 0x000000040500780c */ /* 0x040fe40003f66070 */
[C---:B------:R-:W-:Y:S02]  /*7640*/  ISETP.GE.U32.AND P4, PT, R5.reuse, 0x8, PT ;  /* 0x000000080500780c */ /* 0x040fe40003f86070 */
[----:B------:R-:W-:Y:S01]  /*7650*/  ISETP.GE.U32.AND P5, PT, R5, 0x10, PT ;  /* 0x000000100500780c */ /* 0x000fe20003fa6070 */
[----:B--2---:R-:W0:Y:S02]  /*7660*/  SHFL.UP PT, R4, R0, 0x1, RZ ;  /* 0x0420000000047989 */ /* 0x004e2400000e00ff */
[----:B0-----:R-:W-:-:S05]  /*7670*/  SEL R7, R4, RZ, P1 ;  /* 0x000000ff04077207 */ /* 0x001fca0000800000 */
[----:B------:R-:W-:-:S05]  /*7680*/  IMAD.IADD R7, R0, 0x1, R7 ;  /* 0x0000000100077824 */ /* 0x000fca00078e0207 */
[----:B------:R-:W0:Y:S02]  /*7690*/  SHFL.UP PT, R4, R7, 0x2, RZ ;  /* 0x0440000007047989 */ /* 0x000e2400000e00ff */
[----:B0-----:R-:W-:-:S05]  /*76a0*/  SEL R4, R4, RZ, P2 ;  /* 0x000000ff04047207 */ /* 0x001fca0001000000 */
[----:B------:R-:W-:-:S05]  /*76b0*/  IMAD.IADD R4, R7, 0x1, R4 ;  /* 0x0000000107047824 */ /* 0x000fca00078e0204 */
[----:B------:R-:W0:Y:S02]  /*76c0*/  SHFL.UP PT, R6, R4, 0x4, RZ ;  /* 0x0480000004067989 */ /* 0x000e2400000e00ff */
[----:B0-----:R-:W-:-:S04]  /*76d0*/  SEL R3, R6, RZ, P3 ;  /* 0x000000ff06037207 */ /* 0x001fc80001800000 */
[----:B------:R-:W-:-:S05]  /*76e0*/  IADD3 R3, R4, R3, RZ ;  /* 0x0000000304037210 */ /* 0x000fca0007ffe0ff */
[----:B------:R-:W0:Y:S02]  /*76f0*/  SHFL.UP PT, R2, R3, 0x8, RZ ;  /* 0x0500000003027989 */ /* 0x000e2400000e00ff */
[----:B0-----:R-:W-:-:S05]  /*7700*/  SEL R2, R2, RZ, P4 ;  /* 0x000000ff02027207 */ /* 0x001fca0002000000 */
[----:B------:R-:W-:-:S05]  /*7710*/  IMAD.IADD R2, R3, 0x1, R2 ;  /* 0x0000000103027824 */ /* 0x000fca00078e0202 */
[----:B------:R-:W0:Y:S02]  /*7720*/  SHFL.UP PT, R6, R2, 0x10, RZ ;  /* 0x0600000002067989 */ /* 0x000e2400000e00ff */
[----:B0-----:R-:W-:-:S05]  /*7730*/  SEL R7, R6, RZ, P5 ;  /* 0x000000ff06077207 */ /* 0x001fca0002800000 */
[----:B------:R-:W-:-:S05]  /*7740*/  IMAD.IADD R7, R2, 0x1, R7 ;  /* 0x0000000102077824 */ /* 0x000fca00078e0207 */
[----:B------:R-:W0:Y:S02]  /*7750*/  SHFL.IDX PT, R4, R7, 0x1f, 0x1f ;  /* 0x03e01f0007047f89 */ /* 0x000e2400000e0000 */
[----:B0-----:R-:W-:-:S04]  /*7760*/  IMAD R4, R4, UR5, RZ ;  /* 0x0000000504047c24 */ /* 0x001fc8000f8e02ff */
[----:B------:R-:W-:Y:S01]  /*7770*/  IMAD.MOV.U32 R3, RZ, RZ, R4 ;  /* 0x000000ffff037224 */ /* 0x000fe200078e0004 */
[----:B-1----:R-:W-:-:S13]  /*7780*/  ISETP.GT.AND P6, PT, R4, UR6, PT ;  /* 0x0000000604007c0c */ /* 0x002fda000bfc4270 */
[----:B------:R-:W-:Y:S05]  /*7790*/  @P6 BRA `(.L_x_241) ;  /* 0x0000000000946947 */ /* 0x000fea0003800000 */
[----:B------:R-:W-:Y:S01]  /*77a0*/  IMAD.MOV.U32 R4, RZ, RZ, R3 ;  /* 0x000000ffff047224 */ /* 0x000fe200078e0003 */
[----:B------:R-:W-:Y:S01]  /*77b0*/  UMOV UR4, URZ ;  /* 0x0000003f00047c82 */ /* 0x000fe20008000000 */
[----:B------:R-:W-:-:S05]  /*77c0*/  ULDC UR5, c[0x0][0xc38] ;  /* 0x00030e0000057ab9 */ /* 0x000fca0000000800 */
.L_x_245:
[----:B------:R-:W0:Y:S01]  /*77d0*/  LDC R2, c[0x0][0xc3c] ;  /* 0x00030f00ff027b82 */ /* 0x000e220000000800 */
[----:B------:R-:W-:-:S06]  /*77e0*/  UIADD3 UR4, UR4, 0x1f, URZ ;  /* 0x0000001f04047890 */ /* 0x000fcc000fffe03f */
[----:B0-----:R-:W-:-:S13]  /*77f0*/  ISETP.LE.AND P6, PT, R2, UR4, PT ;  /* 0x0000000402007c0c */ /* 0x001fda000bfc3270 */
[----:B------:R-:W-:Y:S05]  /*7800*/  @P6 BRA `(.L_x_242) ;  /* 0x0000000400246947 */ /* 0x000fea0003800000 */
[----:B------:R-:W-:Y:S01]  /*7810*/  VIADD R7, R5, UR4 ;  /* 0x0000000405077c36 */ /* 0x000fe20008000000 */
[----:B------:R-:W-:Y:S01]  /*7820*/  BSSY B0, `(.L_x_243) ;  /* 0x0000007000007945 */ /* 0x000fe20003800000 */
[----:B------:R-:W-:-:S03]  /*7830*/  IMAD.MOV.U32 R0, RZ, RZ, RZ ;  /* 0x000000ffff007224 */ /* 0x000fc600078e00ff */
[----:B------:R-:W-:-:S13]  /*7840*/  ISETP.GE.OR P6, PT, R7, R2, !P0 ;  /* 0x000000020700720c */ /* 0x000fda00047c6670 */
[----:B------:R-:W-:Y:S05]  /*7850*/  @P6 BRA `(.L_x_244) ;  /* 0x00000000000c6947 */ /* 0x000fea0003800000 */
[----:B------:R-:W0:Y:S02]  /*7860*/  LDC.64 R2, c[0x0][0xc80] ;  /* 0x00032000ff027b82 */ /* 0x000e240000000a00 */
[----:B0-----:R-:W-:-:S05]  /*7870*/  IMAD.WIDE R2, R7, 0x4, R2 ;  /* 0x0000000407027825 */ /* 0x001fca00078e0202 */
[----:B------:R0:W5:Y:S02]  /*7880*/  LDG.E R0, desc[UR50][R2.64] ;  /* 0x0000003202007981 */ /* 0x000164000c1e1900 */
.L_x_244:
[----:B------:R-:W-:Y:S05]  /*7890*/  BSYNC B0 ;  /* 0x0000000000007941 */ /* 0x000fea0003800000 */
.L_x_243:
[----:B0----5:R-:W0:Y:S02]  /*78a0*/  SHFL.UP PT, R2, R0, 0x1, RZ ;  /* 0x0420000000027989 */ /* 0x021e2400000e00ff */
        /* <DEDUP_REMOVED lines=16> */
[----:B------:R-:W-:-:S05]  /*79b0*/  IMAD.IADD R4, R3, 0x1, R4 ;  /* 0x0000000103047824 */ /* 0x000fca00078e0204 */
[----:B------:R-:W-:-:S13]  /*79c0*/  ISETP.GT.AND P6, PT, R4, UR6, PT ;  /* 0x0000000604007c0c */ /* 0x000fda000bfc4270 */
[----:B------:R-:W-:Y:S05]  /*79d0*/  @!P6 BRA `(.L_x_245) ;  /* 0xfffffffc007ce947 */ /* 0x000fea000383ffff */
[----:B------:R-:W-:-:S07]  /*79e0*/  IMAD.MOV.U32 R7, RZ, RZ, R9 ;  /* 0x000000ffff077224 */ /* 0x000fce00078e0009 */
.L_x_241:
[----:B------:R-:W-:-:S04]  /*79f0*/  IMAD.IADD R9, R4, 0x1, -R3 ;  /* 0x0000000104097824 */ /* 0x000fc800078e0a03 */
[----:B------:R-:W-:-:S05]  /*7a00*/  IMAD R2, R7, UR5, R9 ;  /* 0x0000000507027c24 */ /* 0x000fca000f8e0209 */
[----:B------:R-:W-:-:S13]  /*7a10*/  ISETP.GT.AND P0, PT, R2, UR6, PT ;  /* 0x0000000602007c0c */ /* 0x000fda000bf04270 */
[----:B------:R-:W-:-:S04]  /*7a20*/  VOTE.ANY R6, PT, !P0 ;  /* 0x0000000000067806 */ /* 0x000fc800040e0100 */
[----:B------:R-:W0:Y:S01]  /*7a30*/  POPC R19, R6 ;  /* 0x0000000600137309 */ /* 0x000e220000000000 */
[----:B------:R-:W-:Y:S01]  /*7a40*/  ISETP.NE.AND P0, PT, R6, RZ, PT ;  /* 0x000000ff0600720c */ /* 0x000fe20003f05270 */
[----:B0-----:R-:W0:Y:S02]  /*7a50*/  SHFL.IDX PT, R0, R0, R19, 0x1f ;  /* 0x00001f1300007589 */ /* 0x001e2400000e0000 */
[----:B0-----:R-:W-:-:S04]  /*7a60*/  IABS R4, R0 ;  /* 0x0000000000047213 */ /* 0x001fc80000000000 */
[----:B------:R-:W0:Y:S08]  /*7a70*/  I2F.RP R8, R4 ;  /* 0x0000000400087306 */ /* 0x000e300000209400 */
[----:B0-----:R-:W0:Y:S02]  /*7a80*/  MUFU.RCP R8, R8 ;  /* 0x0000000800087308 */ /* 0x001e240000001000 */
[----:B0-----:R-:W-:-:S06]  /*7a90*/  IADD3 R2, R8, 0xffffffe, RZ ;  /* 0x0ffffffe08027810 */ /* 0x001fcc0007ffe0ff */
[----:B------:R0:W1:Y:S01]  /*7aa0*/  F2I.FTZ.U32.TRUNC.NTZ R3, R2 ;  /* 0x0000000200037305 */ /* 0x000062000021f000 */
[----:B------:R-:W-:Y:S05]  /*7ab0*/  @!P0 BRA `(.L_x_246) ;  /* 0x0000000000088947 */ /* 0x000fea0003800000 */
[----:B------:R-:W-:-:S06]  /*7ac0*/  VIADD R16, R19, 0xffffffff ;  /* 0xffffffff13107836 */ /* 0x000fcc0000000000 */
[----:B------:R2:W3:Y:S02]  /*7ad0*/  SHFL.IDX PT, R16, R7, R16, 0x1f ;  /* 0x00001f1007107589 */ /* 0x0004e400000e0000 */
.L_x_246:
[----:B---3--:R-:W-:Y:S01]  /*7ae0*/  IMAD R16, R16, UR5, R9 ;  /* 0x0000000510107c24 */ /* 0x008fe2000f8e0209 */
[----:B0-----:R-:W-:Y:S01]  /*7af0*/  IABS R2, R0 ;  /* 0x0000000000027213 */ /* 0x001fe20000000000 */
[----:B-12---:R-:W-:Y:S02]  /*7b00*/  IMAD.MOV R7, RZ, RZ, -R3 ;  /* 0x000000ffff077224 */ /* 0x006fe400078e0a03 */
[----:B------:R-:W-:Y:S01]  /*7b10*/  VIADD R19, R19, UR4 ;  /* 0x0000000413137c36 */ /* 0x000fe20008000000 */
[----:B------:R-:W-:Y:S01]  /*7b20*/  IADD3 R9, -R16, UR6, RZ ;  /* 0x0000000610097c10 */ /* 0x000fe2000fffe1ff */
[----:B------:R-:W-:Y:S02]  /*7b30*/  IMAD.MOV R8, RZ, RZ, -R2 ;  /* 0x000000ffff087224 */ /* 0x000fe400078e0a02 */
[----:B------:R-:W-:Y:S01]  /*7b40*/  IMAD R7, R7, R4, RZ ;  /* 0x0000000407077224 */ /* 0x000fe200078e02ff */
[----:B------:R-:W-:Y:S01]  /*7b50*/  IABS R6, R9 ;  /* 0x0000000900067213 */ /* 0x000fe20000000000 */
[----:B------:R-:W-:-:S04]  /*7b60*/  IMAD.MOV.U32 R2, RZ, RZ, RZ ;  /* 0x000000ffff027224 */ /* 0x000fc800078e00ff */
[----:B------:R-:W-:-:S04]  /*7b70*/  IMAD.HI.U32 R2, R3, R7, R2 ;  /* 0x0000000703027227 */ /* 0x000fc800078e0002 */
[----:B------:R-:W-:Y:S02]  /*7b80*/  IMAD.MOV.U32 R3, RZ, RZ, R6 ;  /* 0x000000ffff037224 */ /* 0x000fe400078e0006 */
[----:B------:R-:W-:Y:S02]  /*7b90*/  IMAD.MOV.U32 R6, RZ, RZ, R8 ;  /* 0x000000ffff067224 */ /* 0x000fe400078e0008 */
[----:B------:R-:W-:-:S04]  /*7ba0*/  IMAD.HI.U32 R2, R2, R3, RZ ;  /* 0x0000000302027227 */ /* 0x000fc800078e00ff */
[----:B------:R-:W-:-:S05]  /*7bb0*/  IMAD R3, R2, R6, R3 ;  /* 0x0000000602037224 */ /* 0x000fca00078e0203 */
[----:B------:R-:W-:-:S13]  /*7bc0*/  ISETP.GT.U32.AND P1, PT, R4, R3, PT ;  /* 0x000000030400720c */ /* 0x000fda0003f24070 */
[----:B------:R-:W-:Y:S01]  /*7bd0*/  @!P1 IMAD.IADD R3, R3, 0x1, -R4 ;  /* 0x0000000103039824 */ /* 0x000fe200078e0a04 */
[----:B------:R-:W-:Y:S02]  /*7be0*/  @!P1 IADD3 R2, R2, 0x1, RZ ;  /* 0x0000000102029810 */ /* 0x000fe40007ffe0ff */
[----:B------:R-:W-:Y:S02]  /*7bf0*/  ISETP.NE.AND P1, PT, R0, RZ, PT ;  /* 0x000000ff0000720c */ /* 0x000fe40003f25270 */
[----:B------:R-:W-:Y:S02]  /*7c00*/  ISETP.GE.U32.AND P0, PT, R3, R4, PT ;  /* 0x000000040300720c */ /* 0x000fe40003f06070 */
[----:B------:R-:W-:-:S04]  /*7c10*/  LOP3.LUT R3, R9, R0, RZ, 0x3c, !PT ;  /* 0x0000000009037212 */ /* 0x000fc800078e3cff */
[----:B------:R-:W-:-:S07]  /*7c20*/  ISETP.GE.AND P2, PT, R3, RZ, PT ;  /* 0x000000ff0300720c */ /* 0x000fce0003f46270 */
[----:B------:R-:W-:-:S06]  /*7c30*/  @P0 VIADD R2, R2, 0x1 ;  /* 0x0000000102020836 */ /* 0x000fcc0000000000 */
[----:B------:R-:W-:Y:S01]  /*7c40*/  @!P2 IMAD.MOV R2, RZ, RZ, -R2 ;  /* 0x000000ffff02a224 */ /* 0x000fe200078e0a02 */
[----:B------:R-:W-:-:S05]  /*7c50*/  @!P1 LOP3.LUT R2, RZ, R0, RZ, 0x33, !PT ;  /* 0x00000000ff029212 */ /* 0x000fca00078e33ff */
[--C-:B------:R-:W-:Y:S02]  /*7c60*/  IMAD.MOV R17, RZ, RZ, -R2.reuse ;  /* 0x000000ffff117224 */ /* 0x100fe400078e0a02 */
[----:B------:R-:W-:Y:S02]  /*7c70*/  IMAD.MOV.U32 R18, RZ, RZ, R2 ;  /* 0x000000ffff127224 */ /* 0x000fe400078e0002 */
[----:B------:R-:W-:Y:S01]  /*7c80*/  IMAD R17, R0, R17, R9 ;  /* 0x0000001100117224 */ /* 0x000fe200078e0209 */
[----:B------:R-:W-:Y:S06]  /*7c90*/  BRA `(.L_x_247) ;  /* 0x0000000000147947 */ /* 0x000fec0003800000 */
.L_x_242:
[----:B------:R-:W-:Y:S01]  /*7ca0*/  ULDC UR4, c[0x0][0xc3c] ;  /* 0x00030f0000047ab9 */ /* 0x000fe20000000800 */
[----:B------:R-:W-:Y:S01]  /*7cb0*/  IMAD.MOV.U32 R17, RZ, RZ, RZ ;  /* 0x000000ffff117224 */ /* 0x000fe200078e00ff */
[----:B------:R-:W-:Y:S01]  /*7cc0*/  MOV R18, RZ ;  /* 0x000000ff00127202 */ /* 0x000fe20000000f00 */
[----:B------:R-:W-:Y:S02]  /*7cd0*/  IMAD.U32 R16, RZ, RZ, UR6 ;  /* 0x00000006ff107e24 */ /* 0x000fe4000f8e00ff */
[----:B------:R-:W-:-:S07]  /*7ce0*/  IMAD.U32 R19, RZ, RZ, UR4 ;  /* 0x00000004ff137e24 */ /* 0x000fce000f8e00ff */
.L_x_247:
[----:B------:R-:W-:-:S13]  /*7cf0*/  ISETP.NE.AND P0, PT, R5, RZ, PT ;  /* 0x000000ff0500720c */ /* 0x000fda0003f05270 */
[----:B------:R-:W0:Y:S01]  /*7d00*/  @!P0 S2R R3, SR_CgaCtaId ;  /* 0x0000000000038919 */ /* 0x000e220000008800 */
[----:B------:R-:W-:-:S04]  /*7d10*/  @!P0 MOV R0, 0x400 ;  /* 0x0000040000008802 */ /* 0x000fc80000000f00 */
[----:B0-----:R-:W-:-:S05]  /*7d20*/  @!P0 LEA R0, R3, R0, 0x18 ;  /* 0x0000000003008211 */ /* 0x001fca00078ec0ff */
[----:B------:R0:W-:Y:S01]  /*7d30*/  @!P0 STS.128 [R0+0x168d0], R16 ;  /* 0x0168d01000008388 */ /* 0x0001e20000000c00 */
[----:B------:R-:W-:Y:S06]  /*7d40*/  BAR.ARV 0x5, 0x200 ;  /* 0x0148000000007b1d */ /* 0x000fec0000002000 */
.L_x_240:
[----:B------:R2:W-:Y:S01]  /*7d50*/  STL [R1+0x38], RZ ;  /* 0x000038ff01007387 */ /* 0x0005e20000100800 */
[----:B------:R-:W-:Y:S01]  /*7d60*/  ULDC UR4, c[0x0][0xc3c] ;  /* 0x00030f0000047ab9 */ /* 0x000fe20000000800 */
[----:B------:R-:W-:Y:S01]  /*7d70*/  IMAD.MOV.U32 R27, RZ, RZ, 0x1 ;  /* 0x00000001ff1b7424 */ /* 0x000fe200078e00ff */
[----:B-1----:R-:W-:Y:S01]  /*7d80*/  ISETP.GE.AND P0, PT, R19, UR4, PT ;  /* 0x0000000413007c0c */ /* 0x002fe2000bf06270 */
[----:B------:R-:W-:-:S12]  /*7d90*/  IMAD.MOV.U32 R25, RZ, RZ, RZ ;  /* 0x000000ffff197224 */ /* 0x000fd800078e00ff */
[----:B--2---:R-:W-:Y:S05]  /*7da0*/  @P0 BRA `(.L_x_248) ;  /* 0x00000048008c0947 */ /* 0x004fea0003800000 */
[----:B------:R-:W1:Y:S01]  /*7db0*/  S2R R3, SR_TID.X ;  /* 0x0000000000037919 */ /* 0x000e620000002100 */
[----:B------:R-:W2:Y:S01]  /*7dc0*/  S2UR UR5, SR_CgaCtaId ;  /* 0x00000000000579c3 */ /* 0x000ea20000008800 */
[----:B------:R-:W-:Y:S01]  /*7dd0*/  UMOV UR4, 0x400 ;  /* 0x0000040000047882 */ /* 0x000fe20000000000 */
[----:B------:R-:W-:Y:S01]  /*7de0*/  BSSY B8, `(.L_x_248) ;  /* 0x000049f000087945 */ /* 0x000fe20003800000 */
[----:B------:R3:W-:Y:S01]  /*7df0*/  STL [R1+0x38], RZ ;  /* 0x000038ff01007387 */ /* 0x0007e20000100800 */
[----:B------:R-:W-:Y:S01]  /*7e00*/  IMAD.MOV.U32 R27, RZ, RZ, 0x1 ;  /* 0x00000001ff1b7424 */ /* 0x000fe200078e00ff */
[----:B------:R-:W-:Y:S01]  /*7e10*/  ULOP3.LUT UR36, UR37, 0x2, URZ, 0xfc, !UPT ;  /* 0x0000000225247892 */ /* 0x000fe2000f8efc3f */
[----:B------:R-:W-:Y:S01]  /*7e20*/  IMAD.MOV.U32 R25, RZ, RZ, RZ ;  /* 0x000000ffff197224 */ /* 0x000fe200078e00ff */
[----:B------:R-:W-:Y:S01]  /*7e30*/  ULDC UR38, c[0x0][0xc] ;  /* 0x0000030000267ab9 */ /* 0x000fe20000000800 */
[----:B--2---:R-:W-:-:S06]  /*7e40*/  ULEA UR4, UR5, UR4, 0x18 ;  /* 0x0000000405047291 */ /* 0x004fcc000f8ec03f */
[----:B------:R-:W-:Y:S01]  /*7e50*/  MOV R22, UR4 ;  /* 0x0000000400167c02 */ /* 0x000fe20008000f00 */
[C---:B-1----:R-:W-:Y:S01]  /*7e60*/  IMAD.SHL.U32 R28, R3.reuse, 0x8, RZ ;  /* 0x00000008031c7824 */ /* 0x042fe200078e00ff */
[C---:B------:R-:W-:Y:S01]  /*7e70*/  LOP3.LUT R4, R3.reuse, 0x7f, RZ, 0xc0, !PT ;  /* 0x0000007f03047812 */ /* 0x040fe200078ec0ff */
[----:B0-----:R-:W-:-:S03]  /*7e80*/  IMAD.SHL.U32 R2, R3, 0x10, RZ ;  /* 0x0000001003027824 */ /* 0x001fc600078e00ff */
[----:B------:R-:W-:Y:S02]  /*7e90*/  LOP3.LUT R0, R28, 0x1f8, RZ, 0xc0, !PT ;  /* 0x000001f81c007812 */ /* 0x000fe400078ec0ff */
[----:B------:R-:W-:Y:S02]  /*7ea0*/  LOP3.LUT R2, R2, 0x70, RZ, 0xc0, !PT ;  /* 0x0000007002027812 */ /* 0x000fe400078ec0ff */
[----:B------:R-:W-:Y:S02]  /*7eb0*/  LOP3.LUT R3, R0, 0x38, R3, 0x78, !PT ;  /* 0x0000003800037812 */ /* 0x000fe400078e7803 */
[----:B------:R-:W-:Y:S02]  /*7ec0*/  SHF.R.U32.HI R4, RZ, 0x3, R4 ;  /* 0x00000003ff047819 */ /* 0x000fe40000011604 */
[----:B------:R-:W-:Y:S02]  /*7ed0*/  LOP3.LUT R0, R3, 0x200, R28, 0xf8, !PT ;  /* 0x0000020003007812 */ /* 0x000fe400078ef81c */
[----:B------:R-:W-:-:S02]  /*7ee0*/  LOP3.LUT R28, R28, 0x38, RZ, 0xc0, !PT ;  /* 0x000000381c1c7812 */ /* 0x000fc400078ec0ff */
[----:B------:R-:W-:Y:S01]  /*7ef0*/  LOP3.LUT R2, R4, R2, RZ, 0xfc, !PT ;  /* 0x0000000204027212 */ /* 0x000fe200078efcff */
[----:B------:R-:W-:-:S05]  /*7f00*/  IMAD R0, R0, 0x2, R22 ;  /* 0x0000000200007824 */ /* 0x000fca00078e0216 */
[----:B------:R3:W-:Y:S02]  /*7f10*/  STL [R1+0x1c], R0 ;  /* 0x00001c0001007387 */ /* 0x0007e40000100800 */
.L_x_309:
[----:B0-----:R-:W0:Y:S01]  /*7f20*/  LDC.64 R2, c[0x0][0xc88] ;  /* 0x00032200ff027b82 */ /* 0x001e220000000a00 */
[----:B--23--:R-:W2:Y:S01]  /*7f30*/  LDL.LU R0, [R1+0x8] ;  /* 0x0000080001007983 */ /* 0x00cea20000300800 */
[----:B0-----:R-:W-:-:S05]  /*7f40*/  IMAD.WIDE R2, R19, 0x4, R2 ;  /* 0x0000000413027825 */ /* 0x001fca00078e0202 */
[----:B------:R-:W3:Y:S01]  /*7f50*/  LDG.E R29, desc[UR50][R2.64] ;  /* 0x00000032021d7981 */ /* 0x000ee2000c1e1900 */
[----:B------:R-:W-:Y:S05]  /*7f60*/  YIELD ;  /* 0x0000000000007946 */ /* 0x000fea0003800000 */
[----:B------:R-:W-:Y:S01]  /*7f70*/  ULDC.64 UR4, c[0x0][0xa28] ;  /* 0x00028a0000047ab9 */ /* 0x000fe20000000a00 */
[----:B------:R-:W-:Y:S01]  /*7f80*/  IMAD.MOV.U32 R6, RZ, RZ, RZ ;  /* 0x000000ffff067224 */ /* 0x000fe200078e00ff */
[----:B------:R-:W-:Y:S01]  /*7f90*/  ISETP.NE.U32.AND P0, PT, RZ, UR4, PT ;  /* 0x00000004ff007c0c */ /* 0x000fe2000bf05070 */
[----:B------:R-:W-:-:S03]  /*7fa0*/  ULDC.64 UR6, c[0x0][0xa18] ;  /* 0x0002860000067ab9 */ /* 0x000fc60000000a00 */
[----:B------:R-:W-:Y:S02]  /*7fb0*/  ISETP.NE.AND.EX P0, PT, RZ, UR5, PT, P0 ;  /* 0x00000005ff007c0c */ /* 0x000fe4000bf05300 */
[----:B--2---:R-:W-:Y:S02]  /*7fc0*/  LOP3.LUT R0, R0, 0xfffffff7, RZ, 0xc0, !PT ;  /* 0xfffffff700007812 */ /* 0x004fe400078ec0ff */
[----:B-1-3--:R-:W-:-:S09]  /*7fd0*/  SHF.R.S32.HI R4, RZ, 0x1f, R29 ;  /* 0x0000001fff047819 */ /* 0x00afd2000001141d */
[C---:B------:R-:W-:Y:S01]  /*7fe0*/  @P0 LEA R2, P1, R29.reuse, UR4, 0x2 ;  /* 0x000000041d020c11 */ /* 0x040fe2000f8210ff */
[C---:B------:R-:W-:Y:S01]  /*7ff0*/  IMAD.SHL.U32 R23, R29.reuse, 0x4, RZ ;  /* 0x000000041d177824 */ /* 0x040fe200078e00ff */
[C-C-:B------:R-:W-:Y:S01]  /*8000*/  SHF.L.U64.HI R24, R29.reuse, 0x2, R4.reuse ;  /* 0x000000021d187819 */ /* 0x140fe20000010204 */
[----:B------:R0:W-:Y:S01]  /*8010*/  STL [R1+0x28], R4 ;  /* 0x0000280401007387 */ /* 0x0001e20000100800 */
[----:B------:R-:W-:Y:S01]  /*8020*/  @P0 LEA.HI.X R3, R29, UR5, R4, 0x2, P1 ;  /* 0x000000051d030c11 */ /* 0x000fe200088f1404 */
[----:B------:R-:W-:-:S04]  /*8030*/  ULDC.64 UR4, c[0x0][0xa00] ;  /* 0x0002800000047ab9 */ /* 0x000fc80000000a00 */
[----:B------:R1:W2:Y:S01]  /*8040*/  @P0 LDG.E R6, desc[UR50][R2.64] ;  /* 0x0000003202060981 */ /* 0x0002a2000c1e1900 */
[----:B------:R-:W-:-:S04]  /*8050*/  ISETP.NE.U32.AND P0, PT, RZ, UR4, PT ;  /* 0x00000004ff007c0c */ /* 0x000fc8000bf05070 */
[----:B------:R-:W-:Y:S02]  /*8060*/  ISETP.NE.AND.EX P2, PT, RZ, UR5, PT, P0 ;  /* 0x00000005ff007c0c */ /* 0x000fe4000bf45300 */
[----:B------:R-:W-:Y:S02]  /*8070*/  ISETP.NE.U32.AND P0, PT, RZ, UR6, PT ;  /* 0x00000006ff007c0c */ /* 0x000fe4000bf05070 */
[----:B-1----:R-:W-:Y:S02]  /*8080*/  IADD3 R2, P1, R23, UR4, RZ ;  /* 0x0000000417027c10 */ /* 0x002fe4000ff3e0ff */
[----:B------:R-:W-:Y:S02]  /*8090*/  ISETP.NE.AND.EX P0, PT, RZ, UR7, PT, P0 ;  /* 0x00000007ff007c0c */ /* 0x000fe4000bf05300 */
[----:B------:R-:W-:Y:S01]  /*80a0*/  IADD3.X R3, R24, UR5, RZ, P1, !PT ;  /* 0x0000000518037c10 */ /* 0x000fe20008ffe4ff */
[----:B------:R-:W-:-:S04]  /*80b0*/  ULDC.64 UR4, c[0x0][0x418] ;  /* 0x0001060000047ab9 */ /* 0x000fc80000000a00 */
[----:B------:R-:W-:-:S05]  /*80c0*/  @P2 LOP3.LUT R0, R0, 0x8, RZ, 0xfc, !PT ;  /* 0x0000000800002812 */ /* 0x000fca00078efcff */
[----:B------:R1:W-:Y:S01]  /*80d0*/  STL [R1+0x8], R0 ;  /* 0x0000080001007387 */ /* 0x0003e20000100800 */
[----:B0-----:R-:W-:-:S04]  /*80e0*/  @P0 IADD3 R4, P1, R23, UR6, RZ ;  /* 0x0000000617040c10 */ /* 0x001fc8000ff3e0ff */
[----:B------:R-:W-:Y:S01]  /*80f0*/  @P0 IADD3.X R5, R24, UR7, RZ, P1, !PT ;  /* 0x0000000718050c10 */ /* 0x000fe20008ffe4ff */
[----:B-1----:R-:W-:-:S04]  /*8100*/  IMAD.MOV.U32 R0, RZ, RZ, RZ ;  /* 0x000000ffff007224 */ /* 0x002fc800078e00ff */
[----:B------:R-:W3:Y:S04]  /*8110*/  @P0 LDG.E R4, desc[UR50][R4.64] ;  /* 0x0000003204040981 */ /* 0x000ee8000c1e1900 */
[----:B------:R-:W4:Y:S01]  /*8120*/  @P2 LDG.E R0, desc[UR50][R2.64] ;  /* 0x0000003202002981 */ /* 0x000f22000c1e1900 */
[----:B------:R-:W-:-:S03]  /*8130*/  UISETP.NE.U32.AND UP0, UPT, UR4, URZ, UPT ;  /* 0x0000003f0400728c */ /* 0x000fc6000bf05070 */
[----:B------:R-:W-:Y:S01]  /*8140*/  ULDC UR4, c[0x0][0x424] ;  /* 0x0001090000047ab9 */ /* 0x000fe20000000800 */
[----:B------:R-:W-:-:S03]  /*8150*/  UISETP.NE.AND.EX UP0, UPT, UR5, URZ, UPT, UP0 ;  /* 0x0000003f0500728c */ /* 0x000fc6000bf05300 */
[----:B------:R-:W-:Y:S01]  /*8160*/  ULDC UR5, c[0x0][0x2f0] ;  /* 0x0000bc0000057ab9 */ /* 0x000fe20000000800 */
[----:B------:R-:W-:-:S04]  /*8170*/  USEL UR4, UR4, 0x1, UP0 ;  /* 0x0000000104047887 */ /* 0x000fc80008000000 */
[----:B------:R-:W-:Y:S01]  /*8180*/  UIMAD UR4, UR4, UR5, URZ ;  /* 0x00000005040472a4 */ /* 0x000fe2000f8e023f */
[----:B----4-:R0:W-:Y:S04]  /*8190*/  STL [R1+0x20], R0 ;  /* 0x0000200001007387 */ /* 0x0101e80000100800 */
[----:B--2---:R1:W-:Y:S04]  /*81a0*/  STL [R1+0x14], R6 ;  /* 0x0000140601007387 */ /* 0x0043e80000100800 */
[----:B---3--:R1:W-:Y:S01]  /*81b0*/  @P0 STL [R1+0x2c], R4 ;  /* 0x00002c0401000387 */ /* 0x0083e20000100800 */
[----:B0-----:R-:W-:Y:S01]  /*81c0*/  IMAD.U32 R0, RZ, RZ, UR4 ;  /* 0x00000004ff007e24 */ /* 0x001fe2000f8e00ff */
[----:B------:R-:W-:Y:S06]  /*81d0*/  @P0 BRA `(.L_x_249) ;  /* 0x0000000000200947 */ /* 0x000fec0003800000 */
[----:B------:R-:W-:Y:S02]  /*81e0*/  ULDC UR4, c[0x0][0x288] ;  /* 0x0000a20000047ab9 */ /* 0x000fe40000000800 */
[----:B-1----:R-:W-:-:S05]  /*81f0*/  IMAD.U32 R4, RZ, RZ, UR4 ;  /* 0x00000004ff047e24 */ /* 0x002fca000f8e00ff */
[----:B------:R0:W-:Y:S01]  /*8200*/  STL [R1+0x2c], R4 ;  /* 0x00002c0401007387 */ /* 0x0001e20000100800 */
[----:B------:R-:W-:Y:S05]  /*8210*/  @!P2 BRA `(.L_x_249) ;  /* 0x000000000010a947 */ /* 0x000fea0003800000 */
[----:B------:R-:W2:Y:S04]  /*8220*/  LDG.E R5, desc[UR50][R2.64] ;  /* 0x0000003202057981 */ /* 0x000ea8000c1e1900 */
[----:B0-----:R-:W2:Y:S02]  /*8230*/  LDG.E R4, desc[UR50][R2.64+0x4] ;  /* 0x0000043202047981 */ /* 0x001ea4000c1e1900 */
[----:B--2---:R-:W-:-:S05]  /*8240*/  IMAD.IADD R2, R4, 0x1, -R5 ;  /* 0x0000000104027824 */ /* 0x004fca00078e0a05 */
[----:B------:R2:W-:Y:S02]  /*8250*/  STL [R1+0x2c], R2 ;  /* 0x00002c0201007387 */ /* 0x0005e40000100800 */
.L_x_249:
[----:B01----:R-:W-:Y:S01]  /*8260*/  MOV R4, R29 ;  /* 0x0000001d00047202 */ /* 0x003fe20000000f00 */
[----:B------:R-:W-:Y:S02]  /*8270*/  ULDC.64 UR4, c[0x0][0xa20] ;  /* 0x0002880000047ab9 */ /* 0x000fe40000000a00 */
[----:B------:R-:W-:Y:S02]  /*8280*/  ISETP.NE.U32.AND P0, PT, RZ, UR4, PT ;  /* 0x00000004ff007c0c */ /* 0x000fe4000bf05070 */
[----:B------:R0:W-:Y:S02]  /*8290*/  STL [R1+0x4], R4 ;  /* 0x0000040401007387 */ /* 0x0001e40000100800 */
[----:B------:R-:W-:-:S13]  /*82a0*/  ISETP.NE.AND.EX P0, PT, RZ, UR5, PT, P0 ;  /* 0x00000005ff007c0c */ /* 0x000fda000bf05300 */
[----:B0-----:R-:W-:Y:S05]  /*82b0*/  @!P0 BRA `(.L_x_250) ;  /* 0x0000000000108947 */ /* 0x001fea0003800000 */
[----:B--2---:R-:W-:-:S04]  /*82c0*/  IADD3 R2, P0, R23, UR4, RZ ;  /* 0x0000000417027c10 */ /* 0x004fc8000ff1e0ff */
[----:B------:R-:W-:-:S05]  /*82d0*/  IADD3.X R3, R24, UR5, RZ, P0, !PT ;  /* 0x0000000518037c10 */ /* 0x000fca00087fe4ff */
[----:B------:R0:W5:Y:S01]  /*82e0*/  LDG.E R0, desc[UR50][R2.64] ;  /* 0x0000003202007981 */ /* 0x000162000c1e1900 */
[----:B------:R-:W-:Y:S05]  /*82f0*/  BRA `(.L_x_251) ;  /* 0x0000000000247947 */ /* 0x000fea0003800000 */
.L_x_250:
[----:B------:R-:W-:Y:S02]  /*8300*/  ULDC.64 UR4, c[0x0][0xa08] ;  /* 0x0002820000047ab9 */ /* 0x000fe40000000a00 */
[----:B------:R-:W-:-:S04]  /*8310*/  ISETP.NE.U32.AND P0, PT, RZ, UR4, PT ;  /* 0x00000004ff007c0c */ /* 0x000fc8000bf05070 */
[----:B------:R-:W-:-:S13]  /*8320*/  ISETP.NE.AND.EX P0, PT, RZ, UR5, PT, P0 ;  /* 0x00000005ff007c0c */ /* 0x000fda000bf05300 */
[----:B------:R-:W-:Y:S05]  /*8330*/  @!P0 BRA `(.L_x_251) ;  /* 0x0000000000148947 */ /* 0x000fea0003800000 */
[----:B--2---:R-:W0:Y:S02]  /*8340*/  LDC.64 R2, c[0x0][0xa08] ;  /* 0x00028200ff027b82 */ /* 0x004e240000000a00 */
[----:B0-----:R-:W-:-:S05]  /*8350*/  IMAD.WIDE R2, R4, 0x4, R2 ;  /* 0x0000000404027825 */ /* 0x001fca00078e0202 */
[----:B------:R-:W2:Y:S04]  /*8360*/  LDG.E R0, desc[UR50][R2.64] ;  /* 0x0000003202007981 */ /* 0x000ea8000c1e1900 */
[----:B------:R-:W2:Y:S02]  /*8370*/  LDG.E R5, desc[UR50][R2.64+0x4] ;  /* 0x0000043202057981 */ /* 0x000ea4000c1e1900 */
[----:B--2---:R-:W-:-:S07]  /*8380*/  IMAD.IADD R0, R5, 0x1, -R0 ;  /* 0x0000000105007824 */ /* 0x004fce00078e0a00 */
.L_x_251:
[----:B0-2--5:R-:W-:Y:S01]  /*8390*/  IMAD.IADD R2, R0, 0x1, -R6 ;  /* 0x0000000100027824 */ /* 0x025fe200078e0a06 */
[----:B------:R-:W-:Y:S03]  /*83a0*/  BSSY B7, `(.L_x_252) ;  /* 0x00003a3000077945 */ /* 0x000fe60003800000 */
[C---:B------:R-:W-:Y:S01]  /*83b0*/  VIADD R0, R2.reuse, 0x7f ;  /* 0x0000007f02007836 */ /* 0x040fe20000000000 */
[----:B------:R0:W-:Y:S01]  /*83c0*/  STL [R1+0x10], R2 ;  /* 0x0000100201007387 */ /* 0x0001e20000100800 */
[----:B------:R-:W-:-:S03]  /*83d0*/  ISETP.GT.AND P0, PT, R2, RZ, PT ;  /* 0x000000ff0200720c */ /* 0x000fc60003f04270 */
[----:B------:R-:W-:-:S04]  /*83e0*/  SHF.R.S32.HI R3, RZ, 0x1f, R0 ;  /* 0x0000001fff037819 */ /* 0x000fc80000011400 */
[----:B------:R-:W-:-:S05]  /*83f0*/  LEA.HI R0, R3, R0, RZ, 0x7 ;  /* 0x0000000003007211 */ /* 0x000fca00078f38ff */
[----:B------:R0:W-:Y:S01]  /*8400*/  STL [R1+0x34], R0 ;  /* 0x0000340001007387 */ /* 0x0001e20000100800 */
[----:B------:R-:W-:Y:S05]  /*8410*/  @P0 BRA `(.L_x_253) ;  /* 0x0000000000440947 */ /* 0x000fea0003800000 */
[----:B0-----:R-:W0:Y:S02]  /*8420*/  S2R R2, SR_TID.X ;  /* 0x0000000000027919 */ /* 0x001e240000002100 */
[----:B0-----:R-:W-:-:S04]  /*8430*/  LOP3.LUT R2, R2, 0x7f, RZ, 0xc0, !PT ;  /* 0x0000007f02027812 */ /* 0x001fc800078ec0ff */
[----:B------:R-:W-:-:S13]  /*8440*/  ISETP.NE.AND P0, PT, R2, RZ, PT ;  /* 0x000000ff0200720c */ /* 0x000fda0003f05270 */
[----:B------:R-:W-:Y:S05]  /*8450*/  @P0 BRA `(.L_x_254) ;  /* 0x00000038005c0947 */ /* 0x000fea0003800000 */
[----:B------:R-:W0:Y:S01]  /*8460*/  S2R R5, SR_LANEID ;  /* 0x0000000000057919 */ /* 0x000e220000000000 */
[----:B------:R-:W-:Y:S01]  /*8470*/  VOTEU.ANY UR4, UPT, PT ;  /* 0x0000000000047886 */ /* 0x000fe200038e0100 */
[----:B------:R-:W1:Y:S01]  /*8480*/  LDC.64 R2, c[0x0][0xc60] ;  /* 0x00031800ff027b82 */ /* 0x000e620000000a00 */
[----:B------:R-:W0:Y:S02]  /*8490*/  FLO.U32 R0, UR4 ;  /* 0x0000000400007d00 */ /* 0x000e2400080e0000 */
[----:B0-----:R-:W-:-:S06]  /*84a0*/  ISETP.EQ.U32.AND P0, PT, R0, R5, PT ;  /* 0x000000050000720c */ /* 0x001fcc0003f02070 */
[----:B------:R-:W1:Y:S07]  /*84b0*/  POPC R5, UR4 ;  /* 0x0000000400057d09 */ /* 0x000e6e0008000000 */
[----:B-1----:R-:W2:Y:S01]  /*84c0*/  @P0 ATOMG.E.ADD.STRONG.GPU PT, R3, desc[UR50][R2.64], R5 ;  /* 0x00000005020309a8 */ /* 0x002ea200081ee1f2 */
[----:B------:R-:W0:Y:S02]  /*84d0*/  S2R R4, SR_LTMASK ;  /* 0x0000000000047919 */ /* 0x000e240000003900 */
[----:B0-----:R-:W-:-:S04]  /*84e0*/  LOP3.LUT R4, R4, UR4, RZ, 0xc0, !PT ;  /* 0x0000000404047c12 */ /* 0x001fc8000f8ec0ff */
[----:B------:R-:W0:Y:S01]  /*84f0*/  POPC R7, R4 ;  /* 0x0000000400077309 */ /* 0x000e220000000000 */
[----:B--2---:R-:W0:Y:S02]  /*8500*/  SHFL.IDX PT, R0, R3, R0, 0x1f ;  /* 0x00001f0003007589 */ /* 0x004e2400000e0000 */
[----:B0-----:R-:W-:Y:S01]  /*8510*/  IADD3 R16, R0, UR38, R7 ;  /* 0x0000002600107c10 */ /* 0x001fe2000fffe007 */
[----:B------:R-:W-:Y:S06]  /*8520*/  BRA `(.L_x_254) ;  /* 0x0000003800287947 */ /* 0x000fec0003800000 */
.L_x_253:
[----:B0-----:R-:W-:Y:S01]  /*8530*/  VIADD R0, R22, 0xe400 ;  /* 0x0000e40016007836 */ /* 0x001fe20000000000 */
[----:B------:R-:W-:Y:S04]  /*8540*/  BSSY B6, `(.L_x_255) ;  /* 0x0000013000067945 */ /* 0x000fe80003800000 */
[----:B------:R-:W-:-:S13]  /*8550*/  LOP3.LUT P0, RZ, R0, 0x3ff, RZ, 0xc0, !PT ;  /* 0x000003ff00ff7812 */ /* 0x000fda000780c0ff */
[----:B------:R-:W-:Y:S05]  /*8560*/  @!P0 BRA `(.L_x_256) ;  /* 0x0000000000408947 */ /* 0x000fea0003800000 */
[----:B------:R-:W-:Y:S01]  /*8570*/  MOV R2, 0x0 ;  /* 0x0000000000027802 */ /* 0x000fe20000000f00 */
[----:B------:R-:W-:Y:S01]  /*8580*/  ULDC.64 UR6, c[0x4][0x88] ;  /* 0x0100220000067ab9 */ /* 0x000fe20000000a00 */
[----:B------:R-:W-:Y:S01]  /*8590*/  ULDC.64 UR8, c[0x4][0x90] ;  /* 0x0100240000087ab9 */ /* 0x000fe20000000a00 */
[----:B------:R-:W-:Y:S01]  /*85a0*/  ULDC.64 UR4, c[0x4][0x8] ;  /* 0x0100020000047ab9 */ /* 0x000fe20000000a00 */
[----:B------:R-:W-:Y:S01]  /*85b0*/  IMAD.U32 R4, RZ, RZ, UR6 ;  /* 0x00000006ff047e24 */ /* 0x000fe2000f8e00ff */
[----:B------:R-:W-:Y:S01]  /*85c0*/  MOV R7, UR9 ;  /* 0x0000000900077c02 */ /* 0x000fe20008000f00 */
[----:B------:R-:W0:Y:S01]  /*85d0*/  LDC.64 R2, c[0x4][R2] ;  /* 0x0100000002027b82 */ /* 0x000e220000000a00 */
        /* <DEDUP_REMOVED lines=8> */
[----:B0-----:R-:W-:Y:S05]  /*8660*/  CALL.ABS.NOINC R2 ;  /* 0x0000000002007343 */ /* 0x001fea0003c00000 */
.L_x_256:
[----:B------:R-:W-:Y:S05]  /*8670*/  BSYNC B6 ;  /* 0x0000000000067941 */ /* 0x000fea0003800000 */
.L_x_255:
[----:B------:R-:W-:Y:S01]  /*8680*/  VIADD R0, R22, 0x400 ;  /* 0x0000040016007836 */ /* 0x000fe20000000000 */
[----:B------:R-:W-:Y:S04]  /*8690*/  BSSY B6, `(.L_x_257) ;  /* 0x0000022000067945 */ /* 0x000fe80003800000 */
[----:B------:R-:W-:-:S13]  /*86a0*/  LOP3.LUT P0, RZ, R0, 0x3ff, RZ, 0xc0, !PT ;  /* 0x000003ff00ff7812 */ /* 0x000fda000780c0ff */
[----:B------:R-:W-:Y:S05]  /*86b0*/  @!P0 BRA `(.L_x_258) ;  /* 0x00000000007c8947 */ /* 0x000fea0003800000 */
[----:B------:R-:W-:Y:S01]  /*86c0*/  MOV R26, 0x0 ;  /* 0x00000000001a7802 */ /* 0x000fe20000000f00 */
[----:B------:R-:W-:Y:S01]  /*86d0*/  ULDC.64 UR6, c[0x4][0x88] ;  /* 0x0100220000067ab9 */ /* 0x000fe20000000a00 */
[----:B------:R-:W-:Y:S01]  /*86e0*/  ULDC.64 UR8, c[0x4][0x90] ;  /* 0x0100240000087ab9 */ /* 0x000fe20000000a00 */
[----:B------:R-:W-:Y:S01]  /*86f0*/  ULDC.64 UR4, c[0x4][0x10] ;  /* 0x0100040000047ab9 */ /* 0x000fe20000000a00 */
[----:B------:R0:W1:Y:S01]  /*8700*/  LDC.64 R2, c[0x4][R26] ;  /* 0x010000001a027b82 */ /* 0x0000620000000a00 */
        /* <DEDUP_REMOVED lines=11> */
.L_x_259:
[----:B------:R0:W1:Y:S01]  /*87c0*/  LDC.64 R2, c[0x4][R26] ;  /* 0x010000001a027b82 */ /* 0x0000620000000a00 */
[----:B------:R-:W-:Y:S01]  /*87d0*/  ULDC.64 UR6, c[0x4][0x88] ;  /* 0x0100220000067ab9 */ /* 0x000fe20000000a00 */
[----:B------:R-:W-:Y:S01]  /*87e0*/  ULDC.64 UR8, c[0x4][0x90] ;  /* 0x0100240000087ab9 */ /* 0x000fe20000000a00 */
[----:B------:R-:W-:Y:S01]  /*87f0*/  ULDC.64 UR4, c[0x4][0x18] ;  /* 0x0100060000047ab9 */ /* 0x000fe20000000a00 */
[----:B------:R-:W-:Y:S01]  /*8800*/  MOV R4, UR6 ;  /* 0x0000000600047c02 */ /* 0x000fe20008000f00 */
[----:B------:R-:W-:Y:S01]  /*8810*/  IMAD.U32 R5, RZ, RZ, UR7 ;  /* 0x00000007ff057e24 */ /* 0x000fe2000f8e00ff */
[----:B------:R-:W-:Y:S01]  /*8820*/  MOV R13, RZ ;  /* 0x000000ff000d7202 */ /* 0x000fe20000000f00 */
[----:B------:R-:W-:Y:S02]  /*8830*/  IMAD.U32 R6, RZ, RZ, UR8 ;  /* 0x00000008ff067e24 */ /* 0x000fe4000f8e00ff */
[----:B------:R-:W-:Y:S02]  /*8840*/  IMAD.U32 R7, RZ, RZ, UR9 ;  /* 0x00000009ff077e24 */ /* 0x000fe4000f8e00ff */
[----:B------:R-:W-:-:S02]  /*8850*/  IMAD.U32 R10, RZ, RZ, UR4 ;  /* 0x00000004ff0a7e24 */ /* 0x000fc4000f8e00ff */
[----:B------:R-:W-:Y:S02]  /*8860*/  IMAD.U32 R11, RZ, RZ, UR5 ;  /* 0x00000005ff0b7e24 */ /* 0x000fe4000f8e00ff */
[----:B------:R-:W-:Y:S02]  /*8870*/  IMAD.MOV.U32 R8, RZ, RZ, 0x70 ;  /* 0x00000070ff087424 */ /* 0x000fe400078e00ff */
[----:B0-----:R-:W-:-:S07]  /*8880*/  IMAD.MOV.U32 R12, RZ, RZ, 0x1 ;  /* 0x00000001ff0c7424 */ /* 0x001fce00078e00ff */
[----:B------:R-:W-:-:S07]  /*8890*/  LEPC R20, `(.L_x_258) ;  /* 0x000000001014794e */ /* 0x000fce0000000000 */
[----:B-1----:R-:W-:Y:S05]  /*88a0*/  CALL.ABS.NOINC R2 ;  /* 0x0000000002007343 */ /* 0x002fea0003c00000 */
.L_x_258:
[----:B------:R-:W-:Y:S05]  /*88b0*/  BSYNC B6 ;  /* 0x0000000000067941 */ /* 0x000fea0003800000 */
.L_x_257:
[----:B------:R0:W2:Y:S01]  /*88c0*/  LDL R21, [R1+0x4] ;  /* 0x0000040001157983 */ /* 0x0000a20000100800 */
[----:B------:R-:W-:Y:S01]  /*88d0*/  ULDC.64 UR4, c[0x0][0x9f8] ;  /* 0x00027e0000047ab9 */ /* 0x000fe20000000a00 */
[----:B------:R-:W1:Y:S01]  /*88e0*/  LDC R7, c[0x0][0x430] ;  /* 0x00010c00ff077b82 */ /* 0x000e620000000800 */
[----:B------:R-:W-:Y:S01]  /*88f0*/  ISETP.NE.U32.AND P0, PT, RZ, UR4, PT ;  /* 0x00000004ff007c0c */ /* 0x000fe2000bf05070 */
[----:B------:R-:W3:Y:S03]  /*8900*/  LDL R26, [R1+0x34] ;  /* 0x00003400011a7983 */ /* 0x000ee60000100800 */
[----:B------:R-:W-:Y:S01]  /*8910*/  ISETP.NE.AND.EX P0, PT, RZ, UR5, PT, P0 ;  /* 0x00000005ff007c0c */ /* 0x000fe2000bf05300 */
[----:B------:R-:W4:Y:S04]  /*8920*/  LDL R9, [R1+0x10] ;  /* 0x0000100001097983 */ /* 0x000f280000100800 */
[----:B------:R-:W4:Y:S01]  /*8930*/  LDL R4, [R1+0x14] ;  /* 0x0000140001047983 */ /* 0x000f220000100800 */
[----:B------:R-:W0:Y:S07]  /*8940*/  S2R R5, SR_TID.X ;  /* 0x0000000000057919 */ /* 0x000e2e0000002100 */
[----:B------:R-:W-:Y:S01]  /*8950*/  @P0 IADD3 R2, P1, R23, UR4, RZ ;  /* 0x0000000417020c10 */ /* 0x000fe2000ff3e0ff */
[----:B------:R-:W3:Y:S03]  /*8960*/  S2R R0, SR_TID.X ;  /* 0x0000000000007919 */ /* 0x000ee60000002100 */
[----:B------:R-:W-:Y:S01]  /*8970*/  @P0 IADD3.X R3, R24, UR5, RZ, P1, !PT ;  /* 0x0000000518030c10 */ /* 0x000fe20008ffe4ff */
[----:B------:R-:W4:Y:S04]  /*8980*/  LDL.LU R20, [R1+0x8] ;  /* 0x0000080001147983 */ /* 0x000f280000300800 */
[----:B--2---:R-:W2:Y:S01]  /*8990*/  @P0 LDG.E R21, desc[UR50][R2.64] ;  /* 0x0000003202150981 */ /* 0x004ea2000c1e1900 */
[----:B-1----:R-:W-:Y:S01]  /*89a0*/  ISETP.NE.AND P2, PT, R7, 0x1, PT ;  /* 0x000000010700780c */ /* 0x002fe20003f45270 */
[----:B0-----:R-:W-:Y:S01]  /*89b0*/  IMAD.SHL.U32 R5, R5, 0x10, RZ ;  /* 0x0000001005057824 */ /* 0x001fe200078e00ff */
[----:B---3--:R-:W-:-:S02]  /*89c0*/  LEA.HI.SX32 R26, R26, 0xffffffff, 0x19 ;  /* 0xffffffff1a1a7811 */ /* 0x008fc400078fcaff */
[----:B------:R-:W-:Y:S02]  /*89d0*/  LOP3.LUT R0, R0, 0x7f, RZ, 0xc0, !PT ;  /* 0x0000007f00007812 */ /* 0x000fe400078ec0ff */
[----:B------:R-:W-:Y:S01]  /*89e0*/  LOP3.LUT R5, R5, 0x70, RZ, 0xc0, !PT ;  /* 0x0000007005057812 */ /* 0x000fe200078ec0ff */
[----:B------:R-:W-:Y:S01]  /*89f0*/  IMAD.SHL.U32 R8, R26, 0x80, RZ ;  /* 0x000000801a087824 */ /* 0x000fe200078e00ff */
[----:B------:R-:W-:-:S04]  /*8a00*/  SHF.R.U32.HI R0, RZ, 0x3, R0 ;  /* 0x00000003ff007819 */ /* 0x000fc80000011600 */
[----:B------:R-:W-:Y:S01]  /*8a10*/  LOP3.LUT R5, R8, R0, R5, 0xfe, !PT ;  /* 0x0000000008057212 */ /* 0x000fe200078efe05 */
[----:B------:R-:W0:Y:S08]  /*8a20*/  @P2 LDC R6, c[0x0][0x434] ;  /* 0x00010d00ff062b82 */ /* 0x000e300000000800 */
[----:B------:R-:W1:Y:S01]  /*8a30*/  @P2 LDC R0, c[0x0][0x438] ;  /* 0x00010e00ff002b82 */ /* 0x000e620000000800 */
[----:B--2---:R-:W-:Y:S01]  /*8a40*/  @P0 STL [R1+0x4], R21 ;  /* 0x0000041501000387 */ /* 0x004fe20000100800 */
[C---:B----4-:R-:W-:Y:S01]  /*8a50*/  ISETP.GE.AND P0, PT, R5.reuse, R9, PT ;  /* 0x000000090500720c */ /* 0x050fe20003f06270 */
[----:B------:R-:W-:-:S04]  /*8a60*/  IMAD.IADD R5, R5, 0x1, R4 ;  /* 0x0000000105057824 */ /* 0x000fc800078e0204 */
[----:B0-----:R-:W-:-:S08]  /*8a70*/  @P2 IMAD.HI.U32 R6, R5, R6, RZ ;  /* 0x0000000605062227 */ /* 0x001fd000078e00ff */
[----:B------:R-:W0:Y:S01]  /*8a80*/  @!P0 LDC.64 R2, c[0x0][0x428] ;  /* 0x00010a00ff028b82 */ /* 0x000e220000000a00 */
[----:B------:R-:W-:Y:S01]  /*8a90*/  IMAD.MOV.U32 R4, RZ, RZ, R5 ;  /* 0x000000ffff047224 */ /* 0x000fe200078e0005 */
[----:B-1----:R-:W-:Y:S02]  /*8aa0*/  @P2 SHF.R.U32.HI R4, RZ, R0, R6 ;  /* 0x00000000ff042219 */ /* 0x002fe40000011606 */
[----:B------:R-:W-:-:S03]  /*8ab0*/  SHF.R.S32.HI R6, RZ, 0x1f, R21 ;  /* 0x0000001fff067819 */ /* 0x000fc60000011415 */
[--C-:B------:R-:W-:Y:S02]  /*8ac0*/  IMAD.MOV R0, RZ, RZ, -R4.reuse ;  /* 0x000000ffff007224 */ /* 0x100fe400078e0a04 */
[----:B------:R0:W-:Y:S02]  /*8ad0*/  STL [R1+0x18], R6 ;  /* 0x0000180601007387 */ /* 0x0001e40000100800 */
[----:B------:R-:W-:Y:S01]  /*8ae0*/  IMAD R0, R7, R0, R5 ;  /* 0x0000000007007224 */ /* 0x000fe200078e0205 */
[--C-:B------:R-:W-:Y:S01]  /*8af0*/  @!P0 SHF.R.S32.HI R5, RZ, 0x1f, R4.reuse ;  /* 0x0000001fff058819 */ /* 0x100fe20000011404 */
[-C--:B0-----:R-:W-:Y:S02]  /*8b00*/  @!P0 IMAD R6, R6, R2.reuse, RZ ;  /* 0x0000000206068224 */ /* 0x081fe400078e02ff */
[----:B------:R-:W-:-:S04]  /*8b10*/  @!P0 IMAD.WIDE.U32 R4, R21, R2, R4 ;  /* 0x0000000215048225 */ /* 0x000fc800078e0004 */
[----:B------:R-:W-:Y:S02]  /*8b20*/  @!P0 IMAD R7, R21, R3, R6 ;  /* 0x0000000315078224 */ /* 0x000fe400078e0206 */
[----:B------:R-:W0:Y:S02]  /*8b30*/  @!P0 LDC.64 R2, c[0x0][0x418] ;  /* 0x00010600ff028b82 */ /* 0x000e240000000a00 */
[----:B------:R-:W-:Y:S01]  /*8b40*/  @!P0 IMAD.IADD R7, R5, 0x1, R7 ;  /* 0x0000000105078824 */ /* 0x000fe200078e0207 */
[----:B0-----:R-:W-:Y:S01]  /*8b50*/  @!P0 LEA R6, P1, R4, R2, 0x2 ;  /* 0x0000000204068211 */ /* 0x001fe200078210ff */
[----:B------:R-:W-:-:S03]  /*8b60*/  IMAD.MOV.U32 R2, RZ, RZ, RZ ;  /* 0x000000ffff027224 */ /* 0x000fc600078e00ff */
[----:B------:R-:W-:-:S05]  /*8b70*/  @!P0 LEA.HI.X R7, R4, R3, R7, 0x2, P1 ;  /* 0x0000000304078211 */ /* 0x000fca00008f1407 */
[----:B------:R0:W5:Y:S01]  /*8b80*/  @!P0 LDG.E R2, desc[UR50][R6.64] ;  /* 0x0000003206028981 */ /* 0x000162000c1e1900 */
[----:B------:R-:W-:Y:S02]  /*8b90*/  LOP3.LUT R20, R20, 0xfffffffb, RZ, 0xc0, !PT ;  /* 0xfffffffb14147812 */ /* 0x000fe400078ec0ff */
[----:B------:R-:W-:Y:S02]  /*8ba0*/  MOV R9, UR36 ;  /* 0x0000002400097c02 */ /* 0x000fe40008000f00 */
[----:B------:R-:W-:Y:S02]  /*8bb0*/  @P2 LOP3.LUT R20, R20, 0x4, RZ, 0xfc, !PT ;  /* 0x0000000414142812 */ /* 0x000fe400078efcff */
[----:B------:R-:W-:Y:S02]  /*8bc0*/  ISETP.NE.AND P2, PT, R9, 0x3, PT ;  /* 0x000000030900780c */ /* 0x000fe40003f45270 */
[----:B------:R-:W-:-:S11]  /*8bd0*/  LOP3.LUT R20, R20, 0xfffffffd, RZ, 0xc0, !PT ;  /* 0xfffffffd14147812 */ /* 0x000fd600078ec0ff */
[----:B------:R-:W-:-:S05]  /*8be0*/  @P2 LOP3.LUT R20, R20, 0x2, RZ, 0xfc, !PT ;  /* 0x0000000214142812 */ /* 0x000fca00078efcff */
[----:B------:R0:W-:Y:S01]  /*8bf0*/  STL [R1+0x8], R20 ;  /* 0x0000081401007387 */ /* 0x0001e20000100800 */
[----:B------:R-:W-:-:S03]  /*8c00*/  UMOV UR4, 0xffffffff ;  /* 0xffffffff00047882 */ /* 0x000fc60000000000 */
[----:B------:R-:W-:Y:S05]  /*8c10*/  BRA.DIV UR4, `(.L_x_260) ;  /* 0x00000042044c7947 */ /* 0x000fea000b800000 */
.L_x_326:
[----:B------:R-:W-:-:S05]  /*8c20*/  SHF.R.S32.HI R9, RZ, 0x1f, R18 ;  /* 0x0000001fff097819 */ /* 0x000fca0000011412 */
[----:B------:R1:W-:Y:S01]  /*8c30*/  STL [R1], R9 ;  /* 0x0000000901007387 */ /* 0x0003e20000100800 */
[----:B------:R-:W-:Y:S05]  /*8c40*/  @!P2 BRA `(.L_x_261) ;  /* 0x000000000004a947 */ /* 0x000fea0003800000 */
[----:B------:R-:W-:Y:S01]  /*8c50*/  BPT.TRAP 0x1 ;  /* 0x000000040000795c */ /* 0x000fe20000300000 */
.L_x_261:
[----:B0-----:R-:W-:Y:S01]  /*8c60*/  SHF.R.S32.HI R6, RZ, 0x1f, R0 ;  /* 0x0000001fff067819 */ /* 0x001fe20000011400 */
[----:B------:R-:W-:Y:S01]  /*8c70*/  ULDC.64 UR4, c[0x0][0x328] ;  /* 0x0000ca0000047ab9 */ /* 0x000fe20000000a00 */
[----:B-----5:R-:W-:Y:S01]  /*8c80*/  SHF.R.S32.HI R7, RZ, 0x1f, R2 ;  /* 0x0000001fff077819 */ /* 0x020fe20000011402 */
[----:B------:R-:W-:Y:S01]  /*8c90*/  IMAD.WIDE.U32 R4, R0, UR4, RZ ;  /* 0x0000000400047c25 */ /* 0x000fe2000f8e00ff */
[----:B------:R-:W-:Y:S03]  /*8ca0*/  BSSY B0, `(.L_x_262) ;  /* 0x0000015000007945 */ /* 0x000fe60003800000 */
        /* <DEDUP_REMOVED lines=15> */
[----:B------:R-:W-:Y:S01]  /*8da0*/  LEA.HI.X R24, R4, UR5, R3, 0x1, P0 ;  /* 0x0000000504187c11 */ /* 0x000fe200080f0c03 */
[----:B------:R-:W-:Y:S01]  /*8db0*/  IMAD R3, R25, 0x8, R22 ;  /* 0x0000000819037824 */ /* 0x000fe200078e0216 */
[----:B------:R-:W-:-:S04]  /*8dc0*/  SHF.L.U32 R4, R27, 0x1f, RZ ;  /* 0x0000001f1b047819 */ /* 0x000fc800000006ff */
[----:B------:R-:W0:Y:S02]  /*8dd0*/  SYNCS.PHASECHK.TRANS64.TRYWAIT P0, [R3+URZ+0x16840], R4 ;  /* 0x01684004030075a7 */ /* 0x000e24000800017f */
[----:B0-----:R-:W-:Y:S05]  /*8de0*/  @!P0 BRA `(.L_x_263) ;  /* 0x00000040000c8947 */ /* 0x001fea0003800000 */
.L_x_327:
[----:B------:R-:W-:Y:S05]  /*8df0*/  BSYNC B0 ;  /* 0x0000000000007941 */ /* 0x000fea0003800000 */
.L_x_262:
[----:B------:R-:W2:Y:S01]  /*8e00*/  LDL R12, [R1] ;  /* 0x00000000010c7983 */ /* 0x000ea20000100800 */
[----:B------:R-:W-:-:S03]  /*8e10*/  ULDC.64 UR4, c[0x0][0x300] ;  /* 0x0000c00000047ab9 */ /* 0x000fc60000000a00 */
[----:B------:R-:W3:Y:S04]  /*8e20*/  LDL R11, [R1+0x10] ;  /* 0x00001000010b7983 */ /* 0x000ee80000100800 */
[----:B-1----:R-:W4:Y:S01]  /*8e30*/  LDL.LU R9, [R1+0x8] ;  /* 0x0000080001097983 */ /* 0x002f220000300800 */
[----:B------:R-:W-:Y:S02]  /*8e40*/  IMAD R6, R6, UR4, RZ ;  /* 0x0000000406067c24 */ /* 0x000fe4000f8e02ff */
[C---:B0-----:R-:W-:Y:S01]  /*8e50*/  IMAD.WIDE.U32 R4, R0.reuse, UR4, RZ ;  /* 0x0000000400047c25 */ /* 0x041fe2000f8e00ff */
[----:B------:R-:W0:Y:S03]  /*8e60*/  S2R R10, SR_TID.X ;  /* 0x00000000000a7919 */ /* 0x000e260000002100 */
[----:B------:R-:W-:Y:S01]  /*8e70*/  IMAD R6, R0, UR5, R6 ;  /* 0x0000000500067c24 */ /* 0x000fe2000f8e0206 */
[----:B------:R-:W-:-:S02]  /*8e80*/  ULDC.64 UR4, c[0x0][0x310] ;  /* 0x0000c40000047ab9 */ /* 0x000fc40000000a00 */
[----:B------:R-:W-:Y:S02]  /*8e90*/  IMAD R7, R7, UR4, RZ ;  /* 0x0000000407077c24 */ /* 0x000fe4000f8e02ff */
[----:B------:R-:W-:Y:S02]  /*8ea0*/  IMAD.IADD R5, R5, 0x1, R6 ;  /* 0x0000000105057824 */ /* 0x000fe400078e0206 */
[C---:B------:R-:W-:Y:S02]  /*8eb0*/  IMAD R7, R2.reuse, UR5, R7 ;  /* 0x0000000502077c24 */ /* 0x040fe4000f8e0207 */
[----:B------:R-:W-:Y:S01]  /*8ec0*/  IMAD.WIDE.U32 R4, R2, UR4, R4 ;  /* 0x0000000402047c25 */ /* 0x000fe2000f8e0004 */
[----:B------:R-:W-:-:S03]  /*8ed0*/  ULDC.64 UR4, c[0x0][0x308] ;  /* 0x0000c20000047ab9 */ /* 0x000fc60000000a00 */
[----:B------:R-:W-:Y:S02]  /*8ee0*/  IMAD.IADD R5, R5, 0x1, R7 ;  /* 0x0000000105057824 */ /* 0x000fe400078e0207 */
[----:B------:R-:W-:Y:S01]  /*8ef0*/  IMAD.WIDE.U32 R4, R18, UR4, R4 ;  /* 0x0000000412047c25 */ /* 0x000fe2000f8e0004 */
[----:B0-----:R-:W-:-:S04]  /*8f00*/  LOP3.LUT R10, R10, 0x7f, RZ, 0xc0, !PT ;  /* 0x0000007f0a0a7812 */ /* 0x001fc800078ec0ff */
[----:B------:R-:W-:Y:S01]  /*8f10*/  SHF.R.U32.HI R10, RZ, 0x3, R10 ;  /* 0x00000003ff0a7819 */ /* 0x000fe2000001160a */
[----:B--2---:R-:W-:Y:S02]  /*8f20*/  IMAD R0, R12, UR4, RZ ;  /* 0x000000040c007c24 */ /* 0x004fe4000f8e02ff */
[----:B------:R-:W0:Y:S02]  /*8f30*/  S2R R12, SR_TID.X ;  /* 0x00000000000c7919 */ /* 0x000e240000002100 */
[----:B------:R-:W-:Y:S01]  /*8f40*/  IMAD R0, R18, UR5, R0 ;  /* 0x0000000512007c24 */ /* 0x000fe2000f8e0200 */
[----:B------:R-:W-:-:S03]  /*8f50*/  ULDC.64 UR4, c[0x0][0x2e8] ;  /* 0x0000ba0000047ab9 */ /* 0x000fc60000000a00 */
[----:B------:R-:W-:Y:S01]  /*8f60*/  IMAD.IADD R2, R5, 0x1, R0 ;  /* 0x0000000105027824 */ /* 0x000fe200078e0200 */
[----:B------:R-:W-:Y:S01]  /*8f70*/  LEA R0, P0, R4, UR4, 0x1 ;  /* 0x0000000404007c11 */ /* 0x000fe2000f8008ff */
[----:B------:R-:W-:Y:S01]  /*8f80*/  ULDC UR4, c[0x0][0x2f4] ;  /* 0x0000bd0000047ab9 */ /* 0x000fe20000000800 */
[----:B----4-:R-:W-:Y:S02]  /*8f90*/  LOP3.LUT R9, R9, 0xfffffffe, RZ, 0xc0, !PT ;  /* 0xfffffffe09097812 */ /* 0x010fe400078ec0ff */
[----:B------:R-:W-:Y:S01]  /*8fa0*/  ISETP.GE.AND P2, PT, R28, UR4, PT ;  /* 0x000000041c007c0c */ /* 0x000fe2000bf46270 */
[----:B------:R-:W-:Y:S01]  /*8fb0*/  UMOV UR4, 0xffffffff ;  /* 0xffffffff00047882 */ /* 0x000fe20000000000 */
[----:B------:R-:W-:Y:S02]  /*8fc0*/  LEA.HI.X R2, R4, UR5, R2, 0x1, P0 ;  /* 0x0000000504027c11 */ /* 0x000fe400080f0c02 */
[----:B---3--:R-:W-:-:S04]  /*8fd0*/  IADD3 R4, -R10, R11, -R8 ;  /* 0x0000000b0a047210 */ /* 0x008fc80007ffe908 */
[----:B------:R-:W-:-:S05]  /*8fe0*/  ISETP.GE.AND P0, PT, R4, 0x1, PT ;  /* 0x000000010400780c */ /* 0x000fca0003f06270 */
[----:B------:R-:W-:-:S05]  /*8ff0*/  @P2 LOP3.LUT R9, R9, 0x1, RZ, 0xfc, !PT ;  /* 0x0000000109092812 */ /* 0x000fca00078efcff */
[----:B------:R1:W-:Y:S01]  /*9000*/  STL [R1+0x8], R9 ;  /* 0x0000080901007387 */ /* 0x0003e20000100800 */
[C---:B0-----:R-:W-:Y:S01]  /*9010*/  IMAD.SHL.U32 R10, R12.reuse, 0x8, RZ ;  /* 0x000000080c0a7824 */ /* 0x041fe200078e00ff */
[----:B------:R-:W-:-:S04]  /*9020*/  SHF.L.U32 R11, R12, 0x3, RZ ;  /* 0x000000030c0b7819 */ /* 0x000fc800000006ff */
[----:B------:R-:W-:-:S04]  /*9030*/  LOP3.LUT R10, R10, 0x1f8, RZ, 0xc0, !PT ;  /* 0x000001f80a0a7812 */ /* 0x000fc800078ec0ff */
[----:B------:R-:W-:-:S04]  /*9040*/  LOP3.LUT R10, R10, 0x38, R12, 0x78, !PT ;  /* 0x000000380a0a7812 */ /* 0x000fc800078e780c */
[----:B------:R-:W-:-:S05]  /*9050*/  LOP3.LUT R10, R10, 0x200, R11, 0xf8, !PT ;  /* 0x000002000a0a7812 */ /* 0x000fca00078ef80b */
[----:B------:R-:W-:Y:S01]  /*9060*/  IMAD R5, R25, 0x2000, R10 ;  /* 0x0000200019057824 */ /* 0x000fe200078e020a */
[----:B-1----:R-:W-:Y:S06]  /*9070*/  BRA.DIV UR4, `(.L_x_264) ;  /* 0x0000003e047c7947 */ /* 0x002fec000b800000 */
[----:B------:R-:W0:Y:S01]  /*9080*/  SHFL.IDX PT, R7, R0, RZ, 0x181f ;  /* 0x00181fff00077589 */ /* 0x000e2200000e0000 */
[----:B------:R-:W-:-:S03]  /*9090*/  @P0 IMAD R8, R5, 0x2, R22 ;  /* 0x0000000205080824 */ /* 0x000fc600078e0216 */
[----:B------:R-:W1:Y:S01]  /*90a0*/  SHFL.IDX PT, R6, R2, RZ, 0x181f ;  /* 0x00181fff02067589 */ /* 0x000e6200000e0000 */
[----:B0-----:R-:W-:-:S05]  /*90b0*/  @P0 LEA R7, P1, R28, R7, 0x1 ;  /* 0x000000071c070211 */ /* 0x001fca00078208ff */
[----:B-1----:R-:W-:Y:S01]  /*90c0*/  @P0 IMAD.X R6, RZ, RZ, R6, P1 ;  /* 0x000000ffff060224 */ /* 0x002fe200008e0606 */
[----:B------:R-:W-:-:S04]  /*90d0*/  ISETP.GE.AND P1, PT, R4, 0x11, PT ;  /* 0x000000110400780c */ /* 0x000fc80003f26270 */
[----:B------:R-:W-:-:S04]  /*90e0*/  @P0 LOP3.LUT R7, R7, R6, RZ, 0x3c, !PT ;  /* 0x0000000607070212 */ /* 0x000fc800078e3cff */
[----:B------:R-:W-:-:S04]  /*90f0*/  @P0 LOP3.LUT R6, R7, R6, RZ, 0x3c, !PT ;  /* 0x0000000607060212 */ /* 0x000fc800078e3cff */
[----:B------:R-:W-:-:S05]  /*9100*/  @P0 LOP3.LUT R7, R7, R6, RZ, 0x3c, !PT ;  /* 0x0000000607070212 */ /* 0x000fca00078e3cff */
[----:B------:R-:W-:Y:S01]  /*9110*/  @!PT LDS RZ, [RZ] ;  /* 0x00000000fffff984 */ /* 0x000fe20000000800 */
[----:B------:R0:W-:Y:S04]  /*9120*/  @P0 LDGSTS.E.BYPASS.LTC128B.128 [R8+0xe400], desc[UR50][R6.64], !P2 ;  /* 0x0e40000006080fae */ /* 0x0001e8000d101d72 */
[----:B0-----:R-:W0:Y:S01]  /*9130*/  SHFL.IDX PT, R7, R0, 0x1, 0x181f ;  /* 0x00381f0000077f89 */ /* 0x001e2200000e0000 */
[----:B------:R-:W-:-:S03]  /*9140*/  @P1 IMAD R8, R5, 0x2, R22 ;  /* 0x0000000205081824 */ /* 0x000fc600078e0216 */
        /* <DEDUP_REMOVED lines=9> */
[----:B------:R-:W-:Y:S01]  /*91e0*/  @P1 LEA R8, R5, R22, 0x1 ;  /* 0x0000001605081211 */ /* 0x000fe200078e08ff */
        /* <DEDUP_REMOVED lines=9> */
[----:B------:R-:W-:Y:S01]  /*9280*/  @P1 IMAD R8, R5, 0x2, R22 ;  /* 0x0000000205081824 */ /* 0x000fe200078e0216 */
        /* <DEDUP_REMOVED lines=30> */
[----:B------:R-:W1:Y:S04]  /*9470*/  SHFL.IDX PT, R6, R2, 0x6, 0x181f ;  /* 0x00d81f0002067f89 */ /* 0x000e6800000e0000 */
[----:B------:R-:W2:Y:S04]  /*9480*/  SHFL.IDX PT, R2, R2, 0x7, 0x181f ;  /* 0x00f81f0002027f89 */ /* 0x000ea800000e0000 */
[----:B------:R-:W3:Y:S01]  /*9490*/  SHFL.IDX PT, R0, R0, 0x7, 0x181f ;  /* 0x00f81f0000007f89 */ /* 0x000ee200000e0000 */
[----:B0-----:R-:W-:-:S05]  /*94a0*/  @P1 LEA R7, P0, R28, R7, 0x1 ;  /* 0x000000071c071211 */ /* 0x001fca00078008ff */
[----:B-1----:R-:W-:-:S05]  /*94b0*/  @P1 IMAD.X R6, RZ, RZ, R6, P0 ;  /* 0x000000ffff061224 */ /* 0x002fca00000e0606 */
[----:B------:R-:W-:-:S04]  /*94c0*/  @P1 LOP3.LUT R7, R7, R6, RZ, 0x3c, !PT ;  /* 0x0000000607071212 */ /* 0x000fc800078e3cff */
[----:B------:R-:W-:-:S04]  /*94d0*/  @P1 LOP3.LUT R6, R7, R6, RZ, 0x3c, !PT ;  /* 0x0000000607061212 */ /* 0x000fc800078e3cff */
[----:B------:R-:W-:-:S05]  /*94e0*/  @P1 LOP3.LUT R7, R7, R6, RZ, 0x3c, !PT ;  /* 0x0000000607071212 */ /* 0x000fca00078e3cff */
[----:B--23--:R1:W-:Y:S02]  /*94f0*/  @P1 LDGSTS.E.BYPASS.LTC128B.128 [R8+0x11400], desc[UR50][R6.64], !P2 ;  /* 0x1140000006081fae */ /* 0x00c3e4000d101d72 */
.L_x_345:
[----:B------:R-:W-:-:S13]  /*9500*/  ISETP.GE.AND P0, PT, R4, 0x71, PT ;  /* 0x000000710400780c */ /* 0x000fda0003f06270 */
[----:B01----:R-:W-:Y:S01]  /*9510*/  @P0 LEA R6, P1, R28, R0, 0x1 ;  /* 0x000000001c060211 */ /* 0x003fe200078208ff */
[----:B------:R-:W-:-:S04]  /*9520*/  @P0 IMAD R5, R5, 0x2, R22 ;  /* 0x0000000205050824 */ /* 0x000fc800078e0216 */
[----:B------:R-:W-:-:S05]  /*9530*/  @P0 IMAD.X R7, RZ, RZ, R2, P1 ;  /* 0x000000ffff070224 */ /* 0x000fca00008e0602 */
[----:B------:R-:W-:Y:S01]  /*9540*/  @!PT LDS RZ, [RZ] ;  /* 0x00000000fffff984 */ /* 0x000fe20000000800 */
[----:B------:R-:W-:Y:S01]  /*9550*/  @!PT LDS RZ, [RZ] ;  /* 0x00000000fffff984 */ /* 0x000fe20000000800 */
[----:B------:R-:W-:Y:S01]  /*9560*/  @!PT LDS RZ, [RZ] ;  /* 0x00000000fffff984 */ /* 0x000fe20000000800 */
[----:B------:R0:W-:Y:S01]  /*9570*/  @P0 LDGSTS.E.BYPASS.LTC128B.128 [R5+0x11c00], desc[UR50][R6.64], !P2 ;  /* 0x11c0000006050fae */ /* 0x0001e2000d101d72 */
[----:B------:R-:W-:Y:S01]  /*9580*/  PLOP3.LUT P0, PT, PT, PT, PT, 0x80, 0x0 ;  /* 0x000000000000781c */ /* 0x000fe20003f0f070 */
[----:B------:R-:W-:-:S12]  /*9590*/  NOP ;  /* 0x0000000000007918 */ /* 0x000fd80000000000 */
.L_x_265:
        /* <DEDUP_REMOVED lines=11> */
.L_x_266:
[----:B------:R1:W5:Y:S01]  /*9650*/  LDL R0, [R1+0x8] ;  /* 0x0000080001007983 */ /* 0x0003620000100800 */
[----:B------:R1:W-:Y:S03]  /*9660*/  SYNCS.ARRIVE.TRANS64.A1T0 RZ, [R3+URZ+0x16830], RZ ;  /* 0x016830ff03ff79a7 */ /* 0x0003e6000810003f */
[----:B0-----:R1:W5:Y:S04]  /*9670*/  LDL.LU R5, [R1+0x20] ;  /* 0x0000200001057983 */ /* 0x0013680000300800 */
[----:B------:R1:W5:Y:S02]  /*9680*/  LDL.LU R4, [R1+0x28] ;  /* 0x0000280001047983 */ /* 0x0003640000300800 */
[----:B------:R-:W-:Y:S05]  /*9690*/  WARPSYNC.ALL ;  /* 0x0000000000007948 */ /* 0x000fea0003800000 */
[----:B------:R-:W-:Y:S01]  /*96a0*/  ULDC.64 UR4, c[0x0][0x298] ;  /* 0x0000a60000047ab9 */ /* 0x000fe20000000a00 */
[----:B------:R-:W-:Y:S01]  /*96b0*/  VIADD R2, R22, 0x8400 ;  /* 0x0000840016027836 */ /* 0x000fe20000000000 */
[----:B------:R-:W-:Y:S01]  /*96c0*/  BSSY B6, `(.L_x_267) ;  /* 0x000001f000067945 */ /* 0x000fe20003800000 */
[----:B------:R-:W-:Y:S03]  /*96d0*/  BAR.SYNC.DEFER_BLOCKING 0x8, 0x200 ;  /* 0x0208000000007b1d */ /* 0x000fe60000010000 */
[----:B------:R-:W-:-:S02]  /*96e0*/  LOP3.LUT P0, RZ, R2, 0x3ff, RZ, 0xc0, !PT ;  /* 0x000003ff02ff7812 */ /* 0x000fc4000780c0ff */
[----:B-----5:R-:W-:Y:S02]  /*96f0*/  LOP3.LUT P1, RZ, R0, 0x8, RZ, 0xc0, !PT ;  /* 0x0000000800ff7812 */ /* 0x020fe4000782c0ff */
[----:B------:R-:W-:Y:S01]  /*9700*/  SHF.R.S32.HI R0, RZ, 0x1f, R5 ;  /* 0x0000001fff007819 */ /* 0x000fe20000011405 */
[----:B-1----:R-:W-:Y:S01]  /*9710*/  IMAD.WIDE.U32 R2, R5, UR4, RZ ;  /* 0x0000000405027c25 */ /* 0x002fe2000f8e00ff */
[----:B------:R-:W-:Y:S02]  /*9720*/  SEL R29, R29, RZ, !P1 ;  /* 0x000000ff1d1d7207 */ /* 0x000fe40004800000 */
[----:B------:R-:W-:Y:S01]  /*9730*/  SEL R4, R4, RZ, !P1 ;  /* 0x000000ff04047207 */ /* 0x000fe20004800000 */
[----:B------:R-:W-:Y:S01]  /*9740*/  IMAD R0, R0, UR4, RZ ;  /* 0x0000000400007c24 */ /* 0x000fe2000f8e02ff */
[----:B------:R0:W-:Y:S03]  /*9750*/  STL.64 [R1+0x20], R2 ;  /* 0x0000200201007387 */ /* 0x0001e60000100a00 */
[----:B------:R-:W-:Y:S01]  /*9760*/  IMAD R0, R5, UR5, R0 ;  /* 0x0000000505007c24 */ /* 0x000fe2000f8e0200 */
[----:B------:R0:W-:Y:S03]  /*9770*/  STL [R1+0x30], R4 ;  /* 0x0000300401007387 */ /* 0x0001e60000100800 */
[----:B------:R-:W-:-:S05]  /*9780*/  IMAD.IADD R0, R3, 0x1, R0 ;  /* 0x0000000103007824 */ /* 0x000fca00078e0200 */
[----:B------:R0:W-:Y:S01]  /*9790*/  STL [R1+0x28], R0 ;  /* 0x0000280001007387 */ /* 0x0001e20000100800 */
[----:B------:R-:W-:Y:S05]  /*97a0*/  @!P0 BRA `(.L_x_268) ;  /* 0x0000000000408947 */ /* 0x000fea0003800000 */
[----:B0-----:R-:W-:Y:S01]  /*97b0*/  MOV R2, 0x0 ;  /* 0x0000000000027802 */ /* 0x001fe20000000f00 */
        /* <DEDUP_REMOVED lines=15> */
.L_x_268:
[----:B------:R-:W-:Y:S05]  /*98b0*/  BSYNC B6 ;  /* 0x0000000000067941 */ /* 0x000fea0003800000 */
.L_x_267:
[----:B0-----:R-:W2:Y:S01]  /*98c0*/  LDL.LU R0, [R1+0x30] ;  /* 0x0000300001007983 */ /* 0x001ea20000300800 */
[----:B------:R-:W-:Y:S01]  /*98d0*/  ULDC.64 UR4, c[0x0][0x2d8] ;  /* 0x0000b60000047ab9 */ /* 0x000fe20000000a00 */
[----:B------:R-:W0:Y:S01]  /*98e0*/  LDC R9, c[0x0][0x448] ;  /* 0x00011200ff097b82 */ /* 0x000e220000000800 */
[----:B------:R-:W-:Y:S01]  /*98f0*/  ULDC.64 UR6, c[0x0][0x2c8] ;  /* 0x0000b20000067ab9 */ /* 0x000fe20000000a00 */
[----:B------:R-:W3:Y:S01]  /*9900*/  LDL.LU R21, [R1+0x28] ;  /* 0x0000280001157983 */ /* 0x000ee20000300800 */
[----:B------:R-:W-:-:S03]  /*9910*/  ULDC.64 UR8, c[0x0][0x280] ;  /* 0x0000a00000087ab9 */ /* 0x000fc60000000a00 */
[----:B------:R-:W3:Y:S04]  /*9920*/  LDL.LU.64 R2, [R1+0x20] ;  /* 0x0000200001027983 */ /* 0x000ee80000300a00 */
[----:B------:R-:W4:Y:S04]  /*9930*/  LDL R20, [R1] ;  /* 0x0000000001147983 */ /* 0x000f280000100800 */
[----:B------:R1:W5:Y:S01]  /*9940*/  LDL R10, [R1+0x1c] ;  /* 0x00001c00010a7983 */ /* 0x0003620000100800 */
[----:B0-----:R-:W-:-:S13]  /*9950*/  ISETP.NE.AND P0, PT, R9, 0x1, PT ;  /* 0x000000010900780c */ /* 0x001fda0003f05270 */
[----:B------:R-:W0:Y:S08]  /*9960*/  @P0 LDC R5, c[0x0][0x450] ;  /* 0x00011400ff050b82 */ /* 0x000e300000000800 */
[----:B------:R-:W1:Y:S01]  /*9970*/  @P0 LDC R8, c[0x0][0x450] ;  /* 0x00011400ff080b82 */ /* 0x000e620000000800 */
[----:B--2---:R-:W-:Y:S01]  /*9980*/  IMAD.MOV.U32 R4, RZ, RZ, R0 ;  /* 0x000000ffff047224 */ /* 0x004fe200078e0000 */
[----:B---3--:R-:W-:-:S02]  /*9990*/  MOV R3, R21 ;  /* 0x0000001500037202 */ /* 0x008fc40000000f00 */
[----:B------:R-:W2:Y:S01]  /*99a0*/  S2R R21, SR_TID.X ;  /* 0x0000000000157919 */ /* 0x000ea20000002100 */
[----:B----4-:R-:W-:Y:S02]  /*99b0*/  IMAD R0, R20, UR4, RZ ;  /* 0x0000000414007c24 */ /* 0x010fe4000f8e02ff */
[----:B------:R-:W3:Y:S01]  /*99c0*/  S2R R20, SR_TID.X ;  /* 0x0000000000147919 */ /* 0x000ee20000002100 */
[----:B------:R-:W-:-:S04]  /*99d0*/  IMAD.WIDE.U32 R2, R18, UR4, R2 ;  /* 0x0000000412027c25 */ /* 0x000fc8000f8e0002 */
[----:B------:R-:W-:Y:S01]  /*99e0*/  IMAD R0, R18, UR5, R0 ;  /* 0x0000000512007c24 */ /* 0x000fe2000f8e0200 */
[----:B------:R-:W-:-:S03]  /*99f0*/  ULDC.64 UR4, c[0x0][0x2e0] ;  /* 0x0000b80000047ab9 */ /* 0x000fc60000000a00 */
[----:B------:R-:W-:Y:S02]  /*9a00*/  IMAD.IADD R3, R3, 0x1, R0 ;  /* 0x0000000103037824 */ /* 0x000fe400078e0200 */
[----:B------:R-:W-:Y:S02]  /*9a10*/  IMAD R0, R4, UR4, RZ ;  /* 0x0000000404007c24 */ /* 0x000fe4000f8e02ff */
[----:B------:R-:W4:Y:S01]  /*9a20*/  @P0 LDC R4, c[0x0][0x44c] ;  /* 0x00011300ff040b82 */ /* 0x000f220000000800 */
[----:B------:R-:W-:-:S04]  /*9a30*/  IMAD.WIDE.U32 R2, R29, UR4, R2 ;  /* 0x000000041d027c25 */ /* 0x000fc8000f8e0002 */
[----:B------:R-:W-:Y:S01]  /*9a40*/  IMAD R0, R29, UR5, R0 ;  /* 0x000000051d007c24 */ /* 0x000fe2000f8e0200 */
[----:B------:R-:W-:-:S03]  /*9a50*/  ULDC.64 UR4, c[0x0][0x2d0] ;  /* 0x0000b40000047ab9 */ /* 0x000fc60000000a00 */
[----:B------:R-:W-:Y:S02]  /*9a60*/  IMAD.IADD R3, R3, 0x1, R0 ;  /* 0x0000000103037824 */ /* 0x000fe400078e0200 */
[----:B--2---:R-:W-:Y:S01]  /*9a70*/  IMAD.SHL.U32 R21, R21, 0x10, RZ ;  /* 0x0000001015157824 */ /* 0x004fe200078e00ff */
[----:B---3--:R-:W-:-:S04]  /*9a80*/  LOP3.LUT R20, R20, 0x7f, RZ, 0xc0, !PT ;  /* 0x0000007f14147812 */ /* 0x008fc800078ec0ff */
[----:B------:R-:W-:Y:S02]  /*9a90*/  LOP3.LUT R21, R21, 0x70, RZ, 0xc0, !PT ;  /* 0x0000007015157812 */ /* 0x000fe400078ec0ff */
[----:B------:R-:W-:-:S04]  /*9aa0*/  SHF.R.U32.HI R20, RZ, 0x3, R20 ;  /* 0x00000003ff147819 */ /* 0x000fc80000011614 */
[----:B------:R-:W-:Y:S02]  /*9ab0*/  LOP3.LUT R20, R20, R21, RZ, 0xfc, !PT ;  /* 0x0000001514147212 */ /* 0x000fe400078efcff */
[----:B------:R2:W5:Y:S03]  /*9ac0*/  LDL R21, [R1+0x2c] ;  /* 0x00002c0001157983 */ /* 0x0005660000100800 */
[----:B------:R-:W-:-:S04]  /*9ad0*/  IMAD R6, R17, 0xc0, R20 ;  /* 0x000000c011067824 */ /* 0x000fc800078e0214 */
[----:B----4-:R-:W-:-:S04]  /*9ae0*/  @P0 IMAD.HI.U32 R0, R6, R4, RZ ;  /* 0x0000000406000227 */ /* 0x010fc800078e00ff */
[----:B------:R-:W-:Y:S01]  /*9af0*/  IMAD.MOV.U32 R4, RZ, RZ, R6 ;  /* 0x000000ffff047224 */ /* 0x000fe200078e0006 */
[----:B0-----:R-:W-:-:S04]  /*9b00*/  @P0 SHF.R.U32.HI R4, RZ, R5, R0 ;  /* 0x00000005ff040219 */ /* 0x001fc80000011600 */
[----:B------:R-:W-:-:S05]  /*9b10*/  SHF.R.S32.HI R0, RZ, 0x1f, R4 ;  /* 0x0000001fff007819 */ /* 0x000fca0000011404 */
[----:B------:R-:W-:-:S04]  /*9b20*/  IMAD R0, R0, UR4, RZ ;  /* 0x0000000400007c24 */ /* 0x000fc8000f8e02ff */
[C---:B------:R-:W-:Y:S02]  /*9b30*/  IMAD R7, R4.reuse, UR5, R0 ;  /* 0x0000000504077c24 */ /* 0x040fe4000f8e0200 */
[----:B------:R-:W-:Y:S02]  /*9b40*/  IMAD.MOV R0, RZ, RZ, -R4 ;  /* 0x000000ffff007224 */ /* 0x000fe400078e0a04 */
[----:B------:R-:W-:-:S04]  /*9b50*/  IMAD.WIDE.U32 R4, R4, UR4, R2 ;  /* 0x0000000404047c25 */ /* 0x000fc8000f8e0002 */
[----:B------:R-:W-:Y:S02]  /*9b60*/  IMAD R0, R9, R0, R6 ;  /* 0x0000000009007224 */ /* 0x000fe400078e0206 */
[----:B------:R-:W-:-:S03]  /*9b70*/  IMAD.IADD R5, R5, 0x1, R7 ;  /* 0x0000000105057824 */ /* 0x000fc600078e0207 */
[----:B------:R-:W-:-:S05]  /*9b80*/  SHF.R.S32.HI R7, RZ, 0x1f, R0 ;  /* 0x0000001fff077819 */ /* 0x000fca0000011400 */
[----:B------:R-:W-:Y:S02]  /*9b90*/  IMAD R7, R7, UR6, RZ ;  /* 0x0000000607077c24 */ /* 0x000fe4000f8e02ff */
[----:B------:R-:W-:-:S04]  /*9ba0*/  IMAD.WIDE.U32 R4, R0, UR6, R4 ;  /* 0x0000000600047c25 */ /* 0x000fc8000f8e0004 */
[----:B------:R-:W-:-:S04]  /*9bb0*/  IMAD R7, R0, UR7, R7 ;  /* 0x0000000700077c24 */ /* 0x000fc8000f8e0207 */
[----:B------:R-:W-:Y:S02]  /*9bc0*/  IMAD.IADD R5, R5, 0x1, R7 ;  /* 0x0000000105057824 */ /* 0x000fe400078e0207 */
[----:B------:R-:W0:Y:S01]  /*9bd0*/  @P0 LDC R7, c[0x0][0x44c] ;  /* 0x00011300ff070b82 */ /* 0x000e220000000800 */
[----:B------:R-:W-:-:S04]  /*9be0*/  LEA R0, P1, R4, UR8, 0x1 ;  /* 0x0000000804007c11 */ /* 0x000fc8000f8208ff */
[----:B------:R-:W-:Y:S02]  /*9bf0*/  LEA.HI.X R4, R4, UR9, R5, 0x1, P1 ;  /* 0x0000000904047c11 */ /* 0x000fe400088f0c05 */
[----:B------:R-:W-:-:S05]  /*9c00*/  IADD3 R5, R6, 0x80, RZ ;  /* 0x0000008006057810 */ /* 0x000fca0007ffe0ff */
[----:B------:R-:W-:Y:S01]  /*9c10*/  IMAD.MOV.U32 R6, RZ, RZ, R5 ;  /* 0x000000ffff067224 */ /* 0x000fe200078e0005 */
[----:B------:R-:W3:Y:S01]  /*9c20*/  S2R R20, SR_TID.X ;  /* 0x0000000000147919 */ /* 0x000ee20000002100 */
[----:B0-----:R-:W-:-:S05]  /*9c30*/  @P0 IMAD.HI.U32 R7, R5, R7, RZ ;  /* 0x0000000705070227 */ /* 0x001fca00078e00ff */
[----:B-1----:R-:W-:-:S05]  /*9c40*/  @P0 SHF.R.U32.HI R6, RZ, R8, R7 ;  /* 0x00000008ff060219 */ /* 0x002fca0000011607 */
[----:B------:R-:W-:-:S04]  /*9c50*/  IMAD.MOV R7, RZ, RZ, -R6 ;  /* 0x000000ffff077224 */ /* 0x000fc800078e0a06 */
[----:B------:R-:W-:Y:S01]  /*9c60*/  IMAD R5, R9, R7, R5 ;  /* 0x0000000709057224 */ /* 0x000fe200078e0205 */
[----:B------:R-:W-:Y:S01]  /*9c70*/  SHF.R.S32.HI R7, RZ, 0x1f, R6 ;  /* 0x0000001fff077819 */ /* 0x000fe20000011406 */
[----:B------:R-:W-:-:S04]  /*9c80*/  IMAD.WIDE.U32 R2, R6, UR4, R2 ;  /* 0x0000000406027c25 */ /* 0x000fc8000f8e0002 */
[----:B------:R-:W-:Y:S01]  /*9c90*/  IMAD R7, R7, UR4, RZ ;  /* 0x0000000407077c24 */ /* 0x000fe2000f8e02ff */
[----:B------:R-:W-:-:S03]  /*9ca0*/  ULDC UR4, c[0x0][0x2b8] ;  /* 0x0000ae0000047ab9 */ /* 0x000fc60000000800 */
[----:B------:R-:W-:Y:S01]  /*9cb0*/  IMAD R7, R6, UR5, R7 ;  /* 0x0000000506077c24 */ /* 0x000fe2000f8e0207 */
[----:B------:R-:W-:-:S03]  /*9cc0*/  SHF.R.S32.HI R6, RZ, 0x1f, R5 ;  /* 0x0000001fff067819 */ /* 0x000fc60000011405 */
[----:B------:R-:W-:Y:S02]  /*9cd0*/  IMAD.IADD R3, R3, 0x1, R7 ;  /* 0x0000000103037824 */ /* 0x000fe400078e0207 */
[----:B------:R-:W-:Y:S02]  /*9ce0*/  IMAD R6, R6, UR6, RZ ;  /* 0x0000000606067c24 */ /* 0x000fe4000f8e02ff */
[----:B------:R-:W-:-:S04]  /*9cf0*/  IMAD.WIDE.U32 R2, R5, UR6, R2 ;  /* 0x0000000605027c25 */ /* 0x000fc8000f8e0002 */
[----:B------:R-:W-:Y:S01]  /*9d00*/  IMAD R6, R5, UR7, R6 ;  /* 0x0000000705067c24 */ /* 0x000fe2000f8e0206 */
[----:B------:R-:W-:-:S03]  /*9d10*/  LEA R5, P1, R2, UR8, 0x1 ;  /* 0x0000000802057c11 */ /* 0x000fc6000f8208ff */
[----:B------:R-:W-:Y:S01]  /*9d20*/  IMAD.IADD R6, R3, 0x1, R6 ;  /* 0x0000000103067824 */ /* 0x000fe200078e0206 */
[----:B------:R-:W-:Y:S01]  /*9d30*/  ISETP.GE.AND P0, PT, R28, UR4, PT ;  /* 0x000000041c007c0c */ /* 0x000fe2000bf06270 */
[----:B------:R-:W-:Y:S01]  /*9d40*/  UMOV UR4, 0xffffffff ;  /* 0xffffffff00047882 */ /* 0x000fe20000000000 */
[----:B---3--:R-:W-:Y:S02]  /*9d50*/  LOP3.LUT R20, R20, 0x7f, RZ, 0xc0, !PT ;  /* 0x0000007f14147812 */ /* 0x008fe400078ec0ff */
[----:B------:R-:W-:Y:S02]  /*9d60*/  LEA.HI.X R2, R2, UR9, R6, 0x1, P1 ;  /* 0x0000000902027c11 */ /* 0x000fe400088f0c06 */
[----:B------:R-:W-:Y:S01]  /*9d70*/  SHF.R.U32.HI R20, RZ, 0x3, R20 ;  /* 0x00000003ff147819 */ /* 0x000fe20000011614 */
[----:B--2---:R-:W-:Y:S06]  /*9d80*/  BRA.DIV UR4, `(.L_x_269) ;  /* 0x0000003a04e87947 */ /* 0x004fec000b800000 */
[----:B------:R-:W0:Y:S01]  /*9d90*/  SHFL.IDX PT, R7, R0, RZ, 0x181f ;  /* 0x00181fff00077589 */ /* 0x000e2200000e0000 */
[----:B-----5:R-:W-:Y:S02]  /*9da0*/  IMAD R3, R21, R9, RZ ;  /* 0x0000000915037224 */ /* 0x020fe400078e02ff */
[----:B------:R-:W-:Y:S01]  /*9db0*/  IMAD R17, R17, 0xc0, R20 ;  /* 0x000000c011117824 */ /* 0x000fe200078e0214 */
[----:B------:R-:W1:Y:S04]  /*9dc0*/  SHFL.IDX PT, R6, R4, RZ, 0x181f ;  /* 0x00181fff04067589 */ /* 0x000e6800000e0000 */
[----:B------:R-:W-:-:S13]  /*9dd0*/  ISETP.GE.AND P2, PT, R17, R3, PT ;  /* 0x000000031100720c */ /* 0x000fda0003f46270 */
[----:B0-----:R-:W-:-:S05]  /*9de0*/  @!P2 LEA R7, P1, R28, R7, 0x1 ;  /* 0x000000071c07a211 */ /* 0x001fca00078208ff */
[----:B-1----:R-:W-:-:S05]  /*9df0*/  @!P2 IMAD.X R6, RZ, RZ, R6, P1 ;  /* 0x000000ffff06a224 */ /* 0x002fca00008e0606 */
[----:B------:R-:W-:-:S04]  /*9e00*/  @!P2 LOP3.LUT R7, R7, R6, RZ, 0x3c, !PT ;  /* 0x000000060707a212 */ /* 0x000fc800078e3cff */
[----:B------:R-:W-:-:S04]  /*9e10*/  @!P2 LOP3.LUT R6, R7, R6, RZ, 0x3c, !PT ;  /* 0x000000060706a212 */ /* 0x000fc800078e3cff */
[----:B------:R-:W-:-:S05]  /*9e20*/  @!P2 LOP3.LUT R7, R7, R6, RZ, 0x3c, !PT ;  /* 0x000000060707a212 */ /* 0x000fca00078e3cff */
[----:B------:R-:W-:Y:S01]  /*9e30*/  @!PT LDS RZ, [RZ] ;  /* 0x00000000fffff984 */ /* 0x000fe20000000800 */
[----:B------:R0:W-:Y:S02]  /*9e40*/  @!P2 LDGSTS.E.BYPASS.LTC128B.128 [R10+0x8400], desc[UR50][R6.64], !P0 ;  /* 0x08400000060aafae */ /* 0x0001e4000c101d72 */
[----:B0-----:R-:W-:Y:S02]  /*9e50*/  VIADD R6, R17, 0x10 ;  /* 0x0000001011067836 */ /* 0x001fe40000000000 */
[----:B------:R-:W0:Y:S03]  /*9e60*/  SHFL.IDX PT, R7, R0, 0x1, 0x181f ;  /* 0x00381f0000077f89 */ /* 0x000e2600000e0000 */
[----:B------:R-:W-:Y:S02]  /*9e70*/  ISETP.GE.AND P1, PT, R6, R3, PT ;  /* 0x000000030600720c */ /* 0x000fe40003f26270 */
[----:B------:R-:W1:Y:S11]  /*9e80*/  SHFL.IDX PT, R6, R4, 0x1, 0x181f ;  /* 0x00381f0004067f89 */ /* 0x000e7600000e0000 */
[----:B0-----:R-:W-:-:S05]  /*9e90*/  @!P1 LEA R7, P2, R28, R7, 0x1 ;  /* 0x000000071c079211 */ /* 0x001fca00078408ff */
[----:B-1----:R-:W-:-:S05]  /*9ea0*/  @!P1 IMAD.X R6, RZ, RZ, R6, P2 ;  /* 0x000000ffff069224 */ /* 0x002fca00010e0606 */
[----:B------:R-:W-:-:S04]  /*9eb0*/  @!P1 LOP3.LUT R7, R7, R6, RZ, 0x3c, !PT ;  /* 0x0000000607079212 */ /* 0x000fc800078e3cff */
[----:B------:R-:W-:-:S04]  /*9ec0*/  @!P1 LOP3.LUT R6, R7, R6, RZ, 0x3c, !PT ;  /* 0x0000000607069212 */ /* 0x000fc800078e3cff */
[----:B------:R-:W-:-:S05]  /*9ed0*/  @!P1 LOP3.LUT R7, R7, R6, RZ, 0x3c, !PT ;  /* 0x0000000607079212 */ /* 0x000fca00078e3cff */
[----:B------:R0:W-:Y:S02]  /*9ee0*/  @!P1 LDGSTS.E.BYPASS.LTC128B.128 [R10+0x8c00], desc[UR50][R6.64], !P0 ;  /* 0x08c00000060a9fae */ /* 0x0001e4000c101d72 */
[----:B0-----:R-:W-:Y:S02]  /*9ef0*/  IADD3 R6, R17, 0x20, RZ ;  /* 0x0000002011067810 */ /* 0x001fe40007ffe0ff */
[----:B------:R-:W0:Y:S02]  /*9f00*/  SHFL.IDX PT, R7, R0, 0x2, 0x181f ;  /* 0x00581f0000077f89 */ /* 0x000e2400000e0000 */
        /* <DEDUP_REMOVED lines=41> */
[----:B------:R-:W1:Y:S04]  /*a1a0*/  SHFL.IDX PT, R6, R4, 0x6, 0x181f ;  /* 0x00d81f0004067f89 */ /* 0x000e6800000e0000 */
[----:B------:R-:W-:Y:S07]  /*a1b0*/  SHFL.IDX PT, R4, R4, 0x7, 0x181f ;  /* 0x00f81f0004047f89 */ /* 0x000fee00000e0000 */
[----:B0-----:R-:W-:-:S05]  /*a1c0*/  @!P1 LEA R7, P2, R28, R7, 0x1 ;  /* 0x000000071c079211 */ /* 0x001fca00078408ff */
[----:B-1----:R-:W-:-:S05]  /*a1d0*/  @!P1 IMAD.X R6, RZ, RZ, R6, P2 ;  /* 0x000000ffff069224 */ /* 0x002fca00010e0606 */
[----:B------:R-:W-:-:S04]  /*a1e0*/  @!P1 LOP3.LUT R7, R7, R6, RZ, 0x3c, !PT ;  /* 0x0000000607079212 */ /* 0x000fc800078e3cff */
[----:B------:R-:W-:-:S04]  /*a1f0*/  @!P1 LOP3.LUT R6, R7, R6, RZ, 0x3c, !PT ;  /* 0x0000000607069212 */ /* 0x000fc800078e3cff */
[----:B------:R-:W-:-:S05]  /*a200*/  @!P1 LOP3.LUT R7, R7, R6, RZ, 0x3c, !PT ;  /* 0x0000000607079212 */ /* 0x000fca00078e3cff */
[----:B------:R0:W-:Y:S04]  /*a210*/  @!P1 LDGSTS.E.BYPASS.LTC128B.128 [R10+0xb400], desc[UR50][R6.64], !P0 ;  /* 0x0b400000060a9fae */ /* 0x0001e8000c101d72 */
[----:B0-----:R0:W1:Y:S02]  /*a220*/  SHFL.IDX PT, R6, R0, 0x7, 0x181f ;  /* 0x00f81f0000067f89 */ /* 0x00106400000e0000 */
[----:B0-----:R-:W-:-:S05]  /*a230*/  VIADD R0, R17, 0x80 ;  /* 0x0000008011007836 */ /* 0x001fca0000000000 */
[----:B------:R-:W-:Y:S01]  /*a240*/  ISETP.GE.AND P1, PT, R0, R3, PT ;  /* 0x000000030000720c */ /* 0x000fe20003f26270 */
[----:B------:R-:W-:-:S05]  /*a250*/  VIADD R0, R17, 0x70 ;  /* 0x0000007011007836 */ /* 0x000fca0000000000 */
[----:B------:R-:W-:Y:S02]  /*a260*/  ISETP.GE.AND P2, PT, R0, R3, PT ;  /* 0x000000030000720c */ /* 0x000fe40003f46270 */
[----:B------:R-:W-:Y:S11]  /*a270*/  SHFL.IDX PT, R0, R2, RZ, 0x181f ;  /* 0x00181fff02007589 */ /* 0x000ff600000e0000 */
[----:B-1----:R-:W-:-:S05]  /*a280*/  @!P2 LEA R6, P3, R28, R6, 0x1 ;  /* 0x000000061c06a211 */ /* 0x002fca00078608ff */
[----:B------:R-:W-:Y:S02]  /*a290*/  @!P2 IMAD.X R7, RZ, RZ, R4, P3 ;  /* 0x000000ffff07a224 */ /* 0x000fe400018e0604 */
[----:B------:R-:W0:Y:S04]  /*a2a0*/  SHFL.IDX PT, R4, R5, RZ, 0x181f ;  /* 0x00181fff05047589 */ /* 0x000e2800000e0000 */
[----:B------:R1:W-:Y:S01]  /*a2b0*/  @!P2 LDGSTS.E.BYPASS.LTC128B.128 [R10+0xbc00], desc[UR50][R6.64], !P0 ;  /* 0x0bc00000060aafae */ /* 0x0003e2000c101d72 */
[----:B0-----:R-:W-:-:S05]  /*a2c0*/  @!P1 LEA R4, P3, R28, R4, 0x1 ;  /* 0x000000041c049211 */ /* 0x001fca00078608ff */
[----:B------:R-:W-:Y:S02]  /*a2d0*/  @!P1 IMAD.X R0, RZ, RZ, R0, P3 ;  /* 0x000000ffff009224 */ /* 0x000fe400018e0600 */
[----:B-1----:R-:W-:Y:S02]  /*a2e0*/  @!P1 IMAD.MOV.U32 R6, RZ, RZ, R4 ;  /* 0x000000ffff069224 */ /* 0x002fe400078e0004 */
[----:B------:R-:W-:Y:S01]  /*a2f0*/  @!P1 IMAD.MOV.U32 R7, RZ, RZ, R0 ;  /* 0x000000ffff079224 */ /* 0x000fe200078e0000 */
[----:B------:R-:W-:-:S04]  /*a300*/  IADD3 R0, R17, 0x90, RZ ;  /* 0x0000009011007810 */ /* 0x000fc80007ffe0ff */
[----:B------:R0:W-:Y:S01]  /*a310*/  @!P1 LDGSTS.E.BYPASS.LTC128B.128 [R10+0xc400], desc[UR50][R6.64], !P0 ;  /* 0x0c400000060a9fae */ /* 0x0001e2000c101d72 */
[----:B------:R-:W-:-:S03]  /*a320*/  ISETP.GE.AND P1, PT, R0, R3, PT ;  /* 0x000000030000720c */ /* 0x000fc60003f26270 */
[----:B------:R-:W-:Y:S04]  /*a330*/  SHFL.IDX PT, R0, R2, 0x1, 0x181f ;  /* 0x00381f0002007f89 */ /* 0x000fe800000e0000 */
[----:B0-----:R-:W0:Y:S06]  /*a340*/  SHFL.IDX PT, R6, R5, 0x1, 0x181f ;  /* 0x00381f0005067f89 */ /* 0x001e2c00000e0000 */
[----:B0-----:R-:W-:-:S05]  /*a350*/  @!P1 LEA R6, P2, R28, R6, 0x1 ;  /* 0x000000061c069211 */ /* 0x001fca00078408ff */
[----:B------:R-:W-:-:S04]  /*a360*/  @!P1 IMAD.X R0, RZ, RZ, R0, P2 ;  /* 0x000000ffff009224 */ /* 0x000fc800010e0600 */
[----:B------:R-:W-:Y:S02]  /*a370*/  @!P1 IMAD.MOV.U32 R7, RZ, RZ, R0 ;  /* 0x000000ffff079224 */ /* 0x000fe400078e0000 */
[----:B------:R-:W-:-:S03]  /*a380*/  VIADD R0, R17, 0xa0 ;  /* 0x000000a011007836 */ /* 0x000fc60000000000 */
[----:B------:R0:W-:Y:S02]  /*a390*/  @!P1 LDGSTS.E.BYPASS.LTC128B.128 [R10+0xcc00], desc[UR50][R6.64], !P0 ;  /* 0x0cc00000060a9fae */ /* 0x0001e4000c101d72 */
[----:B------:R-:W-:Y:S02]  /*a3a0*/  ISETP.GE.AND P2, PT, R0, R3, PT ;  /* 0x000000030000720c */ /* 0x000fe40003f46270 */
[----:B------:R-:W-:Y:S04]  /*a3b0*/  SHFL.IDX PT, R0, R2, 0x2, 0x181f ;  /* 0x00581f0002007f89 */ /* 0x000fe800000e0000 */
[----:B0-----:R-:W0:Y:S07]  /*a3c0*/  SHFL.IDX PT, R6, R5, 0x2, 0x181f ;  /* 0x00581f0005067f89 */ /* 0x001e2e00000e0000 */
[----:B0-----:R-:W-:-:S05]  /*a3d0*/  @!P2 LEA R6, P1, R28, R6, 0x1 ;  /* 0x000000061c06a211 */ /* 0x001fca00078208ff */
[----:B------:R-:W-:-:S04]  /*a3e0*/  @!P2 IMAD.X R0, RZ, RZ, R0, P1 ;  /* 0x000000ffff00a224 */ /* 0x000fc800008e0600 */
[----:B------:R-:W-:Y:S02]  /*a3f0*/  @!P2 IMAD.MOV.U32 R7, RZ, RZ, R0 ;  /* 0x000000ffff07a224 */ /* 0x000fe400078e0000 */
[----:B------:R0:W1:Y:S04]  /*a400*/  SHFL.IDX PT, R0, R2, 0x3, 0x181f ;  /* 0x00781f0002007f89 */ /* 0x00006800000e0000 */
[----:B------:R0:W-:Y:S04]  /*a410*/  @!P2 LDGSTS.E.BYPASS.LTC128B.128 [R10+0xd400], desc[UR50][R6.64], !P0 ;  /* 0x0d400000060aafae */ /* 0x0001e8000c101d72 */
[----:B------:R0:W2:Y:S02]  /*a420*/  SHFL.IDX PT, R2, R5, 0x3, 0x181f ;  /* 0x00781f0005027f89 */ /* 0x0000a400000e0000 */
.L_x_370:
[----:B------:R-:W-:-:S05]  /*a430*/  VIADD R17, R17, 0xb0 ;  /* 0x000000b011117836 */ /* 0x000fca0000000000 */
[----:B------:R-:W-:-:S13]  /*a440*/  ISETP.GE.AND P1, PT, R17, R3, PT ;  /* 0x000000031100720c */ /* 0x000fda0003f26270 */
[----:B0-2---:R-:W-:-:S05]  /*a450*/  @!P1 LEA R2, P2, R28, R2, 0x1 ;  /* 0x000000021c029211 */ /* 0x005fca00078408ff */
[----:B-1----:R-:W-:-:S05]  /*a460*/  @!P1 IMAD.X R3, RZ, RZ, R0, P2 ;  /* 0x000000ffff039224 */ /* 0x002fca00010e0600 */
[----:B------:R-:W-:Y:S01]  /*a470*/  @!PT LDS RZ, [RZ] ;  /* 0x00000000fffff984 */ /* 0x000fe20000000800 */
[----:B------:R-:W-:Y:S01]  /*a480*/  @!PT LDS RZ, [RZ] ;  /* 0x00000000fffff984 */ /* 0x000fe20000000800 */
[----:B------:R-:W-:Y:S01]  /*a490*/  @!PT LDS RZ, [RZ] ;  /* 0x00000000fffff984 */ /* 0x000fe20000000800 */
[----:B------:R0:W-:Y:S01]  /*a4a0*/  @!P1 LDGSTS.E.BYPASS.LTC128B.128 [R10+0xdc00], desc[UR50][R2.64], !P0 ;  /* 0x0dc00000020a9fae */ /* 0x0001e2000c101d72 */
[----:B------:R-:W-:Y:S01]  /*a4b0*/  PLOP3.LUT P0, PT, PT, PT, PT, 0x80, 0x0 ;  /* 0x000000000000781c */ /* 0x000fe20003f0f070 */
[----:B------:R-:W-:-:S12]  /*a4c0*/  NOP ;  /* 0x0000000000007918 */ /* 0x000fd80000000000 */
.L_x_270:
[----:B------:R-:W-:Y:S02]  /*a4d0*/  PLOP3.LUT P1, PT, P1, P0, PT, 0xa2, 0x0 ;  /* 0x000000000000781c */ /* 0x000fe40000f21472 */
[----:B------:R-:W-:-:S08]  /*a4e0*/  @P0 R2UR P1, UR4, R22 ;  /* 0x00000000160402ca */ /* 0x000fd00000020000 */
[----:B------:R-:W-:-:S05]  /*a4f0*/  @P0 PLOP3.LUT P0, PT, P1, PT, PT, 0x80, 0x0 ;  /* 0x000000000000081c */ /* 0x000fca0000f0f070 */
[----:B------:R-:W-:Y:S01]  /*a500*/  @!P1 SYNCS.ARRIVE.TRANS64.RED.A0T1 RZ, [UR4+0x16800], RZ ;  /* 0x016800ffffff99a7 */ /* 0x000fe20008200404 */
[----:B------:R-:W-:Y:S07]  /*a510*/  @!P1 ARRIVES.LDGSTSBAR.64.TRANSCNT [UR4+0x16800] ;  /* 0x01680000ff0099b0 */ /* 0x000fee0008000a84 */
[----:B------:R-:W-:Y:S05]  /*a520*/  @P0 BRA.U.ANY `(.L_x_270) ;  /* 0xfffffffd00e80947 */ /* 0x000fea000393ffff */
[----:B0-----:R-:W2:Y:S02]  /*a530*/  LDL.LU R2, [R1+0x38] ;  /* 0x0000380001027983 */ /* 0x001ea40000300800 */
[----:B--2---:R-:W-:-:S04]  /*a540*/  IADD3 R2, R2, 0x1, RZ ;  /* 0x0000000102027810 */ /* 0x004fc80007ffe0ff */
[----:B------:R-:W-:Y:S01]  /*a550*/  LEA.HI R0, R2, R2, RZ, 0x1 ;  /* 0x0000000202007211 */ /* 0x000fe200078f08ff */
[----:B------:R0:W-:Y:S03]  /*a560*/  STL [R1+0x38], R2 ;  /* 0x0000380201007387 */ /* 0x0001e60000100800 */
[----:B------:R-:W-:-:S05]  /*a570*/  LOP3.LUT R0, R0, 0xfffffffe, RZ, 0xc0, !PT ;  /* 0xfffffffe00007812 */ /* 0x000fca00078ec0ff */
[----:B------:R-:W-:-:S05]  /*a580*/  IMAD.IADD R0, R2, 0x1, -R0 ;  /* 0x0000000102007824 */ /* 0x000fca00078e0a00 */
[----:B------:R-:W-:Y:S01]  /*a590*/  SHF.L.U32 R3, R0, 0x1f, RZ ;  /* 0x0000001f00037819 */ /* 0x000fe200000006ff */
[----:B------:R-:W-:Y:S01]  /*a5a0*/  NOP ;  /* 0x0000000000007918 */ /* 0x000fe20000000000 */
[----:B0-----:R-:W2:Y:S01]  /*a5b0*/  LDL R2, [R1+0x10] ;  /* 0x0000100001027983 */ /* 0x001ea20000100800 */
[----:B------:R0:W-:Y:S01]  /*a5c0*/  SYNCS.ARRIVE.TRANS64.A1T0 RZ, [R22+URZ+0x16800], RZ ;  /* 0x016800ff16ff79a7 */ /* 0x0001e2000810003f */
[----:B------:R-:W-:Y:S01]  /*a5d0*/  BSSY B0, `(.L_x_271) ;  /* 0x0000004000007945 */ /* 0x000fe20003800000 */
[----:B------:R-:W1:Y:S01]  /*a5e0*/  SYNCS.PHASECHK.TRANS64.TRYWAIT P0, [R22+URZ+0x16820], R3 ;  /* 0x01682003160075a7 */ /* 0x000e62000800017f */
[----:B--2---:R-:W-:Y:S02]  /*a5f0*/  ISETP.GE.AND P1, PT, R2, 0x81, PT ;  /* 0x000000810200780c */ /* 0x004fe40003f26270 */
[----:B01----:R-:W-:Y:S11]  /*a600*/  @!P0 BRA `(.L_x_272) ;  /* 0x0000004000ac8947 */ /* 0x003ff60003800000 */
.L_x_371:
[----:B------:R-:W-:Y:S05]  /*a610*/  BSYNC B0 ;  /* 0x0000000000007941 */ /* 0x000fea0003800000 */
.L_x_271:
[----:B------:R-:W-:Y:S04]  /*a620*/  BSSY B0, `(.L_x_273) ;  /* 0x0000106000007945 */ /* 0x000fe80003800000 */
[----:B------:R-:W-:Y:S05]  /*a630*/  @!P1 BRA `(.L_x_274) ;  /* 0x0000001000109947 */ /* 0x000fea0003800000 */
[----:B------:R-:W2:Y:S01]  /*a640*/  LDL.LU R0, [R1+0x34] ;  /* 0x0000340001007983 */ /* 0x000ea20000300800 */
[----:B------:R-:W-:Y:S01]  /*a650*/  ULDC UR4, c[0x0][0x2f4] ;  /* 0x0000bd0000047ab9 */ /* 0x000fe20000000800 */
[----:B------:R-:W-:Y:S01]  /*a660*/  IMAD.MOV.U32 R17, RZ, RZ, R27 ;  /* 0x000000ffff117224 */ /* 0x000fe200078e001b */
[----:B------:R-:W-:Y:S01]  /*a670*/  ISETP.GE.AND P1, PT, R28, UR4, PT ;  /* 0x000000041c007c0c */ /* 0x000fe2000bf26270 */
[----:B------:R-:W-:Y:S02]  /*a680*/  IMAD.MOV.U32 R6, RZ, RZ, R25 ;  /* 0x000000ffff067224 */ /* 0x000fe400078e0019 */
[----:B------:R-:W-:Y:S01]  /*a690*/  IMAD.MOV.U32 R29, RZ, RZ, R26 ;  /* 0x000000ffff1d7224 */ /* 0x000fe200078e001a */
[----:B--2---:R-:W-:-:S09]  /*a6a0*/  LEA.HI.SX32 R7, R0, 0xfffffffe, 0x19 ;  /* 0xfffffffe00077811 */ /* 0x004fd200078fcaff */
.L_x_287:
[----:B------:R-:W2:Y:S01]  /*a6b0*/  LDL R9, [R1+0x14] ;  /* 0x0000140001097983 */ /* 0x000ea20000100800 */
[----:B0-----:R-:W0:Y:S03]  /*a6c0*/  LDC R3, c[0x0][0x430] ;  /* 0x00010c00ff037b82 */ /* 0x001e260000000800 */
[----:B------:R-:W3:Y:S04]  /*a6d0*/  LDL R8, [R1+0x18] ;  /* 0x0000180001087983 */ /* 0x000ee80000100800 */
[----:B------:R-:W4:Y:S01]  /*a6e0*/  LDL R5, [R1+0x4] ;  /* 0x0000040001057983 */ /* 0x000f220000100800 */
[----:B------:R-:W1:Y:S01]  /*a6f0*/  S2R R2, SR_TID.X ;  /* 0x0000000000027919 */ /* 0x000e620000002100 */
[----:B0-----:R-:W-:-:S13]  /*a700*/  ISETP.NE.AND P0, PT, R3, 0x1, PT ;  /* 0x000000010300780c */ /* 0x001fda0003f05270 */
[----:B------:R-:W0:Y:S01]  /*a710*/  @P0 LDC R4, c[0x0][0x434] ;  /* 0x00010d00ff040b82 */ /* 0x000e220000000800 */
[----:B-1----:R-:W-:-:S04]  /*a720*/  LOP3.LUT R0, R2, 0x7f, RZ, 0xc0, !PT ;  /* 0x0000007f02007812 */ /* 0x002fc800078ec0ff */
[----:B------:R-:W-:-:S03]  /*a730*/  SHF.R.U32.HI R3, RZ, 0x3, R0 ;  /* 0x00000003ff037819 */ /* 0x000fc60000011600 */
[----:B------:R-:W1:Y:S01]  /*a740*/  @P0 LDC R0, c[0x0][0x438] ;  /* 0x00010e00ff000b82 */ /* 0x000e620000000800 */
[----:B------:R-:W-:Y:S02]  /*a750*/  IMAD.SHL.U32 R2, R2, 0x10, RZ ;  /* 0x0000001002027824 */ /* 0x000fe400078e00ff */
[----:B------:R-:W-:-:S03]  /*a760*/  IMAD R3, R7, 0x80, R3 ;  /* 0x0000008007037824 */ /* 0x000fc600078e0203 */
[----:B------:R-:W-:Y:S01]  /*a770*/  LOP3.LUT R2, R2, 0x70, RZ, 0xc0, !PT ;  /* 0x0000007002027812 */ /* 0x000fe200078ec0ff */
[----:B------:R-:W-:Y:S05]  /*a780*/  YIELD ;  /* 0x0000000000007946 */ /* 0x000fea0003800000 */
[----:B------:R-:W-:Y:S01]  /*a790*/  ULDC UR4, c[0x0][0x430] ;  /* 0x00010c0000047ab9 */ /* 0x000fe20000000800 */
[----:B--2---:R-:W-:-:S05]  /*a7a0*/  IADD3 R3, R2, R3, R9 ;  /* 0x0000000302037210 */ /* 0x004fca0007ffe009 */
[----:B0-----:R-:W-:-:S04]  /*a7b0*/  @P0 IMAD.HI.U32 R4, R3, R4, RZ ;  /* 0x0000000403040227 */ /* 0x001fc800078e00ff */
[----:B------:R-:W-:Y:S01]  /*a7c0*/  IMAD.MOV.U32 R2, RZ, RZ, R3 ;  /* 0x000000ffff027224 */ /* 0x000fe200078e0003 */
[----:B-1----:R-:W-:-:S04]  /*a7d0*/  @P0 SHF.R.U32.HI R2, RZ, R0, R4 ;  /* 0x00000000ff020219 */ /* 0x002fc80000011604 */
[----:B------:R-:W-:-:S05]  /*a7e0*/  IADD3 R0, -R2, RZ, RZ ;  /* 0x000000ff02007210 */ /* 0x000fca0007ffe1ff */
[----:B------:R-:W-:Y:S01]  /*a7f0*/  IMAD R0, R0, UR4, R3 ;  /* 0x0000000400007c24 */ /* 0x000fe2000f8e0203 */
[----:B------:R-:W-:Y:S01]  /*a800*/  ULDC.64 UR4, c[0x0][0x428] ;  /* 0x00010a0000047ab9 */ /* 0x000fe20000000a00 */
[----:B------:R-:W-:Y:S01]  /*a810*/  SHF.R.S32.HI R3, RZ, 0x1f, R2 ;  /* 0x0000001fff037819 */ /* 0x000fe20000011402 */
[----:B---3--:R-:W-:-:S04]  /*a820*/  IMAD R4, R8, UR4, RZ ;  /* 0x0000000408047c24 */ /* 0x008fc8000f8e02ff */
[C---:B----4-:R-:W-:Y:S02]  /*a830*/  IMAD R4, R5.reuse, UR5, R4 ;  /* 0x0000000505047c24 */ /* 0x050fe4000f8e0204 */
        /* <DEDUP_REMOVED lines=17> */
.L_x_275:
[----:B------:R-:W-:Y:S01]  /*a950*/  IMAD R5, R25, 0x8, R22 ;  /* 0x0000000819057824 */ /* 0x000fe200078e0216 */
[----:B------:R-:W-:Y:S01]  /*a960*/  SHF.L.U32 R2, R27, 0x1f, RZ ;  /* 0x0000001f1b027819 */ /* 0x000fe200000006ff */
[----:B------:R-:W-:Y:S03]  /*a970*/  BSSY B1, `(.L_x_276) ;  /* 0x0000003000017945 */ /* 0x000fe60003800000 */
[----:B------:R-:W0:Y:S02]  /*a980*/  SYNCS.PHASECHK.TRANS64.TRYWAIT P0, [R5+URZ+0x16840], R2 ;  /* 0x01684002050075a7 */ /* 0x000e24000800017f */
[----:B0-----:R-:W-:Y:S05]  /*a990*/  @!P0 BRA `(.L_x_277) ;  /* 0x0000003c00dc8947 */ /* 0x001fea0003800000 */
.L_x_372:
[----:B------:R-:W-:Y:S05]  /*a9a0*/  BSYNC B1 ;  /* 0x0000000000017941 */ /* 0x000fea0003800000 */
.L_x_276:
[----:B------:R-:W2:Y:S04]  /*a9b0*/  LDL R3, [R1+0x8] ;  /* 0x0000080001037983 */ /* 0x000ea80000100800 */
[----:B------:R-:W3:Y:S01]  /*a9c0*/  LDL R8, [R1] ;  /* 0x0000000001087983 */ /* 0x000ee20000100800 */
[----:B------:R-:W-:Y:S01]  /*a9d0*/  SHF.R.S32.HI R20, RZ, 0x1f, R0 ;  /* 0x0000001fff147819 */ /* 0x000fe20000011400 */
[----:B------:R-:W-:Y:S01]  /*a9e0*/  ULDC.64 UR4, c[0x0][0x300] ;  /* 0x0000c00000047ab9 */ /* 0x000fe20000000a00 */
[----:B------:R-:W1:Y:S03]  /*a9f0*/  S2R R9, SR_TID.X ;  /* 0x0000000000097919 */ /* 0x000e660000002100 */
[----:B------:R-:W-:-:S04]  /*aa00*/  IMAD R7, R20, UR4, RZ ;  /* 0x0000000414077c24 */ /* 0x000fc8000f8e02ff */
[C---:B------:R-:W-:Y:S01]  /*aa10*/  IMAD R7, R0.reuse, UR5, R7 ;  /* 0x0000000500077c24 */ /* 0x040fe2000f8e0207 */
[----:B-1----:R-:W-:Y:S02]  /*aa20*/  SHF.L.U32 R11, R9, 0x3, RZ ;  /* 0x00000003090b7819 */ /* 0x002fe400000006ff */
[----:B--2---:R-:W-:Y:S01]  /*aa30*/  LOP3.LUT P2, RZ, R3, 0x1, RZ, 0xc0, !PT ;  /* 0x0000000103ff7812 */ /* 0x004fe2000784c0ff */
[----:B0-----:R-:W-:Y:S01]  /*aa40*/  IMAD.WIDE.U32 R2, R0, UR4, RZ ;  /* 0x0000000400027c25 */ /* 0x001fe2000f8e00ff */
[----:B------:R-:W-:-:S03]  /*aa50*/  ULDC.64 UR4, c[0x0][0x310] ;  /* 0x0000c40000047ab9 */ /* 0x000fc60000000a00 */
[----:B------:R-:W-:Y:S02]  /*aa60*/  IMAD.IADD R3, R3, 0x1, R7 ;  /* 0x0000000103037824 */ /* 0x000fe400078e0207 */
[----:B------:R-:W-:Y:S02]  /*aa70*/  IMAD R7, R21, UR4, RZ ;  /* 0x0000000415077c24 */ /* 0x000fe4000f8e02ff */
[----:B------:R-:W-:-:S04]  /*aa80*/  IMAD.WIDE.U32 R2, R4, UR4, R2 ;  /* 0x0000000404027c25 */ /* 0x000fc8000f8e0002 */
[----:B------:R-:W-:Y:S01]  /*aa90*/  IMAD R7, R4, UR5, R7 ;  /* 0x0000000504077c24 */ /* 0x000fe2000f8e0207 */
[----:B------:R-:W-:-:S03]  /*aaa0*/  ULDC.64 UR4, c[0x0][0x308] ;  /* 0x0000c20000047ab9 */ /* 0x000fc60000000a00 */
[----:B------:R-:W-:Y:S02]  /*aab0*/  IMAD.IADD R3, R3, 0x1, R7 ;  /* 0x0000000103037824 */ /* 0x000fe400078e0207 */
[----:B---3--:R-:W-:Y:S02]  /*aac0*/  IMAD R7, R8, UR4, RZ ;  /* 0x0000000408077c24 */ /* 0x008fe4000f8e02ff */
[----:B------:R-:W-:Y:S02]  /*aad0*/  IMAD.SHL.U32 R8, R9, 0x8, RZ ;  /* 0x0000000809087824 */ /* 0x000fe400078e00ff */
[C---:B------:R-:W-:Y:S02]  /*aae0*/  IMAD R7, R18.reuse, UR5, R7 ;  /* 0x0000000512077c24 */ /* 0x040fe4000f8e0207 */
[----:B------:R-:W-:Y:S01]  /*aaf0*/  IMAD.WIDE.U32 R2, R18, UR4, R2 ;  /* 0x0000000412027c25 */ /* 0x000fe2000f8e0002 */
[----:B------:R-:W-:Y:S01]  /*ab00*/  LOP3.LUT R8, R8, 0x1f8, RZ, 0xc0, !PT ;  /* 0x000001f808087812 */ /* 0x000fe200078ec0ff */
[----:B------:R-:W-:-:S02]  /*ab10*/  ULDC.64 UR4, c[0x0][0x2e8] ;  /* 0x0000ba0000047ab9 */ /* 0x000fc40000000a00 */
[----:B------:R-:W-:Y:S01]  /*ab20*/  IMAD.IADD R7, R7, 0x1, R3 ;  /* 0x0000000107077824 */ /* 0x000fe200078e0203 */
[----:B------:R-:W-:Y:S02]  /*ab30*/  LOP3.LUT R8, R8, 0x38, R9, 0x78, !PT ;  /* 0x0000003808087812 */ /* 0x000fe400078e7809 */
[----:B------:R-:W-:Y:S01]  /*ab40*/  LEA R9, P0, R2, UR4, 0x1 ;  /* 0x0000000402097c11 */ /* 0x000fe2000f8008ff */
[----:B------:R-:W-:Y:S01]  /*ab50*/  UMOV UR4, 0xffffffff ;  /* 0xffffffff00047882 */ /* 0x000fe20000000000 */
[----:B------:R-:W-:Y:S02]  /*ab60*/  LOP3.LUT R8, R8, 0x200, R11, 0xf8, !PT ;  /* 0x0000020008087812 */ /* 0x000fe400078ef80b */
[----:B------:R-:W-:-:S03]  /*ab70*/  LEA.HI.X R10, R2, UR5, R7, 0x1, P0 ;  /* 0x00000005020a7c11 */ /* 0x000fc600080f0c07 */
[----:B------:R-:W-:Y:S01]  /*ab80*/  IMAD R8, R25, 0x2000, R8 ;  /* 0x0000200019087824 */ /* 0x000fe200078e0208 */
[----:B------:R-:W-:Y:S06]  /*ab90*/  BRA.DIV UR4, `(.L_x_278) ;  /* 0x0000003e04707947 */ /* 0x000fec000b800000 */
[----:B------:R-:W0:Y:S01]  /*aba0*/  SHFL.IDX PT, R2, R9, RZ, 0x181f ;  /* 0x00181fff09027589 */ /* 0x000e2200000e0000 */
[----:B------:R-:W-:Y:S02]  /*abb0*/  IMAD.SHL.U32 R7, R28, 0x2, RZ ;  /* 0x000000021c077824 */ /* 0x000fe400078e00ff */
[----:B------:R-:W-:Y:S01]  /*abc0*/  IMAD R8, R8, 0x2, R22 ;  /* 0x0000000208087824 */ /* 0x000fe200078e0216 */
[----:B------:R-:W1:Y:S02]  /*abd0*/  SHFL.IDX PT, R3, R10, RZ, 0x181f ;  /* 0x00181fff0a037589 */ /* 0x000e6400000e0000 */
[----:B0-----:R-:W-:-:S05]  /*abe0*/  IADD3 R2, P0, R2, R7, RZ ;  /* 0x0000000702027210 */ /* 0x001fca0007f1e0ff */
[----:B-1----:R-:W-:-:S05]  /*abf0*/  IMAD.X R3, RZ, RZ, R3, P0 ;  /* 0x000000ffff037224 */ /* 0x002fca00000e0603 */
        /* <DEDUP_REMOVED lines=34> */
.L_x_390:
        /* <DEDUP_REMOVED lines=8> */
.L_x_279:
        /* <DEDUP_REMOVED lines=11> */
.L_x_280:
[----:B------:R1:W-:Y:S01]  /*af50*/  SYNCS.ARRIVE.TRANS64.A1T0 RZ, [R5+URZ+0x16830], RZ ;  /* 0x016830ff05ff79a7 */ /* 0x0003e2000810003f */
[----:B------:R-:W-:Y:S05]  /*af60*/  @!P3 BRA `(.L_x_281) ;  /* 0x000000000004b947 */ /* 0x000fea0003800000 */
[----:B------:R-:W-:Y:S01]  /*af70*/  BPT.TRAP 0x1 ;  /* 0x000000040000795c */ /* 0x000fe20000300000 */
.L_x_281:
[----:B------:R-:W-:Y:S01]  /*af80*/  SHF.L.U32 R2, R17, 0x1f, RZ ;  /* 0x0000001f11027819 */ /* 0x000fe200000006ff */
[----:B-1----:R-:W-:Y:S01]  /*af90*/  IMAD R5, R6, 0x8, R22 ;  /* 0x0000000806057824 */ /* 0x002fe200078e0216 */
[----:B------:R-:W-:Y:S03]  /*afa0*/  BSSY B1, `(.L_x_282) ;  /* 0x0000003000017945 */ /* 0x000fe60003800000 */
[----:B------:R-:W1:Y:S02]  /*afb0*/  SYNCS.PHASECHK.TRANS64.TRYWAIT P0, [R5+URZ+0x16860], R2 ;  /* 0x01686002050075a7 */ /* 0x000e64000800017f */
[----:B-1----:R-:W-:Y:S05]  /*afc0*/  @!P0 BRA `(.L_x_283) ;  /* 0x0000004000948947 */ /* 0x002fea0003800000 */
.L_x_391:
[----:B------:R-:W-:Y:S05]  /*afd0*/  BSYNC B1 ;  /* 0x0000000000017941 */ /* 0x000fea0003800000 */
.L_x_282:
[----:B------:R-:W2:Y:S01]  /*afe0*/  LDL R8, [R1+0x10] ;  /* 0x0000100001087983 */ /* 0x000ea20000100800 */
[----:B------:R-:W0:Y:S01]  /*aff0*/  S2R R11, SR_TID.X ;  /* 0x00000000000b7919 */ /* 0x000e220000002100 */
[----:B------:R-:W-:Y:S01]  /*b000*/  UMOV UR4, 0xffffffff ;  /* 0xffffffff00047882 */ /* 0x000fe20000000000 */
[C---:B0-----:R-:W-:Y:S01]  /*b010*/  IMAD.SHL.U32 R9, R11.reuse, 0x8, RZ ;  /* 0x000000080b097824 */ /* 0x041fe200078e00ff */
[----:B------:R-:W-:-:S04]  /*b020*/  SHF.L.U32 R10, R11, 0x3, RZ ;  /* 0x000000030b0a7819 */ /* 0x000fc800000006ff */
[----:B------:R-:W-:Y:S02]  /*b030*/  LOP3.LUT R9, R9, 0x1f8, RZ, 0xc0, !PT ;  /* 0x000001f809097812 */ /* 0x000fe400078ec0ff */
[----:B------:R-:W-:Y:S02]  /*b040*/  LOP3.LUT R3, R11, 0x7f, RZ, 0xc0, !PT ;  /* 0x0000007f0b037812 */ /* 0x000fe400078ec0ff */
[----:B------:R-:W-:Y:S02]  /*b050*/  LOP3.LUT R9, R9, 0x38, R11, 0x78, !PT ;  /* 0x0000003809097812 */ /* 0x000fe400078e780b */
[----:B------:R-:W-:Y:S02]  /*b060*/  SHF.R.U32.HI R3, RZ, 0x3, R3 ;  /* 0x00000003ff037819 */ /* 0x000fe40000011603 */
[----:B------:R-:W-:-:S05]  /*b070*/  LOP3.LUT R9, R9, 0x200, R10, 0xf8, !PT ;  /* 0x0000020009097812 */ /* 0x000fca00078ef80a */
[----:B------:R-:W-:Y:S02]  /*b080*/  IMAD R6, R6, 0x2000, R9 ;  /* 0x0000200006067824 */ /* 0x000fe400078e0209 */
[----:B--2---:R-:W-:-:S04]  /*b090*/  IMAD R8, R29, -0x80, R8 ;  /* 0xffffff801d087824 */ /* 0x004fc800078e0208 */
[----:B------:R-:W-:Y:S01]  /*b0a0*/  IMAD.IADD R8, R8, 0x1, -R3 ;  /* 0x0000000108087824 */ /* 0x000fe200078e0a03 */
[----:B------:R-:W-:Y:S06]  /*b0b0*/  BRA.DIV UR4, `(.L_x_284) ;  /* 0x00000042046c7947 */ /* 0x000fec000b800000 */
[----:B-1----:R-:W0:Y:S01]  /*b0c0*/  SHFL.IDX PT, R2, R23, RZ, 0x181f ;  /* 0x00181fff17027589 */ /* 0x002e2200000e0000 */
[----:B------:R-:W-:Y:S01]  /*b0d0*/  ISETP.LT.OR P0, PT, R8, 0x1, P1 ;  /* 0x000000010800780c */ /* 0x000fe20000f01670 */
[----:B------:R-:W-:Y:S02]  /*b0e0*/  IMAD R6, R6, 0x2, R22 ;  /* 0x0000000206067824 */ /* 0x000fe400078e0216 */
[----:B------:R-:W1:Y:S01]  /*b0f0*/  SHFL.IDX PT, R3, R24, RZ, 0x181f ;  /* 0x00181fff18037589 */ /* 0x000e6200000e0000 */
[----:B0-----:R-:W-:-:S05]  /*b100*/  IADD3 R2, P2, R2, R7, RZ ;  /* 0x0000000702027210 */ /* 0x001fca0007f5e0ff */
[----:B-1----:R-:W-:-:S05]  /*b110*/  IMAD.X R3, RZ, RZ, R3, P2 ;  /* 0x000000ffff037224 */ /* 0x002fca00010e0603 */
[----:B------:R-:W-:Y:S01]  /*b120*/  @!PT LDS RZ, [RZ] ;  /* 0x00000000fffff984 */ /* 0x000fe20000000800 */
[----:B------:R0:W-:Y:S01]  /*b130*/  LDGSTS.E.BYPASS.LTC128B.128 [R6+0x400], desc[UR50][R2.64], !P0 ;  /* 0x0040000002067fae */ /* 0x0001e2000c101d72 */
[----:B------:R-:W-:-:S03]  /*b140*/  ISETP.LT.OR P0, PT, R8, 0x11, P1 ;  /* 0x000000110800780c */ /* 0x000fc60000f01670 */
[----:B0-----:R-:W0:Y:S04]  /*b150*/  SHFL.IDX PT, R2, R23, 0x1, 0x181f ;  /* 0x00381f0017027f89 */ /* 0x001e2800000e0000 */
[----:B------:R-:W1:Y:S01]  /*b160*/  SHFL.IDX PT, R3, R24, 0x1, 0x181f ;  /* 0x00381f0018037f89 */ /* 0x000e6200000e0000 */
[----:B0-----:R-:W-:-:S05]  /*b170*/  IADD3 R2, P2, R2, R7, RZ ;  /* 0x0000000702027210 */ /* 0x001fca0007f5e0ff */
[----:B-1----:R-:W-:-:S05]  /*b180*/  IMAD.X R3, RZ, RZ, R3, P2 ;  /* 0x000000ffff037224 */ /* 0x002fca00010e0603 */
        /* <DEDUP_REMOVED lines=10> */
[----:B0-----:R-:W-:-:S04]  /*b230*/  IADD3 R2, P2, R2, R7, RZ ;  /* 0x0000000702027210 */ /* 0x001fc80007f5e0ff */
[----:B-1----:R-:W-:-:S05]  /*b240*/  IADD3.X R3, RZ, R3, RZ, P2, !PT ;  /* 0x00000003ff037210 */ /* 0x002fca00017fe4ff */
        /* <DEDUP_REMOVED lines=15> */
[----:B------:R-:W1:Y:S04]  /*b340*/  SHFL.IDX PT, R3, R24, 0x6, 0x181f ;  /* 0x00d81f0018037f89 */ /* 0x000e6800000e0000 */
[----:B------:R-:W2:Y:S01]  /*b350*/  SHFL.IDX PT, R24, R24, 0x7, 0x181f ;  /* 0x00f81f0018187f89 */ /* 0x000ea200000e0000 */
[----:B0-----:R-:W-:-:S05]  /*b360*/  IADD3 R2, P2, R2, R7, RZ ;  /* 0x0000000702027210 */ /* 0x001fca0007f5e0ff */
[----:B-1----:R-:W-:-:S05]  /*b370*/  IMAD.X R3, RZ, RZ, R3, P2 ;  /* 0x000000ffff037224 */ /* 0x002fca00010e0603 */
[----:B------:R0:W-:Y:S04]  /*b380*/  LDGSTS.E.BYPASS.LTC128B.128 [R6+0x3400], desc[UR50][R2.64], !P0 ;  /* 0x0340000002067fae */ /* 0x0001e8000c101d72 */
[----:B0-2---:R0:W1:Y:S02]  /*b390*/  SHFL.IDX PT, R2, R23, 0x7, 0x181f ;  /* 0x00f81f0017027f89 */ /* 0x00506400000e0000 */
.L_x_409:
[----:B------:R-:W2:Y:S01]  /*b3a0*/  LDL R9, [R1] ;  /* 0x0000000001097983 */ /* 0x000ea20000100800 */
[----:B------:R-:W-:Y:S01]  /*b3b0*/  ISETP.LT.OR P0, PT, R8, 0x71, P1 ;  /* 0x000000710800780c */ /* 0x000fe20000f01670 */
[----:B------:R-:W-:Y:S01]  /*b3c0*/  ULDC.64 UR4, c[0x0][0x328] ;  /* 0x0000ca0000047ab9 */ /* 0x000fe20000000a00 */
[----:B-1----:R-:W-:-:S05]  /*b3d0*/  IADD3 R2, P2, R2, R7, RZ ;  /* 0x0000000702027210 */ /* 0x002fca0007f5e0ff */
[----:B------:R-:W-:-:S06]  /*b3e0*/  IMAD.X R3, RZ, RZ, R24, P2 ;  /* 0x000000ffff037224 */ /* 0x000fcc00010e0618 */
[----:B------:R-:W-:Y:S01]  /*b3f0*/  @!PT LDS RZ, [RZ] ;  /* 0x00000000fffff984 */ /* 0x000fe20000000800 */
[----:B------:R-:W-:Y:S01]  /*b400*/  @!PT LDS RZ, [RZ] ;  /* 0x00000000fffff984 */ /* 0x000fe20000000800 */
[----:B------:R-:W-:Y:S01]  /*b410*/  @!PT LDS RZ, [RZ] ;  /* 0x00000000fffff984 */ /* 0x000fe20000000800 */
[----:B------:R1:W-:Y:S01]  /*b420*/  LDGSTS.E.BYPASS.LTC128B.128 [R6+0x3c00], desc[UR50][R2.64], !P0 ;  /* 0x03c0000002067fae */ /* 0x0003e2000c101d72 */
[----:B------:R-:W-:Y:S01]  /*b430*/  PLOP3.LUT P0, PT, PT, PT, PT, 0x80, 0x0 ;  /* 0x000000000000781c */ /* 0x000fe20003f0f070 */
[----:B-1----:R-:W-:Y:S02]  /*b440*/  IMAD R6, R20, UR4, RZ ;  /* 0x0000000414067c24 */ /* 0x002fe4000f8e02ff */
[----:B------:R-:W-:-:S04]  /*b450*/  IMAD.WIDE.U32 R2, R0, UR4, RZ ;  /* 0x0000000400027c25 */ /* 0x000fc8000f8e00ff */
[----:B------:R-:W-:Y:S01]  /*b460*/  IMAD R6, R0, UR5, R6 ;  /* 0x0000000500067c24 */ /* 0x000fe2000f8e0206 */
[----:B------:R-:W-:Y:S01]  /*b470*/  ULDC.64 UR4, c[0x0][0x338] ;  /* 0x0000ce0000047ab9 */ /* 0x000fe20000000a00 */
[----:B------:R-:W-:Y:S02]  /*b480*/  NOP ;  /* 0x0000000000007918 */ /* 0x000fe40000000000 */
[----:B------:R-:W-:Y:S02]  /*b490*/  IMAD.IADD R3, R3, 0x1, R6 ;  /* 0x0000000103037824 */ /* 0x000fe400078e0206 */
[----:B------:R-:W-:-:S04]  /*b4a0*/  IMAD.WIDE.U32 R2, R4, UR4, R2 ;  /* 0x0000000404027c25 */ /* 0x000fc8000f8e0002 */
[----:B------:R-:W-:-:S04]  /*b4b0*/  IMAD R0, R21, UR4, RZ ;  /* 0x0000000415007c24 */ /* 0x000fc8000f8e02ff */
[----:B------:R-:W-:Y:S01]  /*b4c0*/  IMAD R0, R4, UR5, R0 ;  /* 0x0000000504007c24 */ /* 0x000fe2000f8e0200 */
[----:B------:R-:W-:-:S03]  /*b4d0*/  ULDC.64 UR4, c[0x0][0x330] ;  /* 0x0000cc0000047ab9 */ /* 0x000fc60000000a00 */
[----:B------:R-:W-:Y:S02]  /*b4e0*/  IMAD.IADD R3, R3, 0x1, R0 ;  /* 0x0000000103037824 */ /* 0x000fe400078e0200 */
[----:B------:R-:W-:-:S04]  /*b4f0*/  IMAD.WIDE.U32 R2, R18, UR4, R2 ;  /* 0x0000000412027c25 */ /* 0x000fc8000f8e0002 */
[----:B--2---:R-:W-:-:S04]  /*b500*/  IMAD R0, R9, UR4, RZ ;  /* 0x0000000409007c24 */ /* 0x004fc8000f8e02ff */
[----:B------:R-:W-:Y:S01]  /*b510*/  IMAD R0, R18, UR5, R0 ;  /* 0x0000000512007c24 */ /* 0x000fe2000f8e0200 */
[----:B------:R-:W-:Y:S02]  /*b520*/  ULDC.64 UR4, c[0x0][0x318] ;  /* 0x0000c60000047ab9 */ /* 0x000fe40000000a00 */
[----:B0-----:R-:W-:Y:S01]  /*b530*/  LEA R23, P2, R2, UR4, 0x1 ;  /* 0x0000000402177c11 */ /* 0x001fe2000f8408ff */
[----:B------:R-:W-:-:S05]  /*b540*/  IMAD.IADD R0, R0, 0x1, R3 ;  /* 0x0000000100007824 */ /* 0x000fca00078e0203 */
[----:B------:R-:W-:-:S07]  /*b550*/  LEA.HI.X R24, R2, UR5, R0, 0x1, P2 ;  /* 0x0000000502187c11 */ /* 0x000fce00090f0c00 */
.L_x_285:
[----:B------:R-:W-:Y:S02]  /*b560*/  PLOP3.LUT P2, PT, P2, P0, PT, 0xa2, 0x0 ;  /* 0x000000000000781c */ /* 0x000fe40001741472 */
[----:B------:R-:W-:-:S08]  /*b570*/  @P0 R2UR P2, UR4, R5 ;  /* 0x00000000050402ca */ /* 0x000fd00000040000 */
[----:B------:R-:W-:-:S05]  /*b580*/  @P0 PLOP3.LUT P0, PT, P2, PT, PT, 0x80, 0x0 ;  /* 0x000000000000081c */ /* 0x000fca000170f070 */
[----:B------:R-:W-:Y:S01]  /*b590*/  @!P2 SYNCS.ARRIVE.TRANS64.RED.A0T1 RZ, [UR4+0x16850], RZ ;  /* 0x016850ffffffa9a7 */ /* 0x000fe20008200404 */
[----:B------:R-:W-:Y:S07]  /*b5a0*/  @!P2 ARRIVES.LDGSTSBAR.64.TRANSCNT [UR4+0x16850] ;  /* 0x01685000ff00a9b0 */ /* 0x000fee0008000a84 */
[----:B------:R-:W-:Y:S05]  /*b5b0*/  @P0 BRA.U.ANY `(.L_x_285) ;  /* 0xfffffffd00e80947 */ /* 0x000fea000393ffff */
[----:B------:R-:W-:Y:S01]  /*b5c0*/  NOP ;  /* 0x0000000000007918 */ /* 0x000fe20000000000 */
[----:B------:R-:W-:-:S04]  /*b5d0*/  MOV R0, UR36 ;  /* 0x0000002400007c02 */ /* 0x000fc80008000f00 */
[----:B------:R-:W-:-:S13]  /*b5e0*/  ISETP.NE.AND P3, PT, R0, 0x3, PT ;  /* 0x000000030000780c */ /* 0x000fda0003f65270 */
[----:B------:R-:W-:Y:S05]  /*b5f0*/  @!P3 BRA `(.L_x_286) ;  /* 0x000000000004b947 */ /* 0x000fea0003800000 */
[----:B------:R-:W-:Y:S01]  /*b600*/  BPT.TRAP 0x1 ;  /* 0x000000040000795c */ /* 0x000fe20000300000 */
.L_x_286:
[C---:B------:R-:W-:Y:S01]  /*b610*/  ISETP.GT.AND P0, PT, R26.reuse, RZ, PT ;  /* 0x000000ff1a00720c */ /* 0x040fe20003f04270 */
[----:B------:R1:W-:Y:S01]  /*b620*/  SYNCS.ARRIVE.TRANS64.A1T0 RZ, [R5+URZ+0x16850], RZ ;  /* 0x016850ff05ff79a7 */ /* 0x0003e2000810003f */
[----:B------:R-:W-:Y:S02]  /*b630*/  VIADD R7, R26, 0xffffffff ;  /* 0xffffffff1a077836 */ /* 0x000fe40000000000 */
[----:B------:R-:W-:Y:S02]  /*b640*/  IMAD.MOV.U32 R17, RZ, RZ, R27 ;  /* 0x000000ffff117224 */ /* 0x000fe400078e001b */
[----:B------:R-:W-:Y:S02]  /*b650*/  IMAD.MOV.U32 R6, RZ, RZ, R25 ;  /* 0x000000ffff067224 */ /* 0x000fe400078e0019 */
[----:B------:R-:W-:-:S05]  /*b660*/  IMAD.MOV.U32 R29, RZ, RZ, R26 ;  /* 0x000000ffff1d7224 */ /* 0x000fca00078e001a */
[----:B-1----:R-:W-:Y:S05]  /*b670*/  @P0 BRA `(.L_x_287) ;  /* 0xfffffff0000c0947 */ /* 0x002fea000383ffff */
.L_x_274:
[----:B------:R-:W-:Y:S05]  /*b680*/  BSYNC B0 ;  /* 0x0000000000007941 */ /* 0x000fea0003800000 */
.L_x_273:
[----:B------:R-:W1:Y:S01]  /*b690*/  S2R R0, SR_TID.X ;  /* 0x0000000000007919 */ /* 0x000e620000002100 */
[----:B------:R-:W-:Y:S01]  /*b6a0*/  BSSY B0, `(.L_x_288) ;  /* 0x0000010000007945 */ /* 0x000fe20003800000 */
[----:B-1----:R-:W-:-:S04]  /*b6b0*/  LOP3.LUT R0, R0, 0x7f, RZ, 0xc0, !PT ;  /* 0x0000007f00007812 */ /* 0x002fc800078ec0ff */
[----:B------:R-:W-:-:S13]  /*b6c0*/  ISETP.NE.AND P0, PT, R0, RZ, PT ;  /* 0x000000ff0000720c */ /* 0x000fda0003f05270 */
[----:B------:R-:W-:Y:S05]  /*b6d0*/  @P0 BRA `(.L_x_289) ;  /* 0x0000000000300947 */ /* 0x000fea0003800000 */
[----:B------:R-:W1:Y:S01]  /*b6e0*/  S2R R5, SR_LANEID ;  /* 0x0000000000057919 */ /* 0x000e620000000000 */
[----:B------:R-:W-:Y:S01]  /*b6f0*/  VOTEU.ANY UR4, UPT, PT ;  /* 0x0000000000047886 */ /* 0x000fe200038e0100 */
[----:B0-----:R-:W0:Y:S01]  /*b700*/  LDC.64 R2, c[0x0][0xc60] ;  /* 0x00031800ff027b82 */ /* 0x001e220000000a00 */
[----:B------:R-:W1:Y:S02]  /*b710*/  FLO.U32 R0, UR4 ;  /* 0x0000000400007d00 */ /* 0x000e6400080e0000 */
[----:B-1----:R-:W-:-:S06]  /*b720*/  ISETP.EQ.U32.AND P0, PT, R0, R5, PT ;  /* 0x000000050000720c */ /* 0x002fcc0003f02070 */
[----:B------:R-:W0:Y:S07]  /*b730*/  POPC R5, UR4 ;  /* 0x0000000400057d09 */ /* 0x000e2e0008000000 */
[----:B0-----:R-:W2:Y:S01]  /*b740*/  @P0 ATOMG.E.ADD.STRONG.GPU PT, R3, desc[UR50][R2.64], R5 ;  /* 0x00000005020309a8 */ /* 0x001ea200081ee1f2 */
[----:B------:R-:W0:Y:S02]  /*b750*/  S2R R4, SR_LTMASK ;  /* 0x0000000000047919 */ /* 0x000e240000003900 */
[----:B0-----:R-:W-:-:S04]  /*b760*/  LOP3.LUT R4, R4, UR4, RZ, 0xc0, !PT ;  /* 0x0000000404047c12 */ /* 0x001fc8000f8ec0ff */
[----:B------:R-:W0:Y:S01]  /*b770*/  POPC R7, R4 ;  /* 0x0000000400077309 */ /* 0x000e220000000000 */
[----:B--2---:R-:W0:Y:S02]  /*b780*/  SHFL.IDX PT, R0, R3, R0, 0x1f ;  /* 0x00001f0003007589 */ /* 0x004e2400000e0000 */
[----:B0-----:R-:W-:-:S07]  /*b790*/  IADD3 R16, R0, UR38, R7 ;  /* 0x0000002600107c10 */ /* 0x001fce000fffe007 */
.L_x_289:
[----:B------:R-:W-:Y:S05]  /*b7a0*/  BSYNC B0 ;  /* 0x0000000000007941 */ /* 0x000fea0003800000 */
.L_x_288:
[----:B------:R-:W-:-:S05]  /*b7b0*/  IMAD.U32 R0, RZ, RZ, UR36 ;  /* 0x00000024ff007e24 */ /* 0x000fca000f8e00ff */
[----:B------:R-:W-:-:S13]  /*b7c0*/  ISETP.NE.AND P0, PT, R0, 0x3, PT ;  /* 0x000000030000780c */ /* 0x000fda0003f05270 */
[----:B------:R-:W-:Y:S05]  /*b7d0*/  @!P0 BRA `(.L_x_290) ;  /* 0x0000000000048947 */ /* 0x000fea0003800000 */
[----:B------:R-:W-:Y:S01]  /*b7e0*/  BPT.TRAP 0x1 ;  /* 0x000000040000795c */ /* 0x000fe20000300000 */
.L_x_290:
[----:B------:R-:W2:Y:S01]  /*b7f0*/  LDL.LU R2, [R1+0x10] ;  /* 0x0000100001027983 */ /* 0x000ea20000300800 */
[----:B------:R-:W-:Y:S01]  /*b800*/  IMAD R0, R25, 0x8, R22 ;  /* 0x0000000819007824 */ /* 0x000fe200078e0216 */
[----:B0-----:R-:W-:Y:S01]  /*b810*/  SHF.L.U32 R3, R27, 0x1f, RZ ;  /* 0x0000001f1b037819 */ /* 0x001fe200000006ff */
[----:B------:R-:W-:Y:S03]  /*b820*/  BSSY B0, `(.L_x_291) ;  /* 0x0000004000007945 */ /* 0x000fe60003800000 */
[----:B------:R-:W0:Y:S01]  /*b830*/  SYNCS.PHASECHK.TRANS64.TRYWAIT P0, [R0+URZ+0x16860], R3 ;  /* 0x01686003000075a7 */ /* 0x000e22000800017f */
[----:B--2---:R-:W-:Y:S01]  /*b840*/  IMAD R6, R26, -0x80, R2 ;  /* 0xffffff801a067824 */ /* 0x004fe200078e0202 */
[----:B0-----:R-:W-:Y:S06]  /*b850*/  @!P0 BRA `(.L_x_292) ;  /* 0x0000004000cc8947 */ /* 0x001fec0003800000 */
.L_x_410:
[----:B------:R-:W-:Y:S05]  /*b860*/  BSYNC B0 ;  /* 0x0000000000007941 */ /* 0x000fea0003800000 */
.L_x_291:
[----:B------:R-:W1:Y:S01]  /*b870*/  S2R R7, SR_TID.X ;  /* 0x0000000000077919 */ /* 0x000e620000002100 */
[----:B------:R-:W-:Y:S02]  /*b880*/  ULDC UR4, c[0x0][0x2f4] ;  /* 0x0000bd0000047ab9 */ /* 0x000fe40000000800 */
[----:B------:R-:W-:Y:S01]  /*b890*/  ISETP.GE.AND P0, PT, R28, UR4, PT ;  /* 0x000000041c007c0c */ /* 0x000fe2000bf06270 */
[----:B------:R-:W-:Y:S01]  /*b8a0*/  UMOV UR4, 0xffffffff ;  /* 0xffffffff00047882 */ /* 0x000fe20000000000 */
[C---:B-1----:R-:W-:Y:S01]  /*b8b0*/  SHF.L.U32 R2, R7.reuse, 0x3, RZ ;  /* 0x0000000307027819 */ /* 0x042fe200000006ff */
[C---:B------:R-:W-:Y:S01]  /*b8c0*/  IMAD.SHL.U32 R4, R7.reuse, 0x8, RZ ;  /* 0x0000000807047824 */ /* 0x040fe200078e00ff */
[----:B------:R-:W-:Y:S02]  /*b8d0*/  LOP3.LUT R5, R7, 0x7f, RZ, 0xc0, !PT ;  /* 0x0000007f07057812 */ /* 0x000fe400078ec0ff */
[----:B------:R-:W-:Y:S02]  /*b8e0*/  LOP3.LUT R2, R2, 0x1f8, RZ, 0xc0, !PT ;  /* 0x000001f802027812 */ /* 0x000fe400078ec0ff */
[----:B------:R-:W-:-:S02]  /*b8f0*/  SHF.R.U32.HI R5, RZ, 0x3, R5 ;  /* 0x00000003ff057819 */ /* 0x000fc40000011605 */
[----:B------:R-:W-:-:S03]  /*b900*/  LOP3.LUT R2, R2, 0x38, R7, 0x78, !PT ;  /* 0x0000003802027812 */ /* 0x000fc600078e7807 */
[----:B------:R-:W-:Y:S01]  /*b910*/  IMAD.IADD R6, R6, 0x1, -R5 ;  /* 0x0000000106067824 */ /* 0x000fe200078e0a05 */
[----:B------:R-:W-:-:S05]  /*b920*/  LOP3.LUT R2, R2, 0x200, R4, 0xf8, !PT ;  /* 0x0000020002027812 */ /* 0x000fca00078ef804 */
[----:B------:R-:W-:Y:S01]  /*b930*/  IMAD R4, R25, 0x2000, R2 ;  /* 0x0000200019047824 */ /* 0x000fe200078e0202 */
[----:B------:R-:W-:Y:S06]  /*b940*/  BRA.DIV UR4, `(.L_x_293) ;  /* 0x0000004204a47947 */ /* 0x000fec000b800000 */
[----:B------:R-:W1:Y:S01]  /*b950*/  SHFL.IDX PT, R14, R23, RZ, 0x181f ;  /* 0x00181fff170e7589 */ /* 0x000e6200000e0000 */
[----:B------:R-:W-:Y:S01]  /*b960*/  IMAD.SHL.U32 R5, R28, 0x2, RZ ;  /* 0x000000021c057824 */ /* 0x000fe200078e00ff */
[----:B------:R-:W-:Y:S01]  /*b970*/  ISETP.LT.OR P1, PT, R6, 0x1, P0 ;  /* 0x000000010600780c */ /* 0x000fe20000721670 */
[----:B------:R-:W-:Y:S01]  /*b980*/  IMAD R4, R4, 0x2, R22 ;  /* 0x0000000204047824 */ /* 0x000fe200078e0216 */
[----:B0-----:R-:W0:Y:S04]  /*b990*/  SHFL.IDX PT, R3, R24, RZ, 0x181f ;  /* 0x00181fff18037589 */ /* 0x001e2800000e0000 */
[----:B------:R-:W2:Y:S04]  /*b9a0*/  SHFL.IDX PT, R9, R23, 0x1, 0x181f ;  /* 0x00381f0017097f89 */ /* 0x000ea800000e0000 */
[----:B------:R-:W3:Y:S04]  /*b9b0*/  SHFL.IDX PT, R7, R24, 0x1, 0x181f ;  /* 0x00381f0018077f89 */ /* 0x000ee800000e0000 */
[----:B------:R-:W4:Y:S04]  /*b9c0*/  SHFL.IDX PT, R10, R23, 0x2, 0x181f ;  /* 0x00581f00170a7f89 */ /* 0x000f2800000e0000 */
[----:B------:R-:W5:Y:S01]  /*b9d0*/  SHFL.IDX PT, R8, R24, 0x2, 0x181f ;  /* 0x00581f0018087f89 */ /* 0x000f6200000e0000 */
[----:B-1----:R-:W-:-:S03]  /*b9e0*/  IADD3 R2, P2, R14, R5, RZ ;  /* 0x000000050e027210 */ /* 0x002fc60007f5e0ff */
[----:B------:R-:W-:Y:S02]  /*b9f0*/  SHFL.IDX PT, R14, R23, 0x6, 0x181f ;  /* 0x00d81f00170e7f89 */ /* 0x000fe400000e0000 */
[----:B0-----:R-:W-:-:S05]  /*ba00*/  IMAD.X R3, RZ, RZ, R3, P2 ;  /* 0x000000ffff037224 */ /* 0x001fca00010e0603 */
[----:B------:R2:W-:Y:S01]  /*ba10*/  LDGSTS.E.BYPASS.LTC128B.128 [R4+0x400], desc[UR50][R2.64], !P1 ;  /* 0x0040000002047fae */ /* 0x0005e2000c901d72 */
[C---:B------:R-:W-:Y:S02]  /*ba20*/  ISETP.LT.OR P1, PT, R6.reuse, 0x11, P0 ;  /* 0x000000110600780c */ /* 0x040fe40000721670 */
[----:B--2---:R-:W-:Y:S02]  /*ba30*/  IADD3 R2, P2, R9, R5, RZ ;  /* 0x0000000509027210 */ /* 0x004fe40007f5e0ff */
[----:B------:R-:W0:Y:S03]  /*ba40*/  SHFL.IDX PT, R9, R23, 0x3, 0x181f ;  /* 0x00781f0017097f89 */ /* 0x000e2600000e0000 */
[----:B---3--:R-:W-:Y:S02]  /*ba50*/  IMAD.X R3, RZ, RZ, R7, P2 ;  /* 0x000000ffff037224 */ /* 0x008fe400010e0607 */
[----:B------:R-:W1:Y:S04]  /*ba60*/  SHFL.IDX PT, R7, R24, 0x3, 0x181f ;  /* 0x00781f0018077f89 */ /* 0x000e6800000e0000 */
[----:B------:R4:W-:Y:S01]  /*ba70*/  LDGSTS.E.BYPASS.LTC128B.128 [R4+0xc00], desc[UR50][R2.64], !P1 ;  /* 0x00c0000002047fae */ /* 0x0009e2000c901d72 */
[----:B------:R-:W-:-:S02]  /*ba80*/  ISETP.LT.OR P1, PT, R6, 0x21, P0 ;  /* 0x000000210600780c */ /* 0x000fc40000721670 */
[----:B----4-:R-:W-:Y:S02]  /*ba90*/  IADD3 R2, P2, R10, R5, RZ ;  /* 0x000000050a027210 */ /* 0x010fe40007f5e0ff */
[----:B------:R-:W2:Y:S02]  /*baa0*/  SHFL.IDX PT, R10, R23, 0x4, 0x181f ;  /* 0x00981f00170a7f89 */ /* 0x000ea400000e0000 */
[----:B-----5:R-:W-:Y:S02]  /*bab0*/  IADD3.X R3, RZ, R8, RZ, P2, !PT ;  /* 0x00000008ff037210 */ /* 0x020fe400017fe4ff */
[----:B------:R-:W3:Y:S05]  /*bac0*/  SHFL.IDX PT, R8, R24, 0x4, 0x181f ;  /* 0x00981f0018087f89 */ /* 0x000eea00000e0000 */
[----:B------:R0:W-:Y:S01]  /*bad0*/  LDGSTS.E.BYPASS.LTC128B.128 [R4+0x1400], desc[UR50][R2.64], !P1 ;  /* 0x0140000002047fae */ /* 0x0001e2000c901d72 */
[----:B------:R-:W-:-:S02]  /*bae0*/  ISETP.LT.OR P1, PT, R6, 0x31, P0 ;  /* 0x000000310600780c */ /* 0x000fc40000721670 */
[----:B0-----:R-:W-:Y:S02]  /*baf0*/  IADD3 R2, P2, R9, R5, RZ ;  /* 0x0000000509027210 */ /* 0x001fe40007f5e0ff */
[----:B------:R-:W0:Y:S03]  /*bb00*/  SHFL.IDX PT, R9, R23, 0x5, 0x181f ;  /* 0x00b81f0017097f89 */ /* 0x000e2600000e0000 */
[----:B-1----:R-:W-:Y:S02]  /*bb10*/  IMAD.X R3, RZ, RZ, R7, P2 ;  /* 0x000000ffff037224 */ /* 0x002fe400010e0607 */
[----:B------:R-:W1:Y:S04]  /*bb20*/  SHFL.IDX PT, R7, R24, 0x5, 0x181f ;  /* 0x00b81f0018077f89 */ /* 0x000e6800000e0000 */
[----:B------:R2:W-:Y:S01]  /*bb30*/  LDGSTS.E.BYPASS.LTC128B.128 [R4+0x1c00], desc[UR50][R2.64], !P1 ;  /* 0x01c0000002047fae */ /* 0x0005e2000c901d72 */
[----:B------:R-:W-:-:S02]  /*bb40*/  ISETP.LT.OR P1, PT, R6, 0x41, P0 ;  /* 0x000000410600780c */ /* 0x000fc40000721670 */
[----:B--2---:R-:W-:-:S05]  /*bb50*/  IADD3 R2, P2, R10, R5, RZ ;  /* 0x000000050a027210 */ /* 0x004fca0007f5e0ff */
[----:B---3--:R-:W-:Y:S02]  /*bb60*/  IMAD.X R3, RZ, RZ, R8, P2 ;  /* 0x000000ffff037224 */ /* 0x008fe400010e0608 */
[----:B------:R-:W2:Y:S04]  /*bb70*/  SHFL.IDX PT, R8, R24, 0x6, 0x181f ;  /* 0x00d81f0018087f89 */ /* 0x000ea800000e0000 */
[----:B------:R0:W-:Y:S01]  /*bb80*/  LDGSTS.E.BYPASS.LTC128B.128 [R4+0x2400], desc[UR50][R2.64], !P1 ;  /* 0x0240000002047fae */ /* 0x0001e2000c901d72 */
[----:B------:R-:W-:-:S03]  /*bb90*/  ISETP.LT.OR P1, PT, R6, 0x51, P0 ;  /* 0x000000510600780c */ /* 0x000fc60000721670 */
[----:B------:R-:W3:Y:S01]  /*bba0*/  SHFL.IDX PT, R24, R24, 0x7, 0x181f ;  /* 0x00f81f0018187f89 */ /* 0x000ee200000e0000 */
[----:B0-----:R-:W-:-:S05]  /*bbb0*/  IADD3 R2, P2, R9, R5, RZ ;  /* 0x0000000509027210 */ /* 0x001fca0007f5e0ff */
[----:B-1----:R-:W-:-:S05]  /*bbc0*/  IMAD.X R3, RZ, RZ, R7, P2 ;  /* 0x000000ffff037224 */ /* 0x002fca00010e0607 */
[----:B------:R0:W-:Y:S01]  /*bbd0*/  LDGSTS.E.BYPASS.LTC128B.128 [R4+0x2c00], desc[UR50][R2.64], !P1 ;  /* 0x02c0000002047fae */ /* 0x0001e2000c901d72 */
[----:B------:R-:W-:Y:S02]  /*bbe0*/  ISETP.LT.OR P1, PT, R6, 0x61, P0 ;  /* 0x000000610600780c */ /* 0x000fe40000721670 */
[----:B0-----:R-:W-:Y:S02]  /*bbf0*/  IADD3 R2, P2, R14, R5, RZ ;  /* 0x000000050e027210 */ /* 0x001fe40007f5e0ff */
[----:B------:R0:W1:Y:S03]  /*bc00*/  SHFL.IDX PT, R14, R23, 0x7, 0x181f ;  /* 0x00f81f00170e7f89 */ /* 0x00006600000e0000 */
[----:B--2---:R-:W-:-:S06]  /*bc10*/  IMAD.X R3, RZ, RZ, R8, P2 ;  /* 0x000000ffff037224 */ /* 0x004fcc00010e0608 */
[----:B---3--:R0:W-:Y:S02]  /*bc20*/  LDGSTS.E.BYPASS.LTC128B.128 [R4+0x3400], desc[UR50][R2.64], !P1 ;  /* 0x0340000002047fae */ /* 0x0081e4000c901d72 */
.L_x_428:
[----:B------:R-:W-:Y:S02]  /*bc30*/  ISETP.LT.OR P0, PT, R6, 0x71, P0 ;  /* 0x000000710600780c */ /* 0x000fe40000701670 */
[----:B01----:R-:W-:-:S05]  /*bc40*/  IADD3 R2, P1, R14, R5, RZ ;  /* 0x000000050e027210 */ /* 0x003fca0007f3e0ff */
[----:B------:R-:W-:-:S06]  /*bc50*/  IMAD.X R3, RZ, RZ, R24, P1 ;  /* 0x000000ffff037224 */ /* 0x000fcc00008e0618 */
[----:B------:R-:W-:Y:S01]  /*bc60*/  @!PT LDS RZ, [RZ] ;  /* 0x00000000fffff984 */ /* 0x000fe20000000800 */
[----:B------:R-:W-:Y:S01]  /*bc70*/  @!PT LDS RZ, [RZ] ;  /* 0x00000000fffff984 */ /* 0x000fe20000000800 */
[----:B------:R-:W-:Y:S01]  /*bc80*/  @!PT LDS RZ, [RZ] ;  /* 0x00000000fffff984 */ /* 0x000fe20000000800 */
[----:B------:R0:W-:Y:S01]  /*bc90*/  LDGSTS.E.BYPASS.LTC128B.128 [R4+0x3c00], desc[UR50][R2.64], !P0 ;  /* 0x03c0000002047fae */ /* 0x0001e2000c101d72 */
[----:B------:R-:W-:Y:S01]  /*bca0*/  PLOP3.LUT P0, PT, PT, PT, PT, 0x80, 0x0 ;  /* 0x000000000000781c */ /* 0x000fe20003f0f070 */
[----:B------:R-:W-:-:S12]  /*bcb0*/  NOP ;  /* 0x0000000000007918 */ /* 0x000fd80000000000 */
.L_x_294:
        /* <DEDUP_REMOVED lines=11> */
.L_x_295:
[----:B------:R-:W-:Y:S01]  /*bd70*/  IADD3 R25, R25, 0x1, RZ ;  /* 0x0000000119197810 */ /* 0x000fe20007ffe0ff */
[----:B------:R0:W-:Y:S03]  /*bd80*/  SYNCS.ARRIVE.TRANS64.A1T0 RZ, [R0+URZ+0x16850], RZ ;  /* 0x016850ff00ff79a7 */ /* 0x0001e6000810003f */
[----:B------:R-:W-:-:S04]  /*bd90*/  ISETP.NE.AND P0, PT, R25, 0x2, PT ;  /* 0x000000021900780c */ /* 0x000fc80003f05270 */
[----:B------:R-:W-:Y:S02]  /*bda0*/  SEL R25, R25, RZ, P0 ;  /* 0x000000ff19197207 */ /* 0x000fe40000000000 */
[----:B0-----:R-:W-:-:S04]  /*bdb0*/  SEL R0, RZ, 0x1, P0 ;  /* 0x00000001ff007807 */ /* 0x001fc80000000000 */
[----:B------:R-:W-:-:S07]  /*bdc0*/  LOP3.LUT R27, R27, R0, RZ, 0x3c, !PT ;  /* 0x000000001b1b7212 */ /* 0x000fce00078e3cff */
.L_x_254:
[----:B------:R-:W-:Y:S05]  /*bdd0*/  BSYNC B7 ;  /* 0x0000000000077941 */ /* 0x000fea0003800000 */
.L_x_252:
[----:B------:R-:W2:Y:S02]  /*bde0*/  LDL R0, [R1+0x8] ;  /* 0x0000080001007983 */ /* 0x000ea40000100800 */
[----:B--2---:R-:W-:-:S13]  /*bdf0*/  LOP3.LUT P0, RZ, R0, 0x10, RZ, 0xc0, !PT ;  /* 0x0000001000ff7812 */ /* 0x004fda000780c0ff */
[----:B------:R-:W-:Y:S05]  /*be00*/  @!P0 BRA `(.L_x_296) ;  /* 0x0000000000248947 */ /* 0x000fea0003800000 */
[----:B------:R-:W-:Y:S05]  /*be10*/  WARPSYNC.ALL ;  /* 0x0000000000007948 */ /* 0x000fea0003800000 */
[----:B------:R-:W0:Y:S08]  /*be20*/  S2UR UR5, SR_CgaCtaId ;  /* 0x00000000000579c3 */ /* 0x000e300000008800 */
[----:B------:R-:W-:Y:S06]  /*be30*/  BAR.SYNC.DEFER_BLOCKING 0x5, 0x200 ;  /* 0x0148000000007b1d */ /* 0x000fec0000010000 */
[----:B------:R-:W-:-:S02]  /*be40*/  UMOV UR4, 0x400 ;  /* 0x0000040000047882 */ /* 0x000fc40000000000 */
[----:B0-----:R-:W-:-:S06]  /*be50*/  ULEA UR4, UR5, UR4, 0x18 ;  /* 0x0000000405047291 */ /* 0x001fcc000f8ec03f */
[----:B------:R-:W-:-:S05]  /*be60*/  IMAD.U32 R22, RZ, RZ, UR4 ;  /* 0x00000004ff167e24 */ /* 0x000fca000f8e00ff */
[----:B------:R2:W3:Y:S01]  /*be70*/  LDS.128 R16, [R22+0x168d0] ;  /* 0x0168d00016107984 */ /* 0x0004e20000000c00 */
[----:B------:R-:W-:Y:S06]  /*be80*/  BAR.ARV 0x4, 0x200 ;  /* 0x0108000000007b1d */ /* 0x000fec0000002000 */
[----:B------:R-:W-:Y:S05]  /*be90*/  BRA `(.L_x_297) ;  /* 0x0000000800407947 */ /* 0x000fea0003800000 */
.L_x_296:
[----:B------:R-:W0:Y:S01]  /*bea0*/  S2R R0, SR_TID.X ;  /* 0x0000000000007919 */ /* 0x000e220000002100 */
[----:B------:R-:W-:Y:S01]  /*beb0*/  UMOV UR4, 0xffffffff ;  /* 0xffffffff00047882 */ /* 0x000fe20000000000 */
[----:B0-----:R-:W-:-:S04]  /*bec0*/  LOP3.LUT R8, R0, 0x1f, RZ, 0xc0, !PT ;  /* 0x0000001f00087812 */ /* 0x001fc800078ec0ff */
[----:B------:R-:W-:Y:S01]  /*bed0*/  ISETP.NE.AND P0, PT, R8, 0x1f, PT ;  /* 0x0000001f0800780c */ /* 0x000fe20003f05270 */
[----:B------:R-:W-:-:S12]  /*bee0*/  BRA.DIV UR4, `(.L_x_298) ;  /* 0x00000046047c7947 */ /* 0x000fd8000b800000 */
[----:B------:R-:W-:Y:S01]  /*bef0*/  IMAD.IADD R5, R19, 0x1, R8 ;  /* 0x0000000113057824 */ /* 0x000fe200078e0208 */
[----:B------:R-:W-:-:S04]  /*bf00*/  ULDC UR4, c[0x0][0xc3c] ;  /* 0x00030f0000047ab9 */ /* 0x000fc80000000800 */
[----:B------:R-:W-:-:S13]  /*bf10*/  ISETP.GE.OR P1, PT, R5, UR4, !P0 ;  /* 0x0000000405007c0c */ /* 0x000fda000c726670 */
[----:B------:R-:W0:Y:S02]  /*bf20*/  @!P1 LDC.64 R2, c[0x0][0xc80] ;  /* 0x00032000ff029b82 */ /* 0x000e240000000a00 */
[----:B0-----:R-:W-:-:S06]  /*bf30*/  @!P1 IMAD.WIDE R2, R5, 0x4, R2 ;  /* 0x0000000405029825 */ /* 0x001fcc00078e0202 */
[----:B------:R-:W2:Y:S01]  /*bf40*/  @!P1 LDG.E R2, desc[UR50][R2.64] ;  /* 0x0000003202029981 */ /* 0x000ea2000c1e1900 */
[----:B------:R-:W-:Y:S01]  /*bf50*/  IMAD.MOV.U32 R5, RZ, RZ, RZ ;  /* 0x000000ffff057224 */ /* 0x000fe200078e00ff */
[C---:B------:R-:W-:Y:S02]  /*bf60*/  ISETP.GE.U32.AND P2, PT, R8.reuse, 0x2, PT ;  /* 0x000000020800780c */ /* 0x040fe40003f46070 */
[C---:B------:R-:W-:Y:S01]  /*bf70*/  ISETP.GE.U32.AND P3, PT, R8.reuse, 0x4, PT ;  /* 0x000000040800780c */ /* 0x040fe20003f66070 */
[----:B------:R-:W-:Y:S01]  /*bf80*/  SHFL.IDX PT, R0, R16, RZ, 0x1f ;  /* 0x00001fff10007589 */ /* 0x000fe200000e0000 */
[C---:B------:R-:W-:Y:S02]  /*bf90*/  ISETP.GE.U32.AND P4, PT, R8.reuse, 0x8, PT ;  /* 0x000000080800780c */ /* 0x040fe40003f86070 */
[C---:B------:R-:W-:Y:S01]  /*bfa0*/  ISETP.GE.U32.AND P5, PT, R8.reuse, 0x10, PT ;  /* 0x000000100800780c */ /* 0x040fe20003fa6070 */
[----:B------:R-:W-:Y:S01]  /*bfb0*/  SHFL.IDX PT, R4, R16, 0x1, 0x1f ;  /* 0x00201f0010047f89 */ /* 0x000fe200000e0000 */
[----:B--2---:R-:W-:Y:S01]  /*bfc0*/  @!P1 IMAD.MOV.U32 R5, RZ, RZ, R2 ;  /* 0x000000ffff059224 */ /* 0x004fe200078e0002 */
[----:B------:R-:W-:-:S04]  /*bfd0*/  ISETP.NE.AND P1, PT, R8, RZ, PT ;  /* 0x000000ff0800720c */ /* 0x000fc80003f25270 */
[----:B------:R-:W0:Y:S02]  /*bfe0*/  SHFL.UP PT, R14, R5, 0x1, RZ ;  /* 0x04200000050e7989 */ /* 0x000e2400000e00ff */
        /* <DEDUP_REMOVED lines=14> */
[----:B------:R0:W1:Y:S02]  /*c0d0*/  SHFL.IDX PT, R14, R2, 0x1f, 0x1f ;  /* 0x03e01f00020e7f89 */ /* 0x00006400000e0000 */
.L_x_438:
[----:B------:R-:W-:Y:S02]  /*c0e0*/  ULDC UR4, c[0x0][0xc38] ;  /* 0x00030e0000047ab9 */ /* 0x000fe40000000800 */
[----:B------:R-:W-:-:S04]  /*c0f0*/  IMAD.U32 R7, RZ, RZ, UR4 ;  /* 0x00000004ff077e24 */ /* 0x000fc8000f8e00ff */
[----:B-1----:R-:W-:-:S04]  /*c100*/  IMAD R14, R14, R7, RZ ;  /* 0x000000070e0e7224 */ /* 0x002fc800078e02ff */
[----:B------:R-:W-:-:S05]  /*c110*/  IMAD.IADD R9, R4, 0x1, R14 ;  /* 0x0000000104097824 */ /* 0x000fca00078e020e */
[----:B------:R-:W-:-:S13]  /*c120*/  ISETP.GT.AND P6, PT, R9, R0, PT ;  /* 0x000000000900720c */ /* 0x000fda0003fc4270 */
[----:B------:R-:W-:Y:S05]  /*c130*/  @P6 BRA `(.L_x_299) ;  /* 0x00000000009c6947 */ /* 0x000fea0003800000 */
.L_x_304:
[----:B0-----:R-:W0:Y:S01]  /*c140*/  LDC R2, c[0x0][0xc3c] ;  /* 0x00030f00ff027b82 */ /* 0x001e220000000800 */
[----:B------:R-:W-:-:S05]  /*c150*/  VIADD R19, R19, 0x1f ;  /* 0x0000001f13137836 */ /* 0x000fca0000000000 */
[----:B0-----:R-:W-:-:S13]  /*c160*/  ISETP.GE.AND P6, PT, R19, R2, PT ;  /* 0x000000021300720c */ /* 0x001fda0003fc6270 */
[----:B------:R-:W-:Y:S05]  /*c170*/  @P6 BRA `(.L_x_300) ;  /* 0x0000000400446947 */ /* 0x000fea0003800000 */
[----:B------:R-:W0:Y:S01]  /*c180*/  S2R R3, SR_TID.X ;  /* 0x0000000000037919 */ /* 0x000e220000002100 */
[----:B------:R-:W-:Y:S01]  /*c190*/  BSSY B0, `(.L_x_301) ;  /* 0x0000009000007945 */ /* 0x000fe20003800000 */
[----:B------:R-:W-:Y:S02]  /*c1a0*/  MOV R5, RZ ;  /* 0x000000ff00057202 */ /* 0x000fe40000000f00 */
[----:B0-----:R-:W-:-:S05]  /*c1b0*/  LOP3.LUT R3, R3, 0x1f, RZ, 0xc0, !PT ;  /* 0x0000001f03037812 */ /* 0x001fca00078ec0ff */
[----:B------:R-:W-:-:S05]  /*c1c0*/  IMAD.IADD R7, R19, 0x1, R3 ;  /* 0x0000000113077824 */ /* 0x000fca00078e0203 */
[----:B------:R-:W-:-:S13]  /*c1d0*/  ISETP.GE.OR P6, PT, R7, R2, !P0 ;  /* 0x000000020700720c */ /* 0x000fda00047c6670 */
[----:B------:R-:W-:Y:S05]  /*c1e0*/  @P6 BRA `(.L_x_302) ;  /* 0x00000000000c6947 */ /* 0x000fea0003800000 */
[----:B------:R-:W0:Y:S02]  /*c1f0*/  LDC.64 R2, c[0x0][0xc80] ;  /* 0x00032000ff027b82 */ /* 0x000e240000000a00 */
[----:B0-----:R-:W-:-:S05]  /*c200*/  IMAD.WIDE R2, R7, 0x4, R2 ;  /* 0x0000000407027825 */ /* 0x001fca00078e0202 */
[----:B------:R0:W5:Y:S02]  /*c210*/  LDG.E R5, desc[UR50][R2.64] ;  /* 0x0000003202057981 */ /* 0x000164000c1e1900 */
.L_x_302:
[----:B------:R-:W-:Y:S05]  /*c220*/  BSYNC B0 ;  /* 0x0000000000007941 */ /* 0x000fea0003800000 */
.L_x_301:
[----:B------:R-:W-:-:S03]  /*c230*/  UMOV UR4, 0xffffffff ;  /* 0xffffffff00047882 */ /* 0x000fc60000000000 */
[----:B------:R-:W-:Y:S05]  /*c240*/  BRA.DIV UR4, `(.L_x_303) ;  /* 0x0000004604c87947 */ /* 0x000fea000b800000 */
[----:B-----5:R-:W1:Y:S02]  /*c250*/  SHFL.UP PT, R14, R5, 0x1, RZ ;  /* 0x04200000050e7989 */ /* 0x020e6400000e00ff */
[----:B-1----:R-:W-:-:S05]  /*c260*/  SEL R14, R14, RZ, P1 ;  /* 0x000000ff0e0e7207 */ /* 0x002fca0000800000 */
        /* <DEDUP_REMOVED lines=13> */
[----:B------:R0:W1:Y:S02]  /*c340*/  SHFL.IDX PT, R14, R2, 0x1f, 0x1f ;  /* 0x03e01f00020e7f89 */ /* 0x00006400000e0000 */
.L_x_446:
[----:B------:R-:W-:Y:S02]  /*c350*/  ULDC UR4, c[0x0][0xc38] ;  /* 0x00030e0000047ab9 */ /* 0x000fe40000000800 */
[----:B------:R-:W-:-:S04]  /*c360*/  IMAD.U32 R7, RZ, RZ, UR4 ;  /* 0x00000004ff077e24 */ /* 0x000fc8000f8e00ff */
[----:B-1----:R-:W-:-:S05]  /*c370*/  IMAD R14, R14, R7, RZ ;  /* 0x000000070e0e7224 */ /* 0x002fca00078e02ff */
[----:B------:R-:W-:-:S04]  /*c380*/  IADD3 R9, R14, R9, RZ ;  /* 0x000000090e097210 */ /* 0x000fc80007ffe0ff */
[----:B------:R-:W-:-:S13]  /*c390*/  ISETP.GT.AND P6, PT, R9, R0, PT ;  /* 0x000000000900720c */ /* 0x000fda0003fc4270 */
[----:B------:R-:W-:Y:S05]  /*c3a0*/  @!P6 BRA `(.L_x_304) ;  /* 0xfffffffc0064e947 */ /* 0x000fea000383ffff */
.L_x_299:
[----:B------:R-:W-:Y:S01]  /*c3b0*/  IMAD.IADD R16, R9, 0x1, -R14 ;  /* 0x0000000109107824 */ /* 0x000fe200078e0a0e */
[----:B------:R-:W-:-:S03]  /*c3c0*/  UMOV UR4, 0xffffffff ;  /* 0xffffffff00047882 */ /* 0x000fc60000000000 */
[----:B------:R-:W-:-:S05]  /*c3d0*/  IMAD R3, R2, R7, R16 ;  /* 0x0000000702037224 */ /* 0x000fca00078e0210 */
[----:B------:R-:W-:Y:S01]  /*c3e0*/  ISETP.GT.AND P6, PT, R3, R0, PT ;  /* 0x000000000300720c */ /* 0x000fe20003fc4270 */
[----:B------:R-:W-:-:S12]  /*c3f0*/  BRA.DIV UR4, `(.L_x_305) ;  /* 0x0000004a04187947 */ /* 0x000fd8000b800000 */
[----:B------:R-:W-:-:S04]  /*c400*/  VOTE.ANY R3, PT, !P6 ;  /* 0x0000000000037806 */ /* 0x000fc800070e0100 */
[----:B------:R-:W1:Y:S02]  /*c410*/  POPC R4, R3 ;  /* 0x0000000300047309 */ /* 0x000e640000000000 */
[----:B-1----:R1:W2:Y:S02]  /*c420*/  SHFL.IDX PT, R5, R5, R4, 0x1f ;  /* 0x00001f0405057589 */ /* 0x0022a400000e0000 */
.L_x_450:
[----:B------:R-:W-:Y:S01]  /*c430*/  ISETP.NE.AND P0, PT, R3, RZ, PT ;  /* 0x000000ff0300720c */ /* 0x000fe20003f05270 */
[----:B------:R-:W-:-:S12]  /*c440*/  IMAD.MOV.U32 R14, RZ, RZ, RZ ;  /* 0x000000ffff0e7224 */ /* 0x000fd800078e00ff */
[----:B------:R-:W-:Y:S05]  /*c450*/  @!P0 BRA `(.L_x_306) ;  /* 0x0000000000108947 */ /* 0x000fea0003800000 */
[----:B------:R-:W-:Y:S01]  /*c460*/  UMOV UR4, 0xffffffff ;  /* 0xffffffff00047882 */ /* 0x000fe20000000000 */
[----:B------:R-:W-:Y:S02]  /*c470*/  VIADD R12, R4, 0xffffffff ;  /* 0xffffffff040c7836 */ /* 0x000fe40000000000 */
[----:B------:R-:W-:Y:S05]  /*c480*/  BRA.DIV UR4, `(.L_x_307) ;  /* 0x0000004a043c7947 */ /* 0x000fea000b800000 */
[----:B------:R3:W4:Y:S02]  /*c490*/  SHFL.IDX PT, R14, R2, R12, 0x1f ;  /* 0x00001f0c020e7589 */ /* 0x00072400000e0000 */
.L_x_306:
[----:B--2---:R-:W-:Y:S01]  /*c4a0*/  IABS R6, R5 ;  /* 0x0000000500067213 */ /* 0x004fe20000000000 */
[----:B----4-:R-:W-:Y:S01]  /*c4b0*/  IMAD R16, R14, R7, R16 ;  /* 0x000000070e107224 */ /* 0x010fe200078e0210 */
[----:B------:R-:W-:Y:S02]  /*c4c0*/  IADD3 R19, R4, R19, RZ ;  /* 0x0000001304137210 */ /* 0x000fe40007ffe0ff */
[----:B------:R-:W2:Y:S02]  /*c4d0*/  I2F.RP R8, R6 ;  /* 0x0000000600087306 */ /* 0x000ea40000209400 */
[----:B------:R-:W-:-:S06]  /*c4e0*/  IADD3 R0, R0, -R16, RZ ;  /* 0x8000001000007210 */ /* 0x000fcc0007ffe0ff */
[----:B--2---:R-:W0:Y:S02]  /*c4f0*/  MUFU.RCP R8, R8 ;  /* 0x0000000800087308 */ /* 0x004e240000001000 */
[----:B0--3--:R-:W-:-:S06]  /*c500*/  VIADD R2, R8, 0xffffffe ;  /* 0x0ffffffe08027836 */ /* 0x009fcc0000000000 */
[----:B------:R0:W2:Y:S02]  /*c510*/  F2I.FTZ.U32.TRUNC.NTZ R3, R2 ;  /* 0x0000000200037305 */ /* 0x0000a4000021f000 */
[----:B0-----:R-:W-:Y:S02]  /*c520*/  IMAD.MOV.U32 R2, RZ, RZ, RZ ;  /* 0x000000ffff027224 */ /* 0x001fe400078e00ff */
[----:B--2---:R-:W-:-:S04]  /*c530*/  IMAD.MOV R7, RZ, RZ, -R3 ;  /* 0x000000ffff077224 */ /* 0x004fc800078e0a03 */
[----:B------:R-:W-:-:S04]  /*c540*/  IMAD R7, R7, R6, RZ ;  /* 0x0000000607077224 */ /* 0x000fc800078e02ff */
[----:B------:R-:W-:Y:S01]  /*c550*/  IMAD.HI.U32 R3, R3, R7, R2 ;  /* 0x0000000703037227 */ /* 0x000fe200078e0002 */
[----:B------:R-:W-:Y:S02]  /*c560*/  IABS R7, R5 ;  /* 0x0000000500077213 */ /* 0x000fe40000000000 */
[----:B------:R-:W-:-:S03]  /*c570*/  IABS R2, R0 ;  /* 0x0000000000027213 */ /* 0x000fc60000000000 */
[----:B------:R-:W-:Y:S02]  /*c580*/  IMAD.MOV R7, RZ, RZ, -R7 ;  /* 0x000000ffff077224 */ /* 0x000fe400078e0a07 */
[----:B------:R-:W-:-:S04]  /*c590*/  IMAD.HI.U32 R3, R3, R2, RZ ;  /* 0x0000000203037227 */ /* 0x000fc800078e00ff */
[----:B------:R-:W-:Y:S01]  /*c5a0*/  IMAD R7, R3, R7, R2 ;  /* 0x0000000703077224 */ /* 0x000fe200078e0202 */
[----:B------:R-:W-:-:S04]  /*c5b0*/  LOP3.LUT R2, R0, R5, RZ, 0x3c, !PT ;  /* 0x0000000500027212 */ /* 0x000fc800078e3cff */
[----:B------:R-:W-:Y:S02]  /*c5c0*/  ISETP.GT.U32.AND P1, PT, R6, R7, PT ;  /* 0x000000070600720c */ /* 0x000fe40003f24070 */
[----:B------:R-:W-:-:S11]  /*c5d0*/  ISETP.GE.AND P2, PT, R2, RZ, PT ;  /* 0x000000ff0200720c */ /* 0x000fd60003f46270 */
[----:B------:R-:W-:Y:S02]  /*c5e0*/  @!P1 IMAD.IADD R7, R7, 0x1, -R6 ;  /* 0x0000000107079824 */ /* 0x000fe400078e0a06 */
[----:B------:R-:W-:Y:S01]  /*c5f0*/  @!P1 VIADD R3, R3, 0x1 ;  /* 0x0000000103039836 */ /* 0x000fe20000000000 */
[----:B------:R-:W-:Y:S02]  /*c600*/  ISETP.NE.AND P1, PT, R5, RZ, PT ;  /* 0x000000ff0500720c */ /* 0x000fe40003f25270 */
[----:B------:R-:W-:-:S13]  /*c610*/  ISETP.GE.U32.AND P0, PT, R7, R6, PT ;  /* 0x000000060700720c */ /* 0x000fda0003f06070 */
[----:B------:R-:W-:-:S04]  /*c620*/  @P0 VIADD R3, R3, 0x1 ;  /* 0x0000000103030836 */ /* 0x000fc80000000000 */
[----:B------:R-:W-:Y:S01]  /*c630*/  @!P2 IMAD.MOV R3, RZ, RZ, -R3 ;  /* 0x000000ffff03a224 */ /* 0x000fe200078e0a03 */
[----:B------:R-:W-:-:S05]  /*c640*/  @!P1 LOP3.LUT R3, RZ, R5, RZ, 0x33, !PT ;  /* 0x00000005ff039212 */ /* 0x000fca00078e33ff */
[--C-:B------:R-:W-:Y:S02]  /*c650*/  IMAD.MOV R17, RZ, RZ, -R3.reuse ;  /* 0x000000ffff117224 */ /* 0x100fe400078e0a03 */
[----:B------:R-:W-:Y:S02]  /*c660*/  IMAD.MOV.U32 R18, RZ, RZ, R3 ;  /* 0x000000ffff127224 */ /* 0x000fe400078e0003 */
[----:B------:R-:W-:Y:S01]  /*c670*/  IMAD R17, R5, R17, R0 ;  /* 0x0000001105117224 */ /* 0x000fe200078e0200 */
[----:B------:R-:W-:Y:S06]  /*c680*/  BRA `(.L_x_308) ;  /* 0x00000000001c7947 */ /* 0x000fec0003800000 */
.L_x_300:
[----:B------:R-:W-:Y:S01]  /*c690*/  UMOV UR4, URZ ;  /* 0x0000003f00047c82 */ /* 0x000fe20008000000 */
[----:B------:R-:W-:Y:S01]  /*c6a0*/  UMOV UR5, URZ ;  /* 0x0000003f00057c82 */ /* 0x000fe20008000000 */
[----:B------:R-:W-:Y:S01]  /*c6b0*/  ULDC UR6, c[0x0][0xc3c] ;  /* 0x00030f0000067ab9 */ /* 0x000fe20000000800 */
[----:B------:R-:W-:Y:S02]  /*c6c0*/  IMAD.MOV.U32 R16, RZ, RZ, R0 ;  /* 0x000000ffff107224 */ /* 0x000fe400078e0000 */
[----:B------:R-:W-:Y:S02]  /*c6d0*/  IMAD.U32 R17, RZ, RZ, UR4 ;  /* 0x00000004ff117e24 */ /* 0x000fe4000f8e00ff */
[----:B------:R-:W-:Y:S02]  /*c6e0*/  IMAD.U32 R18, RZ, RZ, UR5 ;  /* 0x00000005ff127e24 */ /* 0x000fe4000f8e00ff */
[----:B------:R-:W-:-:S07]  /*c6f0*/  IMAD.U32 R19, RZ, RZ, UR6 ;  /* 0x00000006ff137e24 */ /* 0x000fce000f8e00ff */
.L_x_308:
[----:B------:R-:W0:Y:S01]  /*c700*/  S2R R0, SR_TID.X ;  /* 0x0000000000007919 */ /* 0x000e220000002100 */
[----:B------:R-:W-:Y:S05]  /*c710*/  WARPSYNC.ALL ;  /* 0x0000000000007948 */ /* 0x000fea0003800000 */
[----:B------:R-:W-:Y:S01]  /*c720*/  BAR.SYNC.DEFER_BLOCKING 0x4, 0x200 ;  /* 0x0108000000007b1d */ /* 0x000fe20000010000 */
[----:B0-----:R-:W-:-:S04]  /*c730*/  LOP3.LUT R0, R0, 0x1f, RZ, 0xc0, !PT ;  /* 0x0000001f00007812 */ /* 0x001fc800078ec0ff */
[----:B------:R-:W-:-:S13]  /*c740*/  ISETP.NE.AND P0, PT, R0, RZ, PT ;  /* 0x000000ff0000720c */ /* 0x000fda0003f05270 */
[----:B------:R-:W0:Y:S01]  /*c750*/  @!P0 S2R R3, SR_CgaCtaId ;  /* 0x0000000000038919 */ /* 0x000e220000008800 */
[----:B------:R-:W-:-:S04]  /*c760*/  @!P0 MOV R0, 0x400 ;  /* 0x0000040000008802 */ /* 0x000fc80000000f00 */
[----:B0-----:R-:W-:-:S05]  /*c770*/  @!P0 LEA R22, R3, R0, 0x18 ;  /* 0x0000000003168211 */ /* 0x001fca00078ec0ff */
[----:B------:R0:W-:Y:S01]  /*c780*/  @!P0 STS.128 [R22+0x168d0], R16 ;  /* 0x0168d01016008388 */ /* 0x0001e20000000c00 */
[----:B------:R-:W-:Y:S06]  /*c790*/  BAR.ARV 0x5, 0x200 ;  /* 0x0148000000007b1d */ /* 0x000fec0000002000 */
.L_x_297:
[----:B------:R-:W-:Y:S02]  /*c7a0*/  ULDC UR4, c[0x0][0xc3c] ;  /* 0x00030f0000047ab9 */ /* 0x000fe40000000800 */
[----:B---3--:R-:W-:-:S13]  /*c7b0*/  ISETP.GE.AND P0, PT, R19, UR4, PT ;  /* 0x0000000413007c0c */ /* 0x008fda000bf06270 */
[----:B------:R-:W-:Y:S05]  /*c7c0*/  @!P0 BRA `(.L_x_309) ;  /* 0xffffffb400d48947 */ /* 0x000fea000383ffff */
[----:B------:R-:W-:Y:S05]  /*c7d0*/  BSYNC B8 ;  /* 0x0000000000087941 */ /* 0x000fea0003800000 */
.L_x_248:
[----:B0-----:R-:W3:Y:S01]  /*c7e0*/  LDL.LU R0, [R1+0x38] ;  /* 0x0000380001007983 */ /* 0x001ee20000300800 */
[----:B------:R-:W-:Y:S01]  /*c7f0*/  BSSY B0, `(.L_x_310) ;  /* 0x000000b000007945 */ /* 0x000fe20003800000 */
[----:B------:R-:W0:Y:S01]  /*c800*/  S2R R5, SR_CgaCtaId ;  /* 0x0000000000057919 */ /* 0x000e220000008800 */
[----:B---3--:R-:W-:-:S05]  /*c810*/  VIADD R0, R0, 0x1 ;  /* 0x0000000100007836 */ /* 0x008fca0000000000 */
[----:B------:R-:W-:-:S04]  /*c820*/  LEA.HI R2, R0, R0, RZ, 0x1 ;  /* 0x0000000000027211 */ /* 0x000fc800078f08ff */
[----:B------:R-:W-:Y:S02]  /*c830*/  LOP3.LUT R3, R2, 0xfffffffe, RZ, 0xc0, !PT ;  /* 0xfffffffe02037812 */ /* 0x000fe400078ec0ff */
[----:B------:R-:W-:Y:S02]  /*c840*/  MOV R2, 0x400 ;  /* 0x0000040000027802 */ /* 0x000fe40000000f00 */
[----:B------:R-:W-:Y:S02]  /*c850*/  IADD3 R0, R0, -R3, RZ ;  /* 0x8000000300007210 */ /* 0x000fe40007ffe0ff */
[----:B0-----:R-:W-:Y:S02]  /*c860*/  LEA R5, R5, R2, 0x18 ;  /* 0x0000000205057211 */ /* 0x001fe400078ec0ff */
[----:B------:R-:W-:-:S04]  /*c870*/  SHF.L.U32 R0, R0, 0x1f, RZ ;  /* 0x0000001f00007819 */ /* 0x000fc800000006ff */
[----:B------:R-:W0:Y:S02]  /*c880*/  SYNCS.PHASECHK.TRANS64.TRYWAIT P0, [R5+URZ+0x16820], R0 ;  /* 0x01682000050075a7 */ /* 0x000e24000800017f */
[----:B0-----:R-:W-:Y:S05]  /*c890*/  @!P0 BRA `(.L_x_311) ;  /* 0x00000044005c8947 */ /* 0x001fea0003800000 */
.L_x_453:
[----:B------:R-:W-:Y:S05]  /*c8a0*/  BSYNC B0 ;  /* 0x0000000000007941 */ /* 0x000fea0003800000 */
.L_x_310:
[----:B------:R-:W-:-:S03]  /*c8b0*/  UMOV UR4, 0xffffffff ;  /* 0xffffffff00047882 */ /* 0x000fc60000000000 */
[----:B------:R-:W-:Y:S05]  /*c8c0*/  BRA.DIV UR4, `(.L_x_312) ;  /* 0x0000004604647947 */ /* 0x000fea000b800000 */
[----:B0-----:R-:W0:Y:S02]  /*c8d0*/  S2R R0, SR_TID.X ;  /* 0x0000000000007919 */ /* 0x001e240000002100 */
[----:B0-----:R-:W-:-:S04]  /*c8e0*/  SHF.R.U32.HI R0, RZ, 0x5, R0 ;  /* 0x00000005ff007819 */ /* 0x001fc80000011600 */
[----:B------:R-:W-:-:S05]  /*c8f0*/  LOP3.LUT R0, R0, 0x3, RZ, 0xc0, !PT ;  /* 0x0000000300007812 */ /* 0x000fca00078ec0ff */
[----:B------:R0:W3:Y:S02]  /*c900*/  SHFL.IDX PT, R14, R0, RZ, 0x1f ;  /* 0x00001fff000e7589 */ /* 0x0000e400000e0000 */
.L_x_456:
[----:B---3--:R-:W-:Y:S01]  /*c910*/  ISETP.NE.AND P0, PT, R14, RZ, PT ;  /* 0x000000ff0e00720c */ /* 0x008fe20003f05270 */
[----:B------:R-:W-:-:S12]  /*c920*/  BSSY B0, `(.L_x_313) ;  /* 0x0000024000007945 */ /* 0x000fd80003800000 */
[----:B------:R-:W-:Y:S05]  /*c930*/  @P0 BRA `(.L_x_314) ;  /* 0x0000000000880947 */ /* 0x000fea0003800000 */
[----:B------:R-:W-:-:S03]  /*c940*/  UMOV UR4, 0xffffffff ;  /* 0xffffffff00047882 */ /* 0x000fc60000000000 */
[----:B------:R-:W-:Y:S05]  /*c950*/  BRA.DIV UR4, `(.L_x_315) ;  /* 0x0000004604747947 */ /* 0x000fea000b800000 */
[----:B------:R-:W-:-:S13]  /*c960*/  ELECT P6, URZ, PT ;  /* 0x00000000003f782f */ /* 0x000fda00038c0000 */
.L_x_459:
[----:B------:R-:W-:Y:S05]  /*c970*/  @!P6 BRA `(.L_x_314) ;  /* 0x000000000078e947 */ /* 0x000fea0003800000 */
[----:B------:R-:W-:-:S06]  /*c980*/  ULOP3.LUT UR4, UR37, 0x2, URZ, 0xfc, !UPT ;  /* 0x0000000225047892 */ /* 0x000fcc000f8efc3f */
[----:B0-----:R-:W-:-:S05]  /*c990*/  IMAD.U32 R0, RZ, RZ, UR4 ;  /* 0x00000004ff007e24 */ /* 0x001fca000f8e00ff */
[----:B------:R-:W-:-:S13]  /*c9a0*/  ISETP.NE.AND P0, PT, R0, 0x3, PT ;  /* 0x000000030000780c */ /* 0x000fda0003f05270 */
[----:B------:R-:W-:Y:S05]  /*c9b0*/  @!P0 BRA `(.L_x_316) ;  /* 0x0000000000048947 */ /* 0x000fea0003800000 */
[----:B------:R-:W-:Y:S01]  /*c9c0*/  BPT.TRAP 0x1 ;  /* 0x000000040000795c */ /* 0x000fe20000300000 */
.L_x_316:
[----:B------:R-:W-:Y:S01]  /*c9d0*/  IMAD R3, R25, 0x8, R5 ;  /* 0x0000000819037824 */ /* 0x000fe200078e0205 */
[----:B------:R-:W-:Y:S01]  /*c9e0*/  SHF.L.U32 R2, R27, 0x1f, RZ ;  /* 0x0000001f1b027819 */ /* 0x000fe200000006ff */
[----:B------:R-:W-:-:S03]  /*c9f0*/  VIADD R25, R25, 0x1 ;  /* 0x0000000119197836 */ /* 0x000fc60000000000 */
[----:B------:R-:W0:Y:S02]  /*ca00*/  SYNCS.PHASECHK.TRANS64.TRYWAIT P1, [R3+URZ+0x16840], R2 ;  /* 0x01684002030075a7 */ /* 0x000e24000802017f */
[----:B------:R-:W-:-:S04]  /*ca10*/  ISETP.NE.AND P2, PT, R25, 0x2, PT ;  /* 0x000000021900780c */ /* 0x000fc80003f45270 */
[----:B------:R-:W-:Y:S01]  /*ca20*/  SEL R0, RZ, 0x1, P2 ;  /* 0x00000001ff007807 */ /* 0x000fe20001000000 */
[----:B0-----:R-:W-:Y:S08]  /*ca30*/  @!P1 BRA `(.L_x_317) ;  /* 0x00000044005c9947 */ /* 0x001ff00003800000 */
.L_x_460:
[----:B------:R-:W-:Y:S02]  /*ca40*/  SEL R25, R25, RZ, P2 ;  /* 0x000000ff19197207 */ /* 0x000fe40001000000 */
[----:B------:R-:W-:Y:S01]  /*ca50*/  LOP3.LUT R0, R27, R0, RZ, 0x3c, !PT ;  /* 0x000000001b007212 */ /* 0x000fe200078e3cff */
[----:B------:R-:W-:Y:S06]  /*ca60*/  @!P0 BRA `(.L_x_318) ;  /* 0x0000000000048947 */ /* 0x000fec0003800000 */
[----:B------:R-:W-:Y:S01]  /*ca70*/  BPT.TRAP 0x1 ;  /* 0x000000040000795c */ /* 0x000fe20000300000 */
.L_x_318:
[----:B------:R-:W-:Y:S01]  /*ca80*/  IMAD R25, R25, 0x8, R5 ;  /* 0x0000000819197824 */ /* 0x000fe200078e0205 */
[----:B------:R-:W-:-:S04]  /*ca90*/  SHF.L.U32 R0, R0, 0x1f, RZ ;  /* 0x0000001f00007819 */ /* 0x000fc800000006ff */
[----:B------:R-:W3:Y:S02]  /*caa0*/  SYNCS.PHASECHK.TRANS64.TRYWAIT P1, [R25+URZ+0x16840], R0 ;  /* 0x01684000190075a7 */ /* 0x000ee4000802017f */
[----:B---3--:R-:W-:Y:S05]  /*cab0*/  @!P1 BRA `(.L_x_319) ;  /* 0x0000004400509947 */ /* 0x008fea0003800000 */
.L_x_461:
[----:B------:R-:W-:Y:S05]  /*cac0*/  @!P0 BRA `(.L_x_320) ;  /* 0x0000000000048947 */ /* 0x000fea0003800000 */
[----:B------:R-:W-:Y:S01]  /*cad0*/  BPT.TRAP 0x1 ;  /* 0x000000040000795c */ /* 0x000fe20000300000 */
.L_x_320:
[----:B------:R-:W4:Y:S02]  /*cae0*/  SYNCS.PHASECHK.TRANS64.TRYWAIT P1, [R3+URZ+0x16860], R2 ;  /* 0x01686002030075a7 */ /* 0x000f24000802017f */
[----:B----4-:R-:W-:Y:S05]  /*caf0*/  @!P1 BRA `(.L_x_321) ;  /* 0x0000004400549947 */ /* 0x010fea0003800000 */
.L_x_462:
[----:B------:R-:W-:Y:S05]  /*cb00*/  @!P0 BRA `(.L_x_322) ;  /* 0x0000000000048947 */ /* 0x000fea0003800000 */
[----:B------:R-:W-:Y:S01]  /*cb10*/  BPT.TRAP 0x1 ;  /* 0x000000040000795c */ /* 0x000fe20000300000 */
.L_x_322:
[----:B------:R0:W0:Y:S02]  /*cb20*/  SYNCS.PHASECHK.TRANS64.TRYWAIT P0, [R25+URZ+0x16860], R0 ;  /* 0x01686000190075a7 */ /* 0x000024000800017f */
[----:B0-----:R-:W-:Y:S05]  /*cb30*/  @!P0 NANOSLEEP.SYNCS 0x989680 ;  /* 0x009896800000895d */ /* 0x001fea0003900000 */
[----:B------:R-:W0:Y:S02]  /*cb40*/  @!P0 SYNCS.PHASECHK.TRANS64 P0, [R25+URZ+0x16860], R0 ;  /* 0x01686000190085a7 */ /* 0x000e24000800007f */
[----:B0-----:R-:W-:Y:S05]  /*cb50*/  @!P0 BRA `(.L_x_322) ;  /* 0xfffffffc00f08947 */ /* 0x001fea000383ffff */
.L_x_314:
[----:B------:R-:W-:Y:S05]  /*cb60*/  BSYNC B0 ;  /* 0x0000000000007941 */ /* 0x000fea0003800000 */
.L_x_313:
[----:B------:R-:W-:Y:S05]  /*cb70*/  EXIT ;  /* 0x000000000000794d */ /* 0x000fea0003800000 */
.L_x_208:
[----:B0-----:R-:W-:-:S04]  /*cb80*/  IMAD.U32 R3, RZ, RZ, UR49 ;  /* 0x00000031ff037e24 */ /* 0x001fc8000f8e00ff */
[----:B------:R0:W1:Y:S03]  /*cb90*/  SYNCS.PHASECHK.TRANS64.TRYWAIT P1, [R3+URZ+0x16800], R0 ;  /* 0x01680000030075a7 */ /* 0x000066000802017f */
[----:B-1----:R-:W-:Y:S05]  /*cba0*/  @!P1 NANOSLEEP.SYNCS 0x989680 ;  /* 0x009896800000995d */ /* 0x002fea0003900000 */
[----:B------:R-:W1:Y:S02]  /*cbb0*/  @!P1 SYNCS.PHASECHK.TRANS64 P1, [R3+URZ+0x16800], R0 ;  /* 0x01680000030095a7 */ /* 0x000e64000802007f */
[----:B-1----:R-:W-:Y:S05]  /*cbc0*/  @!P1 BRA `(.L_x_208) ;  /* 0xfffffffc00ec9947 */ /* 0x002fea000383ffff */
[----:B------:R-:W-:Y:S05]  /*cbd0*/  BRA `(.L_x_323) ;  /* 0xffffff48002c7947 */ /* 0x000fea000383ffff */
.L_x_212:
[----:B-1----:R1:W2:Y:S02]  /*cbe0*/  SYNCS.PHASECHK.TRANS64.TRYWAIT P1, [R4+URZ+0x16830], R3 ;  /* 0x01683003040075a7 */ /* 0x0022a4000802017f */
[----:B--2---:R-:W-:Y:S05]  /*cbf0*/  @!P1 NANOSLEEP.SYNCS 0x989680 ;  /* 0x009896800000995d */ /* 0x004fea0003900000 */
[----:B------:R-:W2:Y:S02]  /*cc00*/  @!P1 SYNCS.PHASECHK.TRANS64 P1, [R4+URZ+0x16830], R3 ;  /* 0x01683003040095a7 */ /* 0x000ea4000802007f */
[----:B--2---:R-:W-:Y:S05]  /*cc10*/  @!P1 BRA `(.L_x_212) ;  /* 0xfffffffc00f09947 */ /* 0x004fea000383ffff */
[----:B------:R-:W-:Y:S05]  /*cc20*/  BRA `(.L_x_211) ;  /* 0xffffff48004c7947 */ /* 0x000fea000383ffff */
.L_x_218:
[----:B-1----:R-:W-:-:S04]  /*cc30*/  IMAD.U32 R3, RZ, RZ, UR6 ;  /* 0x00000006ff037e24 */ /* 0x002fc8000f8e00ff */
[----:B------:R1:W2:Y:S03]  /*cc40*/  SYNCS.PHASECHK.TRANS64.TRYWAIT P1, [R3+URZ+0x16830], R0 ;  /* 0x01683000030075a7 */ /* 0x0002a6000802017f */
[----:B--2---:R-:W-:Y:S05]  /*cc50*/  @!P1 NANOSLEEP.SYNCS 0x989680 ;  /* 0x009896800000995d */ /* 0x004fea0003900000 */
[----:B------:R-:W2:Y:S02]  /*cc60*/  @!P1 SYNCS.PHASECHK.TRANS64 P1, [R3+URZ+0x16830], R0 ;  /* 0x01683000030095a7 */ /* 0x000ea4000802007f */
[----:B--2---:R-:W-:Y:S05]  /*cc70*/  @!P1 BRA `(.L_x_218) ;  /* 0xfffffffc00ec9947 */ /* 0x004fea000383ffff */
[----:B------:R-:W-:Y:S05]  /*cc80*/  BRA `(.L_x_215) ;  /* 0xffffff6800747947 */ /* 0x000fea000383ffff */
.L_x_222:
[----:B-1----:R-:W-:-:S04]  /*cc90*/  MOV R3, UR6 ;  /* 0x0000000600037c02 */ /* 0x002fc80008000f00 */
[----:B------:R1:W2:Y:S03]  /*cca0*/  SYNCS.PHASECHK.TRANS64.TRYWAIT P1, [R3+URZ+0x16850], R0 ;  /* 0x01685000030075a7 */ /* 0x0002a6000802017f */
[----:B--2---:R-:W-:Y:S05]  /*ccb0*/  @!P1 NANOSLEEP.SYNCS 0x989680 ;  /* 0x009896800000995d */ /* 0x004fea0003900000 */
[----:B------:R-:W2:Y:S02]  /*ccc0*/  @!P1 SYNCS.PHASECHK.TRANS64 P1, [R3+URZ+0x16850], R0 ;  /* 0x01685000030095a7 */ /* 0x000ea4000802007f */
[----:B--2---:R-:W-:Y:S05]  /*ccd0*/  @!P1 BRA `(.L_x_222) ;  /* 0xfffffffc00ec9947 */ /* 0x004fea000383ffff */
[----:B------:R-:W-:Y:S05]  /*cce0*/  BRA `(.L_x_219) ;  /* 0xffffff6800fc7947 */ /* 0x000fea000383ffff */
.L_x_229:
[----:B-1----:R-:W-:-:S04]  /*ccf0*/  IMAD.U32 R11, RZ, RZ, UR5 ;  /* 0x00000005ff0b7e24 */ /* 0x002fc8000f8e00ff */
[----:B------:R1:W2:Y:S03]  /*cd00*/  SYNCS.PHASECHK.TRANS64.TRYWAIT P1, [R11+URZ+0x16850], R4 ;  /* 0x016850040b0075a7 */ /* 0x0002a6000802017f */
[----:B--2---:R-:W-:Y:S05]  /*cd10*/  @!P1 NANOSLEEP.SYNCS 0x989680 ;  /* 0x009896800000995d */ /* 0x004fea0003900000 */
[----:B------:R-:W2:Y:S02]  /*cd20*/  @!P1 SYNCS.PHASECHK.TRANS64 P1, [R11+URZ+0x16850], R4 ;  /* 0x016850040b0095a7 */ /* 0x000ea4000802007f */
[----:B--2---:R-:W-:Y:S05]  /*cd30*/  @!P1 BRA `(.L_x_229) ;  /* 0xfffffffc00ec9947 */ /* 0x004fea000383ffff */
[----:B------:R-:W-:Y:S05]  /*cd40*/  BRA `(.L_x_228) ;  /* 0xffffff8400847947 */ /* 0x000fea000383ffff */
.L_x_260:
[----:B0-----:R-:W0:Y:S01]  /*cd50*/  S2R R20, SR_TID.X ;  /* 0x0000000000147919 */ /* 0x001e220000002100 */
[----:B------:R-:W-:Y:S01]  /*cd60*/  BSSY B0, `(.L_x_324) ;  /* 0x000000a000007945 */ /* 0x000fe20003800000 */
[----:B------:R-:W-:Y:S02]  /*cd70*/  IMAD.MOV.U32 R12, RZ, RZ, RZ ;  /* 0x000000ffff0c7224 */ /* 0x000fe400078e00ff */
[----:B------:R-:W-:Y:S02]  /*cd80*/  IMAD.MOV.U32 R11, RZ, RZ, 0x1f ;  /* 0x0000001fff0b7424 */ /* 0x000fe400078e00ff */
[----:B------:R-:W-:Y:S01]  /*cd90*/  IMAD.MOV.U32 R15, RZ, RZ, -0x1 ;  /* 0xffffffffff0f7424 */ /* 0x000fe200078e00ff */
[----:B0-----:R-:W-:-:S04]  /*cda0*/  SHF.R.U32.HI R9, RZ, 0x5, R20 ;  /* 0x00000005ff097819 */ /* 0x001fc80000011614 */
[----:B------:R-:W-:-:S05]  /*cdb0*/  LOP3.LUT R9, R9, 0x3, RZ, 0xc0, !PT ;  /* 0x0000000309097812 */ /* 0x000fca00078ec0ff */
[----:B------:R-:W-:-:S07]  /*cdc0*/  IMAD.MOV.U32 R13, RZ, RZ, R9 ;  /* 0x000000ffff0d7224 */ /* 0x000fce00078e0009 */
[----:B-----5:R-:W-:Y:S05]  /*cdd0*/  WARPSYNC.COLLECTIVE R15, `(.L_x_325) ;  /* 0x000000000f087348 */ /* 0x020fea0003c00000 */
[----:B------:R0:W1:Y:S02]  /*cde0*/  SHFL.IDX P6, R14, R13, R12, R11 ;  /* 0x0000000c0d0e7389 */ /* 0x00006400000c000b */
[----:B01---5:R-:W-:Y:S01]  /*cdf0*/  ENDCOLLECTIVE ;  /* 0x000000000000791b */ /* 0x023fe20003800000 */
.L_x_325:
[----:B------:R-:W-:Y:S05]  /*ce00*/  BSYNC B0 ;  /* 0x0000000000007941 */ /* 0x000fea0003800000 */
.L_x_324:
[----:B------:R-:W-:Y:S05]  /*ce10*/  BRA `(.L_x_326) ;  /* 0xffffffbc00807947 */ /* 0x000fea000383ffff */
.L_x_263:
[----:B0-----:R0:W2:Y:S02]  /*ce20*/  SYNCS.PHASECHK.TRANS64.TRYWAIT P0, [R3+URZ+0x16840], R4 ;  /* 0x01684004030075a7 */ /* 0x0010a4000800017f */
[----:B--2---:R-:W-:Y:S05]  /*ce30*/  @!P0 NANOSLEEP.SYNCS 0x989680 ;  /* 0x009896800000895d */ /* 0x004fea0003900000 */
[----:B------:R-:W2:Y:S02]  /*ce40*/  @!P0 SYNCS.PHASECHK.TRANS64 P0, [R3+URZ+0x16840], R4 ;  /* 0x01684004030085a7 */ /* 0x000ea4000800007f */
[----:B--2---:R-:W-:Y:S05]  /*ce50*/  @!P0 BRA `(.L_x_263) ;  /* 0xfffffffc00f08947 */ /* 0x004fea000383ffff */
[----:B------:R-:W-:Y:S05]  /*ce60*/  BRA `(.L_x_327) ;  /* 0xffffffbc00e07947 */ /* 0x000fea000383ffff */
.L_x_264:
        /* <DEDUP_REMOVED lines=8> */
.L_x_329:
[----:B------:R-:W-:Y:S05]  /*cef0*/  BSYNC B0 ;  /* 0x0000000000007941 */ /* 0x000fea0003800000 */
.L_x_328:
[----:B------:R-:W-:Y:S01]  /*cf00*/  IMAD.MOV.U32 R13, RZ, RZ, R0 ;  /* 0x000000ffff0d7224 */ /* 0x000fe200078e0000 */
[----:B------:R-:W-:Y:S01]  /*cf10*/  MOV R15, 0xffffffff ;  /* 0xffffffff000f7802 */ /* 0x000fe20000000f00 */
[----:B------:R-:W-:Y:S02]  /*cf20*/  IMAD.MOV.U32 R12, RZ, RZ, RZ ;  /* 0x000000ffff0c7224 */ /* 0x000fe400078e00ff */
[----:B------:R-:W-:Y:S02]  /*cf30*/  IMAD.MOV.U32 R11, RZ, RZ, 0x181f ;  /* 0x0000181fff0b7424 */ /* 0x000fe400078e00ff */
[----:B------:R-:W-:Y:S02]  /*cf40*/  IMAD.MOV.U32 R6, RZ, RZ, R14 ;  /* 0x000000ffff067224 */ /* 0x000fe400078e000e */
[----:B------:R-:W-:-:S07]  /*cf50*/  @P0 IMAD R8, R5, 0x2, R22 ;  /* 0x0000000205080824 */ /* 0x000fce00078e0216 */
[----:B------:R-:W-:Y:S05]  /*cf60*/  WARPSYNC.COLLECTIVE R15, `(.L_x_330) ;  /* 0x000000000f087348 */ /* 0x000fea0003c00000 */
[----:B------:R0:W1:Y:S02]  /*cf70*/  SHFL.IDX P6, R14, R13, R12, R11 ;  /* 0x0000000c0d0e7389 */ /* 0x00006400000c000b */
[----:B01----:R-:W-:Y:S01]  /*cf80*/  ENDCOLLECTIVE ;  /* 0x000000000000791b */ /* 0x003fe20003800000 */
.L_x_330:
[----:B------:R-:W-:Y:S02]  /*cf90*/  IMAD.MOV.U32 R13, RZ, RZ, R2 ;  /* 0x000000ffff0d7224 */ /* 0x000fe400078e0002 */
[----:B------:R-:W-:Y:S02]  /*cfa0*/  IMAD.MOV.U32 R12, RZ, RZ, 0x1 ;  /* 0x00000001ff0c7424 */ /* 0x000fe400078e00ff */
[----:B------:R-:W-:-:S07]  /*cfb0*/  IMAD.MOV.U32 R7, RZ, RZ, R14 ;  /* 0x000000ffff077224 */ /* 0x000fce00078e000e */
[----:B------:R-:W-:Y:S05]  /*cfc0*/  WARPSYNC.COLLECTIVE R15, `(.L_x_331) ;  /* 0x000000000f087348 */ /* 0x000fea0003c00000 */
[----:B------:R0:W1:Y:S02]  /*cfd0*/  SHFL.IDX P6, R14, R13, R12, R11 ;  /* 0x0000000c0d0e7389 */ /* 0x00006400000c000b */
[----:B01----:R-:W-:Y:S01]  /*cfe0*/  ENDCOLLECTIVE ;  /* 0x000000000000791b */ /* 0x003fe20003800000 */
.L_x_331:
[----:B------:R-:W-:-:S05]  /*cff0*/  @P0 LEA R7, P1, R28, R7, 0x1 ;  /* 0x000000071c070211 */ /* 0x000fca00078208ff */
[----:B------:R-:W-:Y:S01]  /*d000*/  @P0 IMAD.X R6, RZ, RZ, R6, P1 ;  /* 0x000000ffff060224 */ /* 0x000fe200008e0606 */
[----:B------:R-:W-:-:S04]  /*d010*/  ISETP.GE.AND P1, PT, R4, 0x11, PT ;  /* 0x000000110400780c */ /* 0x000fc80003f26270 */
[----:B------:R-:W-:Y:S02]  /*d020*/  @P0 LOP3.LUT R7, R7, R6, RZ, 0x3c, !PT ;  /* 0x0000000607070212 */ /* 0x000fe400078e3cff */
[----:B------:R-:W-:Y:S02]  /*d030*/  MOV R13, R0 ;  /* 0x00000000000d7202 */ /* 0x000fe40000000f00 */
[----:B------:R-:W-:-:S04]  /*d040*/  @P0 LOP3.LUT R6, R7, R6, RZ, 0x3c, !PT ;  /* 0x0000000607060212 */ /* 0x000fc800078e3cff */
[----:B------:R-:W-:-:S05]  /*d050*/  @P0 LOP3.LUT R7, R7, R6, RZ, 0x3c, !PT ;  /* 0x0000000607070212 */ /* 0x000fca00078e3cff */
[----:B------:R-:W-:Y:S01]  /*d060*/  @!PT LDS RZ, [RZ] ;  /* 0x00000000fffff984 */ /* 0x000fe20000000800 */
[----:B------:R-:W-:Y:S01]  /*d070*/  @!PT LDS RZ, [RZ] ;  /* 0x00000000fffff984 */ /* 0x000fe20000000800 */
[----:B------:R-:W-:Y:S01]  /*d080*/  @!PT LDS RZ, [RZ] ;  /* 0x00000000fffff984 */ /* 0x000fe20000000800 */
[----:B------:R0:W-:Y:S02]  /*d090*/  @P0 LDGSTS.E.BYPASS.LTC128B.128 [R8+0xe400], desc[UR50][R6.64], !P2 ;  /* 0x0e40000006080fae */ /* 0x0001e4000d101d72 */
[----:B0-----:R-:W-:-:S07]  /*d0a0*/  IMAD.MOV.U32 R6, RZ, RZ, R14 ;  /* 0x000000ffff067224 */ /* 0x001fce00078e000e */
[----:B------:R-:W-:Y:S05]  /*d0b0*/  WARPSYNC.COLLECTIVE R15, `(.L_x_332) ;  /* 0x000000000f087348 */ /* 0x000fea0003c00000 */
[----:B------:R0:W1:Y:S02]  /*d0c0*/  SHFL.IDX P6, R14, R13, R12, R11 ;  /* 0x0000000c0d0e7389 */ /* 0x00006400000c000b */
[----:B01----:R-:W-:Y:S01]  /*d0d0*/  ENDCOLLECTIVE ;  /* 0x000000000000791b */ /* 0x003fe20003800000 */
.L_x_332:
[----:B------:R-:W-:Y:S02]  /*d0e0*/  @P1 IMAD R8, R5, 0x2, R22 ;  /* 0x0000000205081824 */ /* 0x000fe400078e0216 */
[----:B------:R-:W-:Y:S02]  /*d0f0*/  IMAD.MOV.U32 R13, RZ, RZ, R2 ;  /* 0x000000ffff0d7224 */ /* 0x000fe400078e0002 */
[----:B------:R-:W-:Y:S02]  /*d100*/  IMAD.MOV.U32 R12, RZ, RZ, 0x2 ;  /* 0x00000002ff0c7424 */ /* 0x000fe400078e00ff */
[----:B------:R-:W-:-:S07]  /*d110*/  IMAD.MOV.U32 R7, RZ, RZ, R14 ;  /* 0x000000ffff077224 */ /* 0x000fce00078e000e */
[----:B------:R-:W-:Y:S05]  /*d120*/  WARPSYNC.COLLECTIVE R15, `(.L_x_333) ;  /* 0x000000000f087348 */ /* 0x000fea0003c00000 */
[----:B------:R0:W1:Y:S02]  /*d130*/  SHFL.IDX P6, R14, R13, R12, R11 ;  /* 0x0000000c0d0e7389 */ /* 0x00006400000c000b */
[----:B01----:R-:W-:Y:S01]  /*d140*/  ENDCOLLECTIVE ;  /* 0x000000000000791b */ /* 0x003fe20003800000 */
.L_x_333:
[----:B------:R-:W-:-:S05]  /*d150*/  @P1 LEA R7, P0, R28, R7, 0x1 ;  /* 0x000000071c071211 */ /* 0x000fca00078008ff */
[----:B------:R-:W-:-:S05]  /*d160*/  @P1 IMAD.X R6, RZ, RZ, R6, P0 ;  /* 0x000000ffff061224 */ /* 0x000fca00000e0606 */
[----:B------:R-:W-:Y:S02]  /*d170*/  @P1 LOP3.LUT R7, R7, R6, RZ, 0x3c, !PT ;  /* 0x0000000607071212 */ /* 0x000fe400078e3cff */
[----:B------:R-:W-:Y:S02]  /*d180*/  MOV R13, R0 ;  /* 0x00000000000d7202 */ /* 0x000fe40000000f00 */
        /* <DEDUP_REMOVED lines=11> */
.L_x_334:
[----:B------:R-:W-:Y:S02]  /*d240*/  @P1 IMAD R8, R5, 0x2, R22 ;  /* 0x0000000205081824 */ /* 0x000fe400078e0216 */
[----:B------:R-:W-:Y:S02]  /*d250*/  IMAD.MOV.U32 R13, RZ, RZ, R2 ;  /* 0x000000ffff0d7224 */ /* 0x000fe400078e0002 */
[----:B------:R-:W-:Y:S02]  /*d260*/  IMAD.MOV.U32 R12, RZ, RZ, 0x3 ;  /* 0x00000003ff0c7424 */ /* 0x000fe400078e00ff */
[----:B------:R-:W-:-:S07]  /*d270*/  IMAD.MOV.U32 R7, RZ, RZ, R14 ;  /* 0x000000ffff077224 */ /* 0x000fce00078e000e */
[----:B------:R-:W-:Y:S05]  /*d280*/  WARPSYNC.COLLECTIVE R15, `(.L_x_335) ;  /* 0x000000000f087348 */ /* 0x000fea0003c00000 */
[----:B------:R0:W1:Y:S02]  /*d290*/  SHFL.IDX P6, R14, R13, R12, R11 ;  /* 0x0000000c0d0e7389 */ /* 0x00006400000c000b */
[----:B01----:R-:W-:Y:S01]  /*d2a0*/  ENDCOLLECTIVE ;  /* 0x000000000000791b */ /* 0x003fe20003800000 */
.L_x_335:
        /* <DEDUP_REMOVED lines=15> */
.L_x_336:
[----:B------:R-:W-:Y:S02]  /*d3a0*/  @P1 IMAD R8, R5, 0x2, R22 ;  /* 0x0000000205081824 */ /* 0x000fe400078e0216 */
[----:B------:R-:W-:Y:S02]  /*d3b0*/  IMAD.MOV.U32 R13, RZ, RZ, R2 ;  /* 0x000000ffff0d7224 */ /* 0x000fe400078e0002 */
[----:B------:R-:W-:Y:S02]  /*d3c0*/  IMAD.MOV.U32 R12, RZ, RZ, 0x4 ;  /* 0x00000004ff0c7424 */ /* 0x000fe400078e00ff */
[----:B------:R-:W-:-:S07]  /*d3d0*/  IMAD.MOV.U32 R7, RZ, RZ, R14 ;  /* 0x000000ffff077224 */ /* 0x000fce00078e000e */
[----:B------:R-:W-:Y:S05]  /*d3e0*/  WARPSYNC.COLLECTIVE R15, `(.L_x_337) ;  /* 0x000000000f087348 */ /* 0x000fea0003c00000 */
[----:B------:R0:W1:Y:S02]  /*d3f0*/  SHFL.IDX P6, R14, R13, R12, R11 ;  /* 0x0000000c0d0e7389 */ /* 0x00006400000c000b */
[----:B01----:R-:W-:Y:S01]  /*d400*/  ENDCOLLECTIVE ;  /* 0x000000000000791b */ /* 0x003fe20003800000 */
.L_x_337:
        /* <DEDUP_REMOVED lines=15> */
.L_x_338:
[----:B------:R-:W-:Y:S02]  /*d500*/  @P1 IMAD R8, R5, 0x2, R22 ;  /* 0x0000000205081824 */ /* 0x000fe400078e0216 */
[----:B------:R-:W-:Y:S02]  /*d510*/  IMAD.MOV.U32 R13, RZ, RZ, R2 ;  /* 0x000000ffff0d7224 */ /* 0x000fe400078e0002 */
[----:B------:R-:W-:Y:S02]  /*d520*/  IMAD.MOV.U32 R12, RZ, RZ, 0x5 ;  /* 0x00000005ff0c7424 */ /* 0x000fe400078e00ff */
[----:B------:R-:W-:-:S07]  /*d530*/  IMAD.MOV.U32 R7, RZ, RZ, R14 ;  /* 0x000000ffff077224 */ /* 0x000fce00078e000e */
[----:B------:R-:W-:Y:S05]  /*d540*/  WARPSYNC.COLLECTIVE R15, `(.L_x_339) ;  /* 0x000000000f087348 */ /* 0x000fea0003c00000 */
[----:B------:R0:W1:Y:S02]  /*d550*/  SHFL.IDX P6, R14, R13, R12, R11 ;  /* 0x0000000c0d0e7389 */ /* 0x00006400000c000b */
[----:B01----:R-:W-:Y:S01]  /*d560*/  ENDCOLLECTIVE ;  /* 0x000000000000791b */ /* 0x003fe20003800000 */
.L_x_339:
        /* <DEDUP_REMOVED lines=15> */
.L_x_340:
[----:B------:R-:W-:Y:S02]  /*d660*/  @P1 IMAD R8, R5, 0x2, R22 ;  /* 0x0000000205081824 */ /* 0x000fe400078e0216 */
[----:B------:R-:W-:Y:S02]  /*d670*/  IMAD.MOV.U32 R13, RZ, RZ, R2 ;  /* 0x000000ffff0d7224 */ /* 0x000fe400078e0002 */
[----:B------:R-:W-:Y:S02]  /*d680*/  IMAD.MOV.U32 R12, RZ, RZ, 0x6 ;  /* 0x00000006ff0c7424 */ /* 0x000fe400078e00ff */
[----:B------:R-:W-:-:S07]  /*d690*/  IMAD.MOV.U32 R7, RZ, RZ, R14 ;  /* 0x000000ffff077224 */ /* 0x000fce00078e000e */
[----:B------:R-:W-:Y:S05]  /*d6a0*/  WARPSYNC.COLLECTIVE R15, `(.L_x_341) ;  /* 0x000000000f087348 */ /* 0x000fea0003c00000 */
[----:B------:R0:W1:Y:S02]  /*d6b0*/  SHFL.IDX P6, R14, R13, R12, R11 ;  /* 0x0000000c0d0e7389 */ /* 0x00006400000c000b */
[----:B01----:R-:W-:Y:S01]  /*d6c0*/  ENDCOLLECTIVE ;  /* 0x000000000000791b */ /* 0x003fe20003800000 */
.L_x_341:
        /* <DEDUP_REMOVED lines=15> */
.L_x_342:
[----:B------:R-:W-:Y:S02]  /*d7c0*/  @P1 IMAD R8, R5, 0x2, R22 ;  /* 0x0000000205081824 */ /* 0x000fe400078e0216 */
[----:B------:R-:W-:Y:S02]  /*d7d0*/  IMAD.MOV.U32 R13, RZ, RZ, R2 ;  /* 0x000000ffff0d7224 */ /* 0x000fe400078e0002 */
[----:B------:R-:W-:Y:S02]  /*d7e0*/  IMAD.MOV.U32 R12, RZ, RZ, 0x7 ;  /* 0x00000007ff0c7424 */ /* 0x000fe400078e00ff */
[----:B------:R-:W-:-:S07]  /*d7f0*/  IMAD.MOV.U32 R7, RZ, RZ, R14 ;  /* 0x000000ffff077224 */ /* 0x000fce00078e000e */
[----:B------:R-:W-:Y:S05]  /*d800*/  WARPSYNC.COLLECTIVE R15, `(.L_x_343) ;  /* 0x000000000f087348 */ /* 0x000fea0003c00000 */
[----:B------:R0:W1:Y:S02]  /*d810*/  SHFL.IDX P6, R14, R13, R12, R11 ;  /* 0x0000000c0d0e7389 */ /* 0x00006400000c000b */
[----:B01----:R-:W-:Y:S01]  /*d820*/  ENDCOLLECTIVE ;  /* 0x000000000000791b */ /* 0x003fe20003800000 */
.L_x_343:
[----:B------:R-:W-:-:S05]  /*d830*/  @P1 LEA R7, P0, R28, R7, 0x1 ;  /* 0x000000071c071211 */ /* 0x000fca00078008ff */
[----:B------:R-:W-:-:S05]  /*d840*/  @P1 IMAD.X R6, RZ, RZ, R6, P0 ;  /* 0x000000ffff061224 */ /* 0x000fca00000e0606 */
[----:B------:R-:W-:Y:S02]  /*d850*/  @P1 LOP3.LUT R7, R7, R6, RZ, 0x3c, !PT ;  /* 0x0000000607071212 */ /* 0x000fe400078e3cff */
[----:B------:R-:W-:Y:S02]  /*d860*/  MOV R13, R0 ;  /* 0x00000000000d7202 */ /* 0x000fe40000000f00 */
[----:B------:R-:W-:-:S04]  /*d870*/  @P1 LOP3.LUT R6, R7, R6, RZ, 0x3c, !PT ;  /* 0x0000000607061212 */ /* 0x000fc800078e3cff */
[----:B------:R-:W-:Y:S01]  /*d880*/  @P1 LOP3.LUT R7, R7, R6, RZ, 0x3c, !PT ;  /* 0x0000000607071212 */ /* 0x000fe200078e3cff */
[----:B------:R-:W-:-:S07]  /*d890*/  IMAD.MOV.U32 R2, RZ, RZ, R14 ;  /* 0x000000ffff027224 */ /* 0x000fce00078e000e */
[----:B------:R-:W-:Y:S05]  /*d8a0*/  WARPSYNC.COLLECTIVE R15, `(.L_x_344) ;  /* 0x000000000f087348 */ /* 0x000fea0003c00000 */
[----:B------:R0:W1:Y:S02]  /*d8b0*/  SHFL.IDX P6, R14, R13, R12, R11 ;  /* 0x0000000c0d0e7389 */ /* 0x00006400000c000b */
[----:B01----:R-:W-:Y:S01]  /*d8c0*/  ENDCOLLECTIVE ;  /* 0x000000000000791b */ /* 0x003fe20003800000 */
.L_x_344:
[----:B------:R-:W-:Y:S01]  /*d8d0*/  @!PT LDS RZ, [RZ] ;  /* 0x00000000fffff984 */ /* 0x000fe20000000800 */
[----:B------:R-:W-:Y:S01]  /*d8e0*/  @!PT LDS RZ, [RZ] ;  /* 0x00000000fffff984 */ /* 0x000fe20000000800 */
[----:B------:R-:W-:Y:S01]  /*d8f0*/  @!PT LDS RZ, [RZ] ;  /* 0x00000000fffff984 */ /* 0x000fe20000000800 */
[----:B------:R0:W-:Y:S01]  /*d900*/  @P1 LDGSTS.E.BYPASS.LTC128B.128 [R8+0x11400], desc[UR50][R6.64], !P2 ;  /* 0x1140000006081fae */ /* 0x0001e2000d101d72 */
[----:B------:R-:W-:Y:S01]  /*d910*/  IMAD.MOV.U32 R0, RZ, RZ, R14 ;  /* 0x000000ffff007224 */ /* 0x000fe200078e000e */
[----:B------:R-:W-:Y:S06]  /*d920*/  BRA `(.L_x_345) ;  /* 0xffffffb800f47947 */ /* 0x000fec000383ffff */
.L_x_269:
[----:B------:R-:W-:Y:S02]  /*d930*/  IMAD.MOV.U32 R13, RZ, RZ, R4 ;  /* 0x000000ffff0d7224 */ /* 0x000fe400078e0004 */
[----:B------:R-:W-:Y:S02]  /*d940*/  IMAD.MOV.U32 R12, RZ, RZ, RZ ;  /* 0x000000ffff0c7224 */ /* 0x000fe400078e00ff */
[----:B------:R-:W-:Y:S02]  /*d950*/  IMAD.MOV.U32 R11, RZ, RZ, 0x181f ;  /* 0x0000181fff0b7424 */ /* 0x000fe400078e00ff */
[----:B------:R-:W-:Y:S02]  /*d960*/  IMAD.MOV.U32 R15, RZ, RZ, -0x1 ;  /* 0xffffffffff0f7424 */ /* 0x000fe400078e00ff */
[----:B-----5:R-:W-:Y:S02]  /*d970*/  IMAD R3, R21, R9, RZ ;  /* 0x0000000915037224 */ /* 0x020fe400078e02ff */
[----:B------:R-:W-:-:S07]  /*d980*/  IMAD R17, R17, 0xc0, R20 ;  /* 0x000000c011117824 */ /* 0x000fce00078e0214 */
[----:B------:R-:W-:Y:S05]  /*d990*/  WARPSYNC.COLLECTIVE R15, `(.L_x_346) ;  /* 0x000000000f087348 */ /* 0x000fea0003c00000 */
[----:B------:R0:W1:Y:S02]  /*d9a0*/  SHFL.IDX P6, R14, R13, R12, R11 ;  /* 0x0000000c0d0e7389 */ /* 0x00006400000c000b */
[----:B01----:R-:W-:Y:S01]  /*d9b0*/  ENDCOLLECTIVE ;  /* 0x000000000000791b */ /* 0x003fe20003800000 */
.L_x_346:
[C---:B------:R-:W-:Y:S01]  /*d9c0*/  VIADD R8, R17.reuse, 0x10 ;  /* 0x0000001011087836 */ /* 0x040fe20000000000 */
[----:B------:R-:W-:Y:S02]  /*d9d0*/  ISETP.GE.AND P2, PT, R17, R3, PT ;  /* 0x000000031100720c */ /* 0x000fe40003f46270 */
[----:B------:R-:W-:Y:S01]  /*d9e0*/  MOV R13, R0 ;  /* 0x00000000000d7202 */ /* 0x000fe20000000f00 */
[----:B------:R-:W-:-:S10]  /*d9f0*/  IMAD.MOV.U32 R6, RZ, RZ, R14 ;  /* 0x000000ffff067224 */ /* 0x000fd400078e000e */
[----:B------:R-:W-:Y:S05]  /*da00*/  WARPSYNC.COLLECTIVE R15, `(.L_x_347) ;  /* 0x000000000f087348 */ /* 0x000fea0003c00000 */
[----:B------:R0:W1:Y:S02]  /*da10*/  SHFL.IDX P6, R14, R13, R12, R11 ;  /* 0x0000000c0d0e7389 */ /* 0x00006400000c000b */
[----:B01----:R-:W-:Y:S01]  /*da20*/  ENDCOLLECTIVE ;  /* 0x000000000000791b */ /* 0x003fe20003800000 */
.L_x_347:
[----:B------:R-:W-:Y:S02]  /*da30*/  IMAD.MOV.U32 R13, RZ, RZ, R4 ;  /* 0x000000ffff0d7224 */ /* 0x000fe400078e0004 */
[----:B------:R-:W-:Y:S02]  /*da40*/  IMAD.MOV.U32 R12, RZ, RZ, 0x1 ;  /* 0x00000001ff0c7424 */ /* 0x000fe400078e00ff */
[----:B------:R-:W-:-:S07]  /*da50*/  IMAD.MOV.U32 R7, RZ, RZ, R14 ;  /* 0x000000ffff077224 */ /* 0x000fce00078e000e */
[----:B------:R-:W-:Y:S05]  /*da60*/  WARPSYNC.COLLECTIVE R15, `(.L_x_348) ;  /* 0x000000000f087348 */ /* 0x000fea0003c00000 */
[----:B------:R0:W1:Y:S02]  /*da70*/  SHFL.IDX P6, R14, R13, R12, R11 ;  /* 0x0000000c0d0e7389 */ /* 0x00006400000c000b */
[----:B01----:R-:W-:Y:S01]  /*da80*/  ENDCOLLECTIVE ;  /* 0x000000000000791b */ /* 0x003fe20003800000 */
.L_x_348:
[----:B------:R-:W-:-:S05]  /*da90*/  @!P2 LEA R7, P1, R28, R7, 0x1 ;  /* 0x000000071c07a211 */ /* 0x000fca00078208ff */
[----:B------:R-:W-:Y:S01]  /*daa0*/  @!P2 IMAD.X R6, RZ, RZ, R6, P1 ;  /* 0x000000ffff06a224 */ /* 0x000fe200008e0606 */
[----:B------:R-:W-:-:S04]  /*dab0*/  ISETP.GE.AND P1, PT, R8, R3, PT ;  /* 0x000000030800720c */ /* 0x000fc80003f26270 */
[----:B------:R-:W-:Y:S02]  /*dac0*/  @!P2 LOP3.LUT R7, R7, R6, RZ, 0x3c, !PT ;  /* 0x000000060707a212 */ /* 0x000fe400078e3cff */
[----:B------:R-:W-:Y:S02]  /*dad0*/  MOV R13, R0 ;  /* 0x00000000000d7202 */ /* 0x000fe40000000f00 */
        /* <DEDUP_REMOVED lines=10> */
.L_x_349:
[----:B------:R-:W-:Y:S02]  /*db80*/  IMAD.MOV.U32 R13, RZ, RZ, R4 ;  /* 0x000000ffff0d7224 */ /* 0x000fe400078e0004 */
[----:B------:R-:W-:Y:S02]  /*db90*/  IMAD.MOV.U32 R12, RZ, RZ, 0x2 ;  /* 0x00000002ff0c7424 */ /* 0x000fe400078e00ff */
[----:B------:R-:W-:-:S07]  /*dba0*/  IMAD.MOV.U32 R7, RZ, RZ, R14 ;  /* 0x000000ffff077224 */ /* 0x000fce00078e000e */
[----:B------:R-:W-:Y:S05]  /*dbb0*/  WARPSYNC.COLLECTIVE R15, `(.L_x_350) ;  /* 0x000000000f087348 */ /* 0x000fea0003c00000 */
[----:B------:R0:W1:Y:S02]  /*dbc0*/  SHFL.IDX P6, R14, R13, R12, R11 ;  /* 0x0000000c0d0e7389 */ /* 0x00006400000c000b */
[----:B01----:R-:W-:Y:S01]  /*dbd0*/  ENDCOLLECTIVE ;  /* 0x000000000000791b */ /* 0x003fe20003800000 */
.L_x_350:
[----:B------:R-:W-:-:S05]  /*dbe0*/  @!P1 LEA R7, P2, R28, R7, 0x1 ;  /* 0x000000071c079211 */ /* 0x000fca00078408ff */
[----:B------:R-:W-:-:S05]  /*dbf0*/  @!P1 IMAD.X R6, RZ, RZ, R6, P2 ;  /* 0x000000ffff069224 */ /* 0x000fca00010e0606 */
        /* <DEDUP_REMOVED lines=8> */
[----:B0-----:R-:W-:-:S05]  /*dc80*/  VIADD R6, R17, 0x20 ;  /* 0x0000002011067836 */ /* 0x001fca0000000000 */
[----:B------:R-:W-:Y:S01]  /*dc90*/  ISETP.GE.AND P1, PT, R6, R3, PT ;  /* 0x000000030600720c */ /* 0x000fe20003f26270 */
[----:B------:R-:W-:-:S12]  /*dca0*/  IMAD.MOV.U32 R6, RZ, RZ, R14 ;  /* 0x000000ffff067224 */ /* 0x000fd800078e000e */
[----:B------:R-:W-:Y:S05]  /*dcb0*/  WARPSYNC.COLLECTIVE R15, `(.L_x_351) ;  /* 0x000000000f087348 */ /* 0x000fea0003c00000 */
[----:B------:R0:W1:Y:S02]  /*dcc0*/  SHFL.IDX P6, R14, R13, R12, R11 ;  /* 0x0000000c0d0e7389 */ /* 0x00006400000c000b */
[----:B01----:R-:W-:Y:S01]  /*dcd0*/  ENDCOLLECTIVE ;  /* 0x000000000000791b */ /* 0x003fe20003800000 */
.L_x_351:
[----:B------:R-:W-:Y:S02]  /*dce0*/  IMAD.MOV.U32 R13, RZ, RZ, R4 ;  /* 0x000000ffff0d7224 */ /* 0x000fe400078e0004 */
[----:B------:R-:W-:Y:S02]  /*dcf0*/  IMAD.MOV.U32 R12, RZ, RZ, 0x3 ;  /* 0x00000003ff0c7424 */ /* 0x000fe400078e00ff */
[----:B------:R-:W-:-:S07]  /*dd00*/  IMAD.MOV.U32 R7, RZ, RZ, R14 ;  /* 0x000000ffff077224 */ /* 0x000fce00078e000e */
[----:B------:R-:W-:Y:S05]  /*dd10*/  WARPSYNC.COLLECTIVE R15, `(.L_x_352) ;  /* 0x000000000f087348 */ /* 0x000fea0003c00000 */
[----:B------:R0:W1:Y:S02]  /*dd20*/  SHFL.IDX P6, R14, R13, R12, R11 ;  /* 0x0000000c0d0e7389 */ /* 0x00006400000c000b */
[----:B01----:R-:W-:Y:S01]  /*dd30*/  ENDCOLLECTIVE ;  /* 0x000000000000791b */ /* 0x003fe20003800000 */
.L_x_352:
        /* <DEDUP_REMOVED lines=16> */
.L_x_353:
[----:B------:R-:W-:Y:S02]  /*de40*/  IMAD.MOV.U32 R13, RZ, RZ, R4 ;  /* 0x000000ffff0d7224 */ /* 0x000fe400078e0004 */
[----:B------:R-:W-:Y:S02]  /*de50*/  IMAD.MOV.U32 R12, RZ, RZ, 0x4 ;  /* 0x00000004ff0c7424 */ /* 0x000fe400078e00ff */
[----:B------:R-:W-:-:S07]  /*de60*/  IMAD.MOV.U32 R7, RZ, RZ, R14 ;  /* 0x000000ffff077224 */ /* 0x000fce00078e000e */
[----:B------:R-:W-:Y:S05]  /*de70*/  WARPSYNC.COLLECTIVE R15, `(.L_x_354) ;  /* 0x000000000f087348 */ /* 0x000fea0003c00000 */
[----:B------:R0:W1:Y:S02]  /*de80*/  SHFL.IDX P6, R14, R13, R12, R11 ;  /* 0x0000000c0d0e7389 */ /* 0x00006400000c000b */
[----:B01----:R-:W-:Y:S01]  /*de90*/  ENDCOLLECTIVE ;  /* 0x000000000000791b */ /* 0x003fe20003800000 */
.L_x_354:
        /* <DEDUP_REMOVED lines=16> */
.L_x_355:
[----:B------:R-:W-:Y:S02]  /*dfa0*/  IMAD.MOV.U32 R13, RZ, RZ, R4 ;  /* 0x000000ffff0d7224 */ /* 0x000fe400078e0004 */
[----:B------:R-:W-:Y:S02]  /*dfb0*/  IMAD.MOV.U32 R12, RZ, RZ, 0x5 ;  /* 0x00000005ff0c7424 */ /* 0x000fe400078e00ff */
[----:B------:R-:W-:-:S07]  /*dfc0*/  IMAD.MOV.U32 R7, RZ, RZ, R14 ;  /* 0x000000ffff077224 */ /* 0x000fce00078e000e */
[----:B------:R-:W-:Y:S05]  /*dfd0*/  WARPSYNC.COLLECTIVE R15, `(.L_x_356) ;  /* 0x000000000f087348 */ /* 0x000fea0003c00000 */
[----:B------:R0:W1:Y:S02]  /*dfe0*/  SHFL.IDX P6, R14, R13, R12, R11 ;  /* 0x0000000c0d0e7389 */ /* 0x00006400000c000b */
[----:B01----:R-:W-:Y:S01]  /*dff0*/  ENDCOLLECTIVE ;  /* 0x000000000000791b */ /* 0x003fe20003800000 */
.L_x_356:
        /* <DEDUP_REMOVED lines=16> */
.L_x_357:
[----:B------:R-:W-:Y:S02]  /*e100*/  IMAD.MOV.U32 R13, RZ, RZ, R4 ;  /* 0x000000ffff0d7224 */ /* 0x000fe400078e0004 */
[----:B------:R-:W-:Y:S02]  /*e110*/  IMAD.MOV.U32 R12, RZ, RZ, 0x6 ;  /* 0x00000006ff0c7424 */ /* 0x000fe400078e00ff */
[----:B------:R-:W-:-:S07]  /*e120*/  IMAD.MOV.U32 R7, RZ, RZ, R14 ;  /* 0x000000ffff077224 */ /* 0x000fce00078e000e */
[----:B------:R-:W-:Y:S05]  /*e130*/  WARPSYNC.COLLECTIVE R15, `(.L_x_358) ;  /* 0x000000000f087348 */ /* 0x000fea0003c00000 */
[----:B------:R0:W1:Y:S02]  /*e140*/  SHFL.IDX P6, R14, R13, R12, R11 ;  /* 0x0000000c0d0e7389 */ /* 0x00006400000c000b */
[----:B01----:R-:W-:Y:S01]  /*e150*/  ENDCOLLECTIVE ;  /* 0x000000000000791b */ /* 0x003fe20003800000 */
.L_x_358:
        /* <DEDUP_REMOVED lines=16> */
.L_x_359:
[----:B------:R-:W-:Y:S02]  /*e260*/  IMAD.MOV.U32 R13, RZ, RZ, R4 ;  /* 0x000000ffff0d7224 */ /* 0x000fe400078e0004 */
[----:B------:R-:W-:Y:S02]  /*e270*/  IMAD.MOV.U32 R12, RZ, RZ, 0x7 ;  /* 0x00000007ff0c7424 */ /* 0x000fe400078e00ff */
[----:B------:R-:W-:-:S07]  /*e280*/  IMAD.MOV.U32 R7, RZ, RZ, R14 ;  /* 0x000000ffff077224 */ /* 0x000fce00078e000e */
[----:B------:R-:W-:Y:S05]  /*e290*/  WARPSYNC.COLLECTIVE R15, `(.L_x_360) ;  /* 0x000000000f087348 */ /* 0x000fea0003c00000 */
[----:B------:R0:W1:Y:S02]  /*e2a0*/  SHFL.IDX P6, R14, R13, R12, R11 ;  /* 0x0000000c0d0e7389 */ /* 0x00006400000c000b */
[----:B01----:R-:W-:Y:S01]  /*e2b0*/  ENDCOLLECTIVE ;  /* 0x000000000000791b */ /* 0x003fe20003800000 */
.L_x_360:
[----:B------:R-:W-:-:S05]  /*e2c0*/  @!P1 LEA R7, P2, R28, R7, 0x1 ;  /* 0x000000071c079211 */ /* 0x000fca00078408ff */
[----:B------:R-:W-:-:S05]  /*e2d0*/  @!P1 IMAD.X R6, RZ, RZ, R6, P2 ;  /* 0x000000ffff069224 */ /* 0x000fca00010e0606 */
[-C--:B------:R-:W-:Y:S01]  /*e2e0*/  @!P1 LOP3.LUT R7, R7, R6.reuse, RZ, 0x3c, !PT ;  /* 0x0000000607079212 */ /* 0x080fe200078e3cff */
[----:B------:R-:W-:Y:S02]  /*e2f0*/  IMAD.MOV.U32 R13, RZ, RZ, R0 ;  /* 0x000000ffff0d7224 */ /* 0x000fe400078e0000 */
[----:B------:R-:W-:Y:S01]  /*e300*/  VIADD R0, R17, 0x70 ;  /* 0x0000007011007836 */ /* 0x000fe20000000000 */
[----:B------:R-:W-:-:S04]  /*e310*/  @!P1 LOP3.LUT R6, R7, R6, RZ, 0x3c, !PT ;  /* 0x0000000607069212 */ /* 0x000fc800078e3cff */
[----:B------:R-:W-:Y:S01]  /*e320*/  @!P1 LOP3.LUT R7, R7, R6, RZ, 0x3c, !PT ;  /* 0x0000000607079212 */ /* 0x000fe200078e3cff */
[----:B------:R-:W-:-:S07]  /*e330*/  IMAD.MOV.U32 R4, RZ, RZ, R14 ;  /* 0x000000ffff047224 */ /* 0x000fce00078e000e */
[----:B------:R-:W-:Y:S05]  /*e340*/  WARPSYNC.COLLECTIVE R15, `(.L_x_361) ;  /* 0x000000000f087348 */ /* 0x000fea0003c00000 */
[----:B------:R0:W1:Y:S02]  /*e350*/  SHFL.IDX P6, R14, R13, R12, R11 ;  /* 0x0000000c0d0e7389 */ /* 0x00006400000c000b */
[----:B01----:R-:W-:Y:S01]  /*e360*/  ENDCOLLECTIVE ;  /* 0x000000000000791b */ /* 0x003fe20003800000 */
.L_x_361:
[----:B------:R-:W-:Y:S01]  /*e370*/  @!PT LDS RZ, [RZ] ;  /* 0x00000000fffff984 */ /* 0x000fe20000000800 */
[----:B------:R-:W-:Y:S01]  /*e380*/  @!PT LDS RZ, [RZ] ;  /* 0x00000000fffff984 */ /* 0x000fe20000000800 */
[----:B------:R-:W-:Y:S01]  /*e390*/  @!PT LDS RZ, [RZ] ;  /* 0x00000000fffff984 */ /* 0x000fe20000000800 */
[----:B------:R0:W-:Y:S01]  /*e3a0*/  @!P1 LDGSTS.E.BYPASS.LTC128B.128 [R10+0xb400], desc[UR50][R6.64], !P0 ;  /* 0x0b400000060a9fae */ /* 0x0001e2000c101d72 */
[----:B------:R-:W-:Y:S01]  /*e3b0*/  ISETP.GE.AND P1, PT, R0, R3, PT ;  /* 0x000000030000720c */ /* 0x000fe20003f26270 */
[----:B------:R-:W-:Y:S02]  /*e3c0*/  VIADD R0, R17, 0x80 ;  /* 0x0000008011007836 */ /* 0x000fe40000000000 */
[----:B------:R-:W-:Y:S02]  /*e3d0*/  IMAD.MOV.U32 R13, RZ, RZ, R2 ;  /* 0x000000ffff0d7224 */ /* 0x000fe400078e0002 */
[----:B------:R-:W-:Y:S01]  /*e3e0*/  IMAD.MOV.U32 R12, RZ, RZ, RZ ;  /* 0x000000ffff0c7224 */ /* 0x000fe200078e00ff */
[----:B0-----:R-:W-:-:S07]  /*e3f0*/  MOV R6, R14 ;  /* 0x0000000e00067202 */ /* 0x001fce0000000f00 */
[----:B------:R-:W-:Y:S05]  /*e400*/  WARPSYNC.COLLECTIVE R15, `(.L_x_362) ;  /* 0x000000000f087348 */ /* 0x000fea0003c00000 */
[----:B------:R0:W1:Y:S02]  /*e410*/  SHFL.IDX P6, R14, R13, R12, R11 ;  /* 0x0000000c0d0e7389 */ /* 0x00006400000c000b */
[----:B01----:R-:W-:Y:S01]  /*e420*/  ENDCOLLECTIVE ;  /* 0x000000000000791b */ /* 0x003fe20003800000 */
.L_x_362:
[----:B------:R-:W-:-:S05]  /*e430*/  @!P1 LEA R6, P3, R28, R6, 0x1 ;  /* 0x000000061c069211 */ /* 0x000fca00078608ff */
[----:B------:R-:W-:-:S05]  /*e440*/  @!P1 IMAD.X R7, RZ, RZ, R4, P3 ;  /* 0x000000ffff079224 */ /* 0x000fca00018e0604 */
[----:B------:R-:W-:Y:S01]  /*e450*/  @!PT LDS RZ, [RZ] ;  /* 0x00000000fffff984 */ /* 0x000fe20000000800 */
[----:B------:R-:W-:Y:S01]  /*e460*/  @!PT LDS RZ, [RZ] ;  /* 0x00000000fffff984 */ /* 0x000fe20000000800 */
[----:B------:R-:W-:Y:S01]  /*e470*/  @!PT LDS RZ, [RZ] ;  /* 0x00000000fffff984 */ /* 0x000fe20000000800 */
[----:B------:R0:W-:Y:S01]  /*e480*/  @!P1 LDGSTS.E.BYPASS.LTC128B.128 [R10+0xbc00], desc[UR50][R6.64], !P0 ;  /* 0x0bc00000060a9fae */ /* 0x0001e2000c101d72 */
[----:B------:R-:W-:Y:S02]  /*e490*/  ISETP.GE.AND P1, PT, R0, R3, PT ;  /* 0x000000030000720c */ /* 0x000fe40003f26270 */
[----:B------:R-:W-:Y:S01]  /*e4a0*/  MOV R13, R5 ;  /* 0x00000005000d7202 */ /* 0x000fe20000000f00 */
[----:B------:R-:W-:-:S10]  /*e4b0*/  IMAD.MOV.U32 R0, RZ, RZ, R14 ;  /* 0x000000ffff007224 */ /* 0x000fd400078e000e */
[----:B0-----:R-:W-:Y:S05]  /*e4c0*/  WARPSYNC.COLLECTIVE R15, `(.L_x_363) ;  /* 0x000000000f087348 */ /* 0x001fea0003c00000 */
[----:B------:R1:W2:Y:S02]  /*e4d0*/  SHFL.IDX P6, R14, R13, R12, R11 ;  /* 0x0000000c0d0e7389 */ /* 0x0002a400000c000b */
[----:B012---:R-:W-:Y:S01]  /*e4e0*/  ENDCOLLECTIVE ;  /* 0x000000000000791b */ /* 0x007fe20003800000 */
.L_x_363:
[----:B------:R-:W-:Y:S01]  /*e4f0*/  IMAD.MOV.U32 R13, RZ, RZ, R2 ;  /* 0x000000ffff0d7224 */ /* 0x000fe200078e0002 */
[----:B------:R-:W-:Y:S01]  /*e500*/  MOV R12, 0x1 ;  /* 0x00000001000c7802 */ /* 0x000fe20000000f00 */
[----:B------:R-:W-:-:S07]  /*e510*/  IMAD.MOV.U32 R4, RZ, RZ, R14 ;  /* 0x000000ffff047224 */ /* 0x000fce00078e000e */
[----:B------:R-:W-:Y:S05]  /*e520*/  WARPSYNC.COLLECTIVE R15, `(.L_x_364) ;  /* 0x000000000f087348 */ /* 0x000fea0003c00000 */
[----:B------:R0:W1:Y:S02]  /*e530*/  SHFL.IDX P6, R14, R13, R12, R11 ;  /* 0x0000000c0d0e7389 */ /* 0x00006400000c000b */
[----:B01----:R-:W-:Y:S01]  /*e540*/  ENDCOLLECTIVE ;  /* 0x000000000000791b */ /* 0x003fe20003800000 */
.L_x_364:
[----:B------:R-:W-:-:S05]  /*e550*/  @!P1 LEA R4, P3, R28, R4, 0x1 ;  /* 0x000000041c049211 */ /* 0x000fca00078608ff */
[----:B------:R-:W-:Y:S02]  /*e560*/  @!P1 IMAD.X R0, RZ, RZ, R0, P3 ;  /* 0x000000ffff009224 */ /* 0x000fe400018e0600 */
[----:B------:R-:W-:Y:S02]  /*e570*/  @!P1 IMAD.MOV.U32 R6, RZ, RZ, R4 ;  /* 0x000000ffff069224 */ /* 0x000fe400078e0004 */
[----:B------:R-:W-:Y:S02]  /*e580*/  @!P1 IMAD.MOV.U32 R7, RZ, RZ, R0 ;  /* 0x000000ffff079224 */ /* 0x000fe400078e0000 */
[C---:B------:R-:W-:Y:S02]  /*e590*/  VIADD R0, R17.reuse, 0x90 ;  /* 0x0000009011007836 */ /* 0x040fe40000000000 */
[----:B------:R-:W-:Y:S01]  /*e5a0*/  IMAD.MOV.U32 R13, RZ, RZ, R5 ;  /* 0x000000ffff0d7224 */ /* 0x000fe200078e0005 */
[----:B------:R-:W-:Y:S01]  /*e5b0*/  @!PT LDS RZ, [RZ] ;  /* 0x00000000fffff984 */ /* 0x000fe20000000800 */
[----:B------:R-:W-:Y:S01]  /*e5c0*/  @!PT LDS RZ, [RZ] ;  /* 0x00000000fffff984 */ /* 0x000fe20000000800 */
[----:B------:R-:W-:Y:S01]  /*e5d0*/  @!PT LDS RZ, [RZ] ;  /* 0x00000000fffff984 */ /* 0x000fe20000000800 */
[----:B------:R0:W-:Y:S01]  /*e5e0*/  @!P1 LDGSTS.E.BYPASS.LTC128B.128 [R10+0xc400], desc[UR50][R6.64], !P0 ;  /* 0x0c400000060a9fae */ /* 0x0001e2000c101d72 */
[----:B------:R-:W-:Y:S01]  /*e5f0*/  VIADD R4, R17, 0xa0 ;  /* 0x000000a011047836 */ /* 0x000fe20000000000 */
[----:B------:R-:W-:Y:S01]  /*e600*/  ISETP.GE.AND P1, PT, R0, R3, PT ;  /* 0x000000030000720c */ /* 0x000fe20003f26270 */
[----:B------:R-:W-:-:S12]  /*e610*/  IMAD.MOV.U32 R0, RZ, RZ, R14 ;  /* 0x000000ffff007224 */ /* 0x000fd800078e000e */
[----:B0-----:R-:W-:Y:S05]  /*e620*/  WARPSYNC.COLLECTIVE R15, `(.L_x_365) ;  /* 0x000000000f087348 */ /* 0x001fea0003c00000 */
[----:B------:R1:W2:Y:S02]  /*e630*/  SHFL.IDX P6, R14, R13, R12, R11 ;  /* 0x0000000c0d0e7389 */ /* 0x0002a400000c000b */
[----:B012---:R-:W-:Y:S01]  /*e640*/  ENDCOLLECTIVE ;  /* 0x000000000000791b */ /* 0x007fe20003800000 */
.L_x_365:
[----:B------:R-:W-:Y:S01]  /*e650*/  IMAD.MOV.U32 R13, RZ, RZ, R2 ;  /* 0x000000ffff0d7224 */ /* 0x000fe200078e0002 */
[----:B------:R-:W-:Y:S01]  /*e660*/  MOV R12, 0x2 ;  /* 0x00000002000c7802 */ /* 0x000fe20000000f00 */
[----:B------:R-:W-:-:S07]  /*e670*/  IMAD.MOV.U32 R6, RZ, RZ, R14 ;  /* 0x000000ffff067224 */ /* 0x000fce00078e000e */
[----:B------:R-:W-:Y:S05]  /*e680*/  WARPSYNC.COLLECTIVE R15, `(.L_x_366) ;  /* 0x000000000f087348 */ /* 0x000fea0003c00000 */
[----:B------:R0:W1:Y:S02]  /*e690*/  SHFL.IDX P6, R14, R13, R12, R11 ;  /* 0x0000000c0d0e7389 */ /* 0x00006400000c000b */
[----:B01----:R-:W-:Y:S01]  /*e6a0*/  ENDCOLLECTIVE ;  /* 0x000000000000791b */ /* 0x003fe20003800000 */
.L_x_366:
[----:B------:R-:W-:-:S05]  /*e6b0*/  @!P1 LEA R6, P2, R28, R6, 0x1 ;  /* 0x000000061c069211 */ /* 0x000fca00078408ff */
[----:B------:R-:W-:Y:S01]  /*e6c0*/  @!P1 IMAD.X R0, RZ, RZ, R0, P2 ;  /* 0x000000ffff009224 */ /* 0x000fe200010e0600 */
[----:B------:R-:W-:-:S03]  /*e6d0*/  ISETP.GE.AND P2, PT, R4, R3, PT ;  /* 0x000000030400720c */ /* 0x000fc60003f46270 */
[----:B------:R-:W-:Y:S02]  /*e6e0*/  @!P1 IMAD.MOV.U32 R7, RZ, RZ, R0 ;  /* 0x000000ffff079224 */ /* 0x000fe400078e0000 */
[----:B------:R-:W-:-:S03]  /*e6f0*/  IMAD.MOV.U32 R13, RZ, RZ, R5 ;  /* 0x000000ffff0d7224 */ /* 0x000fc600078e0005 */
[----:B------:R-:W-:Y:S01]  /*e700*/  @!PT LDS RZ, [RZ] ;  /* 0x00000000fffff984 */ /* 0x000fe20000000800 */
[----:B------:R-:W-:Y:S01]  /*e710*/  @!PT LDS RZ, [RZ] ;  /* 0x00000000fffff984 */ /* 0x000fe20000000800 */
[----:B------:R-:W-:Y:S01]  /*e720*/  @!PT LDS RZ, [RZ] ;  /* 0x00000000fffff984 */ /* 0x000fe20000000800 */
[----:B------:R0:W-:Y:S01]  /*e730*/  @!P1 LDGSTS.E.BYPASS.LTC128B.128 [R10+0xcc00], desc[UR50][R6.64], !P0 ;  /* 0x0cc00000060a9fae */ /* 0x0001e2000c101d72 */
[----:B------:R-:W-:-:S07]  /*e740*/  IMAD.MOV.U32 R0, RZ, RZ, R14 ;  /* 0x000000ffff007224 */ /* 0x000fce00078e000e */
[----:B0-----:R-:W-:Y:S05]  /*e750*/  WARPSYNC.COLLECTIVE R15, `(.L_x_367) ;  /* 0x000000000f087348 */ /* 0x001fea0003c00000 */
[----:B------:R1:W2:Y:S02]  /*e760*/  SHFL.IDX P6, R14, R13, R12, R11 ;  /* 0x0000000c0d0e7389 */ /* 0x0002a400000c000b */
[----:B012---:R-:W-:Y:S01]  /*e770*/  ENDCOLLECTIVE ;  /* 0x000000000000791b */ /* 0x007fe20003800000 */
.L_x_367:
[----:B------:R-:W-:Y:S01]  /*e780*/  MOV R13, R2 ;  /* 0x00000002000d7202 */ /* 0x000fe20000000f00 */
[----:B------:R-:W-:Y:S02]  /*e790*/  IMAD.MOV.U32 R12, RZ, RZ, 0x3 ;  /* 0x00000003ff0c7424 */ /* 0x000fe400078e00ff */
[----:B------:R-:W-:-:S07]  /*e7a0*/  IMAD.MOV.U32 R6, RZ, RZ, R14 ;  /* 0x000000ffff067224 */ /* 0x000fce00078e000e */
[----:B------:R-:W-:Y:S05]  /*e7b0*/  WARPSYNC.COLLECTIVE R15, `(.L_x_368) ;  /* 0x000000000f087348 */ /* 0x000fea0003c00000 */
[----:B------:R0:W1:Y:S02]  /*e7c0*/  SHFL.IDX P6, R14, R13, R12, R11 ;  /* 0x0000000c0d0e7389 */ /* 0x00006400000c000b */
[----:B01----:R-:W-:Y:S01]  /*e7d0*/  ENDCOLLECTIVE ;  /* 0x000000000000791b */ /* 0x003fe20003800000 */
.L_x_368:
[----:B------:R-:W-:-:S05]  /*e7e0*/  @!P2 LEA R6, P1, R28, R6, 0x1 ;  /* 0x000000061c06a211 */ /* 0x000fca00078208ff */
[----:B------:R-:W-:-:S04]  /*e7f0*/  @!P2 IMAD.X R0, RZ, RZ, R0, P1 ;  /* 0x000000ffff00a224 */ /* 0x000fc800008e0600 */
        /* <DEDUP_REMOVED lines=10> */
.L_x_369:
[----:B------:R-:W-:Y:S01]  /*e8a0*/  IMAD.MOV.U32 R2, RZ, RZ, R14 ;  /* 0x000000ffff027224 */ /* 0x000fe200078e000e */
[----:B------:R-:W-:Y:S06]  /*e8b0*/  BRA `(.L_x_370) ;  /* 0xffffffb800dc7947 */ /* 0x000fec000383ffff */
.L_x_272:
[----:B0-----:R0:W1:Y:S02]  /*e8c0*/  SYNCS.PHASECHK.TRANS64.TRYWAIT P0, [R22+URZ+0x16820], R3 ;  /* 0x01682003160075a7 */ /* 0x001064000800017f */
[----:B-1----:R-:W-:Y:S05]  /*e8d0*/  @!P0 NANOSLEEP.SYNCS 0x989680 ;  /* 0x009896800000895d */ /* 0x002fea0003900000 */
[----:B------:R-:W1:Y:S02]  /*e8e0*/  @!P0 SYNCS.PHASECHK.TRANS64 P0, [R22+URZ+0x16820], R3 ;  /* 0x01682003160085a7 */ /* 0x000e64000800007f */
[----:B-1----:R-:W-:Y:S05]  /*e8f0*/  @!P0 BRA `(.L_x_272) ;  /* 0xfffffffc00f08947 */ /* 0x002fea000383ffff */
[----:B------:R-:W-:Y:S05]  /*e900*/  BRA `(.L_x_371) ;  /* 0xffffffbc00407947 */ /* 0x000fea000383ffff */
.L_x_277:
[----:B0-----:R0:W1:Y:S02]  /*e910*/  SYNCS.PHASECHK.TRANS64.TRYWAIT P0, [R5+URZ+0x16840], R2 ;  /* 0x01684002050075a7 */ /* 0x001064000800017f */
[----:B-1----:R-:W-:Y:S05]  /*e920*/  @!P0 NANOSLEEP.SYNCS 0x989680 ;  /* 0x009896800000895d */ /* 0x002fea0003900000 */
[----:B------:R-:W1:Y:S02]  /*e930*/  @!P0 SYNCS.PHASECHK.TRANS64 P0, [R5+URZ+0x16840], R2 ;  /* 0x01684002050085a7 */ /* 0x000e64000800007f */
[----:B-1----:R-:W-:Y:S05]  /*e940*/  @!P0 BRA `(.L_x_277) ;  /* 0xfffffffc00f08947 */ /* 0x002fea000383ffff */
[----:B------:R-:W-:Y:S05]  /*e950*/  BRA `(.L_x_372) ;  /* 0xffffffc000107947 */ /* 0x000fea000383ffff */
.L_x_278:
[----:B------:R-:W-:Y:S01]  /*e960*/  BSSY B1, `(.L_x_373) ;  /* 0x0000008000017945 */ /* 0x000fe20003800000 */
[----:B------:R-:W-:Y:S01]  /*e970*/  IMAD.MOV.U32 R13, RZ, RZ, R10 ;  /* 0x000000ffff0d7224 */ /* 0x000fe200078e000a */
[----:B------:R-:W-:Y:S01]  /*e980*/  MOV R11, 0x181f ;  /* 0x0000181f000b7802 */ /* 0x000fe20000000f00 */
[----:B------:R-:W-:Y:S02]  /*e990*/  IMAD.MOV.U32 R12, RZ, RZ, RZ ;  /* 0x000000ffff0c7224 */ /* 0x000fe400078e00ff */
[----:B------:R-:W-:-:S07]  /*e9a0*/  IMAD.MOV.U32 R15, RZ, RZ, -0x1 ;  /* 0xffffffffff0f7424 */ /* 0x000fce00078e00ff */
[----:B------:R-:W-:Y:S05]  /*e9b0*/  WARPSYNC.COLLECTIVE R15, `(.L_x_374) ;  /* 0x000000000f087348 */ /* 0x000fea0003c00000 */
[----:B------:R0:W1:Y:S02]  /*e9c0*/  SHFL.IDX P6, R14, R13, R12, R11 ;  /* 0x0000000c0d0e7389 */ /* 0x00006400000c000b */
[----:B01----:R-:W-:Y:S01]  /*e9d0*/  ENDCOLLECTIVE ;  /* 0x000000000000791b */ /* 0x003fe20003800000 */
.L_x_374:
[----:B------:R-:W-:Y:S05]  /*e9e0*/  BSYNC B1 ;  /* 0x0000000000017941 */ /* 0x000fea0003800000 */
.L_x_373:
[----:B------:R-:W-:Y:S02]  /*e9f0*/  IMAD.MOV.U32 R13, RZ, RZ, R9 ;  /* 0x000000ffff0d7224 */ /* 0x000fe400078e0009 */
[----:B------:R-:W-:Y:S02]  /*ea00*/  IMAD.MOV.U32 R12, RZ, RZ, RZ ;  /* 0x000000ffff0c7224 */ /* 0x000fe400078e00ff */
[----:B------:R-:W-:Y:S02]  /*ea10*/  IMAD.MOV.U32 R11, RZ, RZ, 0x181f ;  /* 0x0000181fff0b7424 */ /* 0x000fe400078e00ff */
[----:B------:R-:W-:Y:S02]  /*ea20*/  IMAD.MOV.U32 R15, RZ, RZ, -0x1 ;  /* 0xffffffffff0f7424 */ /* 0x000fe400078e00ff */
[----:B------:R-:W-:Y:S02]  /*ea30*/  IMAD.MOV.U32 R3, RZ, RZ, R14 ;  /* 0x000000ffff037224 */ /* 0x000fe400078e000e */
[----:B------:R-:W-:-:S07]  /*ea40*/  IMAD.SHL.U32 R7, R28, 0x2, RZ ;  /* 0x000000021c077824 */ /* 0x000fce00078e00ff */
[----:B------:R-:W-:Y:S05]  /*ea50*/  WARPSYNC.COLLECTIVE R15, `(.L_x_375) ;  /* 0x000000000f087348 */ /* 0x000fea0003c00000 */
[----:B------:R0:W1:Y:S02]  /*ea60*/  SHFL.IDX P6, R14, R13, R12, R11 ;  /* 0x0000000c0d0e7389 */ /* 0x00006400000c000b */
[----:B01----:R-:W-:Y:S01]  /*ea70*/  ENDCOLLECTIVE ;  /* 0x000000000000791b */ /* 0x003fe20003800000 */
.L_x_375:
[----:B------:R-:W-:Y:S02]  /*ea80*/  IMAD R8, R8, 0x2, R22 ;  /* 0x0000000208087824 */ /* 0x000fe400078e0216 */
[----:B------:R-:W-:Y:S02]  /*ea90*/  IMAD.MOV.U32 R13, RZ, RZ, R10 ;  /* 0x000000ffff0d7224 */ /* 0x000fe400078e000a */
[----:B------:R-:W-:Y:S01]  /*eaa0*/  IMAD.MOV.U32 R12, RZ, RZ, 0x1 ;  /* 0x00000001ff0c7424 */ /* 0x000fe200078e00ff */
[----:B------:R-:W-:-:S07]  /*eab0*/  MOV R2, R14 ;  /* 0x0000000e00027202 */ /* 0x000fce0000000f00 */
[----:B------:R-:W-:Y:S05]  /*eac0*/  WARPSYNC.COLLECTIVE R15, `(.L_x_376) ;  /* 0x000000000f087348 */ /* 0x000fea0003c00000 */
[----:B------:R0:W1:Y:S02]  /*ead0*/  SHFL.IDX P6, R14, R13, R12, R11 ;  /* 0x0000000c0d0e7389 */ /* 0x00006400000c000b */
[----:B01----:R-:W-:Y:S01]  /*eae0*/  ENDCOLLECTIVE ;  /* 0x000000000000791b */ /* 0x003fe20003800000 */
.L_x_376:
        /* <DEDUP_REMOVED lines=11> */
.L_x_377:
[----:B------:R-:W-:Y:S02]  /*eba0*/  IMAD.MOV.U32 R13, RZ, RZ, R10 ;  /* 0x000000ffff0d7224 */ /* 0x000fe400078e000a */
[----:B------:R-:W-:Y:S02]  /*ebb0*/  IMAD.MOV.U32 R12, RZ, RZ, 0x2 ;  /* 0x00000002ff0c7424 */ /* 0x000fe400078e00ff */
[----:B------:R-:W-:-:S07]  /*ebc0*/  IMAD.MOV.U32 R2, RZ, RZ, R14 ;  /* 0x000000ffff027224 */ /* 0x000fce00078e000e */
[----:B------:R-:W-:Y:S05]  /*ebd0*/  WARPSYNC.COLLECTIVE R15, `(.L_x_378) ;  /* 0x000000000f087348 */ /* 0x000fea0003c00000 */
[----:B------:R0:W1:Y:S02]  /*ebe0*/  SHFL.IDX P6, R14, R13, R12, R11 ;  /* 0x0000000c0d0e7389 */ /* 0x00006400000c000b */
[----:B01----:R-:W-:Y:S01]  /*ebf0*/  ENDCOLLECTIVE ;  /* 0x000000000000791b */ /* 0x003fe20003800000 */
.L_x_378:
        /* <DEDUP_REMOVED lines=11> */
.L_x_379:
[----:B------:R-:W-:Y:S02]  /*ecb0*/  IMAD.MOV.U32 R13, RZ, RZ, R10 ;  /* 0x000000ffff0d7224 */ /* 0x000fe400078e000a */
[----:B------:R-:W-:Y:S01]  /*ecc0*/  IMAD.MOV.U32 R12, RZ, RZ, 0x3 ;  /* 0x00000003ff0c7424 */ /* 0x000fe200078e00ff */
[----:B------:R-:W-:-:S07]  /*ecd0*/  MOV R2, R14 ;  /* 0x0000000e00027202 */ /* 0x000fce0000000f00 */
[----:B------:R-:W-:Y:S05]  /*ece0*/  WARPSYNC.COLLECTIVE R15, `(.L_x_380) ;  /* 0x000000000f087348 */ /* 0x000fea0003c00000 */
[----:B------:R0:W1:Y:S02]  /*ecf0*/  SHFL.IDX P6, R14, R13, R12, R11 ;  /* 0x0000000c0d0e7389 */ /* 0x00006400000c000b */
[----:B01----:R-:W-:Y:S01]  /*ed00*/  ENDCOLLECTIVE ;  /* 0x000000000000791b */ /* 0x003fe20003800000 */
.L_x_380:
        /* <DEDUP_REMOVED lines=11> */
.L_x_381:
[----:B------:R-:W-:Y:S02]  /*edc0*/  IMAD.MOV.U32 R13, RZ, RZ, R10 ;  /* 0x000000ffff0d7224 */ /* 0x000fe400078e000a */
[----:B------:R-:W-:Y:S02]  /*edd0*/  IMAD.MOV.U32 R12, RZ, RZ, 0x4 ;  /* 0x00000004ff0c7424 */ /* 0x000fe400078e00ff */
[----:B------:R-:W-:-:S07]  /*ede0*/  IMAD.MOV.U32 R2, RZ, RZ, R14 ;  /* 0x000000ffff027224 */ /* 0x000fce00078e000e */
[----:B------:R-:W-:Y:S05]  /*edf0*/  WARPSYNC.COLLECTIVE R15, `(.L_x_382) ;  /* 0x000000000f087348 */ /* 0x000fea0003c00000 */
[----:B------:R0:W1:Y:S02]  /*ee00*/  SHFL.IDX P6, R14, R13, R12, R11 ;  /* 0x0000000c0d0e7389 */ /* 0x00006400000c000b */
[----:B01----:R-:W-:Y:S01]  /*ee10*/  ENDCOLLECTIVE ;  /* 0x000000000000791b */ /* 0x003fe20003800000 */
.L_x_382:
        /* <DEDUP_REMOVED lines=11> */
.L_x_383:
[----:B------:R-:W-:Y:S01]  /*eed0*/  MOV R13, R10 ;  /* 0x0000000a000d7202 */ /* 0x000fe20000000f00 */
[----:B------:R-:W-:Y:S02]  /*eee0*/  IMAD.MOV.U32 R12, RZ, RZ, 0x5 ;  /* 0x00000005ff0c7424 */ /* 0x000fe400078e00ff */
[----:B------:R-:W-:-:S07]  /*eef0*/  IMAD.MOV.U32 R2, RZ, RZ, R14 ;  /* 0x000000ffff027224 */ /* 0x000fce00078e000e */
[----:B------:R-:W-:Y:S05]  /*ef00*/  WARPSYNC.COLLECTIVE R15, `(.L_x_384) ;  /* 0x000000000f087348 */ /* 0x000fea0003c00000 */
[----:B------:R0:W1:Y:S02]  /*ef10*/  SHFL.IDX P6, R14, R13, R12, R11 ;  /* 0x0000000c0d0e7389 */ /* 0x00006400000c000b */
[----:B01----:R-:W-:Y:S01]  /*ef20*/  ENDCOLLECTIVE ;  /* 0x000000000000791b */ /* 0x003fe20003800000 */
.L_x_384:
        /* <DEDUP_REMOVED lines=11> */
.L_x_385:
[----:B------:R-:W-:Y:S01]  /*efe0*/  IMAD.MOV.U32 R13, RZ, RZ, R10 ;  /* 0x000000ffff0d7224 */ /* 0x000fe200078e000a */
[----:B------:R-:W-:Y:S01]  /*eff0*/  MOV R12, 0x6 ;  /* 0x00000006000c7802 */ /* 0x000fe20000000f00 */
[----:B------:R-:W-:-:S07]  /*f000*/  IMAD.MOV.U32 R2, RZ, RZ, R14 ;  /* 0x000000ffff027224 */ /* 0x000fce00078e000e */
[----:B------:R-:W-:Y:S05]  /*f010*/  WARPSYNC.COLLECTIVE R15, `(.L_x_386) ;  /* 0x000000000f087348 */ /* 0x000fea0003c00000 */
[----:B------:R0:W1:Y:S02]  /*f020*/  SHFL.IDX P6, R14, R13, R12, R11 ;  /* 0x0000000c0d0e7389 */ /* 0x00006400000c000b */
[----:B01----:R-:W-:Y:S01]  /*f030*/  ENDCOLLECTIVE ;  /* 0x000000000000791b */ /* 0x003fe20003800000 */
.L_x_386:
        /* <DEDUP_REMOVED lines=11> */
.L_x_387:
[----:B------:R-:W-:Y:S02]  /*f0f0*/  IMAD.MOV.U32 R13, RZ, RZ, R10 ;  /* 0x000000ffff0d7224 */ /* 0x000fe400078e000a */
[----:B------:R-:W-:Y:S02]  /*f100*/  IMAD.MOV.U32 R12, RZ, RZ, 0x7 ;  /* 0x00000007ff0c7424 */ /* 0x000fe400078e00ff */
[----:B------:R-:W-:-:S07]  /*f110*/  IMAD.MOV.U32 R2, RZ, RZ, R14 ;  /* 0x000000ffff027224 */ /* 0x000fce00078e000e */
[----:B------:R-:W-:Y:S05]  /*f120*/  WARPSYNC.COLLECTIVE R15, `(.L_x_388) ;  /* 0x000000000f087348 */ /* 0x000fea0003c00000 */
[----:B------:R0:W1:Y:S02]  /*f130*/  SHFL.IDX P6, R14, R13, R12, R11 ;  /* 0x0000000c0d0e7389 */ /* 0x00006400000c000b */
[----:B01----:R-:W-:Y:S01]  /*f140*/  ENDCOLLECTIVE ;  /* 0x000000000000791b */ /* 0x003fe20003800000 */
.L_x_388:
[----:B------:R-:W-:-:S05]  /*f150*/  IADD3 R2, P0, R2, R7, RZ ;  /* 0x0000000702027210 */ /* 0x000fca0007f1e0ff */
[----:B------:R-:W-:-:S05]  /*f160*/  IMAD.X R3, RZ, RZ, R3, P0 ;  /* 0x000000ffff037224 */ /* 0x000fca00000e0603 */
[----:B------:R-:W-:Y:S01]  /*f170*/  @!PT LDS RZ, [RZ] ;  /* 0x00000000fffff984 */ /* 0x000fe20000000800 */
[----:B------:R-:W-:Y:S01]  /*f180*/  @!PT LDS RZ, [RZ] ;  /* 0x00000000fffff984 */ /* 0x000fe20000000800 */
[----:B------:R-:W-:Y:S01]  /*f190*/  @!PT LDS RZ, [RZ] ;  /* 0x00000000fffff984 */ /* 0x000fe20000000800 */
[----:B------:R0:W-:Y:S01]  /*f1a0*/  LDGSTS.E.BYPASS.LTC128B.128 [R8+0x11400], desc[UR50][R2.64], !P2 ;  /* 0x1140000002087fae */ /* 0x0001e2000d101d72 */
[----:B------:R-:W-:Y:S01]  /*f1b0*/  IMAD.MOV.U32 R13, RZ, RZ, R9 ;  /* 0x000000ffff0d7224 */ /* 0x000fe200078e0009 */
[----:B------:R-:W-:-:S07]  /*f1c0*/  MOV R10, R14 ;  /* 0x0000000e000a7202 */ /* 0x000fce0000000f00 */
[----:B0-----:R-:W-:Y:S05]  /*f1d0*/  WARPSYNC.COLLECTIVE R15, `(.L_x_389) ;  /* 0x000000000f087348 */ /* 0x001fea0003c00000 */
[----:B------:R1:W2:Y:S02]  /*f1e0*/  SHFL.IDX P6, R14, R13, R12, R11 ;  /* 0x0000000c0d0e7389 */ /* 0x0002a400000c000b */
[----:B012---:R-:W-:Y:S01]  /*f1f0*/  ENDCOLLECTIVE ;  /* 0x000000000000791b */ /* 0x007fe20003800000 */
.L_x_389:
[----:B------:R-:W-:Y:S01]  /*f200*/  IMAD.MOV.U32 R2, RZ, RZ, R14 ;  /* 0x000000ffff027224 */ /* 0x000fe200078e000e */
[----:B------:R-:W-:Y:S06]  /*f210*/  BRA `(.L_x_390) ;  /* 0xffffffbc00007947 */ /* 0x000fec000383ffff */
.L_x_283:
[----:B-1----:R1:W2:Y:S02]  /*f220*/  SYNCS.PHASECHK.TRANS64.TRYWAIT P0, [R5+URZ+0x16860], R2 ;  /* 0x01686002050075a7 */ /* 0x0022a4000800017f */
[----:B--2---:R-:W-:Y:S05]  /*f230*/  @!P0 NANOSLEEP.SYNCS 0x989680 ;  /* 0x009896800000895d */ /* 0x004fea0003900000 */
[----:B------:R-:W2:Y:S02]  /*f240*/  @!P0 SYNCS.PHASECHK.TRANS64 P0, [R5+URZ+0x16860], R2 ;  /* 0x01686002050085a7 */ /* 0x000ea4000800007f */
[----:B--2---:R-:W-:Y:S05]  /*f250*/  @!P0 BRA `(.L_x_283) ;  /* 0xfffffffc00f08947 */ /* 0x004fea000383ffff */
[----:B------:R-:W-:Y:S05]  /*f260*/  BRA `(.L_x_391) ;  /* 0xffffffbc00587947 */ /* 0x000fea000383ffff */
.L_x_284:
[----:B------:R-:W-:Y:S01]  /*f270*/  BSSY B1, `(.L_x_392) ;  /* 0x0000008000017945 */ /* 0x000fe20003800000 */
[----:B------:R-:W-:Y:S02]  /*f280*/  IMAD.MOV.U32 R13, RZ, RZ, R24 ;  /* 0x000000ffff0d7224 */ /* 0x000fe400078e0018 */
[----:B------:R-:W-:Y:S02]  /*f290*/  IMAD.MOV.U32 R12, RZ, RZ, RZ ;  /* 0x000000ffff0c7224 */ /* 0x000fe400078e00ff */
[----:B------:R-:W-:Y:S02]  /*f2a0*/  IMAD.MOV.U32 R11, RZ, RZ, 0x181f ;  /* 0x0000181fff0b7424 */ /* 0x000fe400078e00ff */
[----:B------:R-:W-:-:S07]  /*f2b0*/  IMAD.MOV.U32 R15, RZ, RZ, -0x1 ;  /* 0xffffffffff0f7424 */ /* 0x000fce00078e00ff */
[----:B-1----:R-:W-:Y:S05]  /*f2c0*/  WARPSYNC.COLLECTIVE R15, `(.L_x_393) ;  /* 0x000000000f087348 */ /* 0x002fea0003c00000 */
[----:B------:R0:W2:Y:S02]  /*f2d0*/  SHFL.IDX P6, R14, R13, R12, R11 ;  /* 0x0000000c0d0e7389 */ /* 0x0000a400000c000b */
[----:B012---:R-:W-:Y:S01]  /*f2e0*/  ENDCOLLECTIVE ;  /* 0x000000000000791b */ /* 0x007fe20003800000 */
.L_x_393:
[----:B------:R-:W-:Y:S05]  /*f2f0*/  BSYNC B1 ;  /* 0x0000000000017941 */ /* 0x000fea0003800000 */
.L_x_392:
[----:B------:R-:W-:Y:S01]  /*f300*/  IMAD.MOV.U32 R13, RZ, RZ, R23 ;  /* 0x000000ffff0d7224 */ /* 0x000fe200078e0017 */
[----:B------:R-:W-:Y:S01]  /*f310*/  MOV R3, R14 ;  /* 0x0000000e00037202 */ /* 0x000fe20000000f00 */
[----:B------:R-:W-:Y:S01]  /*f320*/  IMAD.MOV.U32 R12, RZ, RZ, RZ ;  /* 0x000000ffff0c7224 */ /* 0x000fe200078e00ff */
[----:B------:R-:W-:Y:S01]  /*f330*/  ISETP.LT.OR P2, PT, R8, 0x1, P1 ;  /* 0x000000010800780c */ /* 0x000fe20000f41670 */
[----:B------:R-:W-:Y:S01]  /*f340*/  IMAD.MOV.U32 R11, RZ, RZ, 0x181f ;  /* 0x0000181fff0b7424 */ /* 0x000fe200078e00ff */
[----:B------:R-:W-:Y:S01]  /*f350*/  LEA R6, R6, R22, 0x1 ;  /* 0x0000001606067211 */ /* 0x000fe200078e08ff */
[----:B------:R-:W-:-:S10]  /*f360*/  IMAD.MOV.U32 R15, RZ, RZ, -0x1 ;  /* 0xffffffffff0f7424 */ /* 0x000fd400078e00ff */
[----:B------:R-:W-:Y:S05]  /*f370*/  WARPSYNC.COLLECTIVE R15, `(.L_x_394) ;  /* 0x000000000f087348 */ /* 0x000fea0003c00000 */
[----:B------:R0:W1:Y:S02]  /*f380*/  SHFL.IDX P6, R14, R13, R12, R11 ;  /* 0x0000000c0d0e7389 */ /* 0x00006400000c000b */
[----:B01----:R-:W-:Y:S01]  /*f390*/  ENDCOLLECTIVE ;  /* 0x000000000000791b */ /* 0x003fe20003800000 */
.L_x_394:
[----:B------:R-:W-:Y:S02]  /*f3a0*/  IMAD.MOV.U32 R13, RZ, RZ, R24 ;  /* 0x000000ffff0d7224 */ /* 0x000fe400078e0018 */
[----:B------:R-:W-:Y:S02]  /*f3b0*/  IMAD.MOV.U32 R12, RZ, RZ, 0x1 ;  /* 0x00000001ff0c7424 */ /* 0x000fe400078e00ff */
[----:B------:R-:W-:-:S07]  /*f3c0*/  IMAD.MOV.U32 R2, RZ, RZ, R14 ;  /* 0x000000ffff027224 */ /* 0x000fce00078e000e */
[----:B------:R-:W-:Y:S05]  /*f3d0*/  WARPSYNC.COLLECTIVE R15, `(.L_x_395) ;  /* 0x000000000f087348 */ /* 0x000fea0003c00000 */
[----:B------:R0:W1:Y:S02]  /*f3e0*/  SHFL.IDX P6, R14, R13, R12, R11 ;  /* 0x0000000c0d0e7389 */ /* 0x00006400000c000b */
[----:B01----:R-:W-:Y:S01]  /*f3f0*/  ENDCOLLECTIVE ;  /* 0x000000000000791b */ /* 0x003fe20003800000 */
.L_x_395:
        /* <DEDUP_REMOVED lines=12> */
.L_x_396:
[----:B------:R-:W-:Y:S01]  /*f4c0*/  MOV R13, R24 ;  /* 0x00000018000d7202 */ /* 0x000fe20000000f00 */
[----:B------:R-:W-:Y:S02]  /*f4d0*/  IMAD.MOV.U32 R12, RZ, RZ, 0x2 ;  /* 0x00000002ff0c7424 */ /* 0x000fe400078e00ff */
[----:B------:R-:W-:-:S07]  /*f4e0*/  IMAD.MOV.U32 R2, RZ, RZ, R14 ;  /* 0x000000ffff027224 */ /* 0x000fce00078e000e */
[----:B------:R-:W-:Y:S05]  /*f4f0*/  WARPSYNC.COLLECTIVE R15, `(.L_x_397) ;  /* 0x000000000f087348 */ /* 0x000fea0003c00000 */
[----:B------:R0:W1:Y:S02]  /*f500*/  SHFL.IDX P6, R14, R13, R12, R11 ;  /* 0x0000000c0d0e7389 */ /* 0x00006400000c000b */
[----:B01----:R-:W-:Y:S01]  /*f510*/  ENDCOLLECTIVE ;  /* 0x000000000000791b */ /* 0x003fe20003800000 */
.L_x_397:
        /* <DEDUP_REMOVED lines=12> */
.L_x_398:
[----:B------:R-:W-:Y:S01]  /*f5e0*/  IMAD.MOV.U32 R13, RZ, RZ, R24 ;  /* 0x000000ffff0d7224 */ /* 0x000fe200078e0018 */
[----:B------:R-:W-:Y:S01]  /*f5f0*/  MOV R12, 0x3 ;  /* 0x00000003000c7802 */ /* 0x000fe20000000f00 */
[----:B------:R-:W-:-:S07]  /*f600*/  IMAD.MOV.U32 R2, RZ, RZ, R14 ;  /* 0x000000ffff027224 */ /* 0x000fce00078e000e */
[----:B------:R-:W-:Y:S05]  /*f610*/  WARPSYNC.COLLECTIVE R15, `(.L_x_399) ;  /* 0x000000000f087348 */ /* 0x000fea0003c00000 */
[----:B------:R0:W1:Y:S02]  /*f620*/  SHFL.IDX P6, R14, R13, R12, R11 ;  /* 0x0000000c0d0e7389 */ /* 0x00006400000c000b */
[----:B01----:R-:W-:Y:S01]  /*f630*/  ENDCOLLECTIVE ;  /* 0x000000000000791b */ /* 0x003fe20003800000 */
.L_x_399:
        /* <DEDUP_REMOVED lines=12> */
.L_x_400:
[----:B------:R-:W-:Y:S02]  /*f700*/  IMAD.MOV.U32 R13, RZ, RZ, R24 ;  /* 0x000000ffff0d7224 */ /* 0x000fe400078e0018 */
[----:B------:R-:W-:Y:S02]  /*f710*/  IMAD.MOV.U32 R12, RZ, RZ, 0x4 ;  /* 0x00000004ff0c7424 */ /* 0x000fe400078e00ff */
[----:B------:R-:W-:-:S07]  /*f720*/  IMAD.MOV.U32 R2, RZ, RZ, R14 ;  /* 0x000000ffff027224 */ /* 0x000fce00078e000e */
[----:B------:R-:W-:Y:S05]  /*f730*/  WARPSYNC.COLLECTIVE R15, `(.L_x_401) ;  /* 0x000000000f087348 */ /* 0x000fea0003c00000 */
[----:B------:R0:W1:Y:S02]  /*f740*/  SHFL.IDX P6, R14, R13, R12, R11 ;  /* 0x0000000c0d0e7389 */ /* 0x00006400000c000b */
[----:B01----:R-:W-:Y:S01]  /*f750*/  ENDCOLLECTIVE ;  /* 0x000000000000791b */ /* 0x003fe20003800000 */
.L_x_401:
        /* <DEDUP_REMOVED lines=12> */
.L_x_402:
[----:B------:R-:W-:Y:S02]  /*f820*/  IMAD.MOV.U32 R13, RZ, RZ, R24 ;  /* 0x000000ffff0d7224 */ /* 0x000fe400078e0018 */
[----:B------:R-:W-:Y:S02]  /*f830*/  IMAD.MOV.U32 R12, RZ, RZ, 0x5 ;  /* 0x00000005ff0c7424 */ /* 0x000fe400078e00ff */
[----:B------:R-:W-:-:S07]  /*f840*/  IMAD.MOV.U32 R2, RZ, RZ, R14 ;  /* 0x000000ffff027224 */ /* 0x000fce00078e000e */
[----:B------:R-:W-:Y:S05]  /*f850*/  WARPSYNC.COLLECTIVE R15, `(.L_x_403) ;  /* 0x000000000f087348 */ /* 0x000fea0003c00000 */
[----:B------:R0:W1:Y:S02]  /*f860*/  SHFL.IDX P6, R14, R13, R12, R11 ;  /* 0x0000000c0d0e7389 */ /* 0x00006400000c000b */
[----:B01----:R-:W-:Y:S01]  /*f870*/  ENDCOLLECTIVE ;  /* 0x000000000000791b */ /* 0x003fe20003800000 */
.L_x_403:
        /* <DEDUP_REMOVED lines=12> */
.L_x_404:
[----:B------:R-:W-:Y:S02]  /*f940*/  IMAD.MOV.U32 R13, RZ, RZ, R24 ;  /* 0x000000ffff0d7224 */ /* 0x000fe400078e0018 */
[----:B------:R-:W-:Y:S02]  /*f950*/  IMAD.MOV.U32 R12, RZ, RZ, 0x6 ;  /* 0x00000006ff0c7424 */ /* 0x000fe400078e00ff */
[----:B------:R-:W-:-:S07]  /*f960*/  IMAD.MOV.U32 R2, RZ, RZ, R14 ;  /* 0x000000ffff027224 */ /* 0x000fce00078e000e */
[----:B------:R-:W-:Y:S05]  /*f970*/  WARPSYNC.COLLECTIVE R15, `(.L_x_405) ;  /* 0x000000000f087348 */ /* 0x000fea0003c00000 */
[----:B------:R0:W1:Y:S02]  /*f980*/  SHFL.IDX P6, R14, R13, R12, R11 ;  /* 0x0000000c0d0e7389 */ /* 0x00006400000c000b */
[----:B01----:R-:W-:Y:S01]  /*f990*/  ENDCOLLECTIVE ;  /* 0x000000000000791b */ /* 0x003fe20003800000 */
.L_x_405:
        /* <DEDUP_REMOVED lines=12> */
.L_x_406:
[----:B------:R-:W-:Y:S02]  /*fa60*/  IMAD.MOV.U32 R13, RZ, RZ, R24 ;  /* 0x000000ffff0d7224 */ /* 0x000fe400078e0018 */
[----:B------:R-:W-:Y:S01]  /*fa70*/  IMAD.MOV.U32 R12, RZ, RZ, 0x7 ;  /* 0x00000007ff0c7424 */ /* 0x000fe200078e00ff */
[----:B------:R-:W-:-:S07]  /*fa80*/  MOV R2, R14 ;  /* 0x0000000e00027202 */ /* 0x000fce0000000f00 */
[----:B------:R-:W-:Y:S05]  /*fa90*/  WARPSYNC.COLLECTIVE R15, `(.L_x_407) ;  /* 0x000000000f087348 */ /* 0x000fea0003c00000 */
[----:B------:R0:W1:Y:S02]  /*faa0*/  SHFL.IDX P6, R14, R13, R12, R11 ;  /* 0x0000000c0d0e7389 */ /* 0x00006400000c000b */
[----:B01----:R-:W-:Y:S01]  /*fab0*/  ENDCOLLECTIVE ;  /* 0x000000000000791b */ /* 0x003fe20003800000 */
.L_x_407:
        /* <DEDUP_REMOVED lines=11> */
.L_x_408:
[----:B------:R-:W-:Y:S01]  /*fb70*/  IMAD.MOV.U32 R2, RZ, RZ, R14 ;  /* 0x000000ffff027224 */ /* 0x000fe200078e000e */
[----:B------:R-:W-:Y:S06]  /*fb80*/  BRA `(.L_x_409) ;  /* 0xffffffb800047947 */ /* 0x000fec000383ffff */
.L_x_292:
[----:B0-----:R0:W1:Y:S02]  /*fb90*/  SYNCS.PHASECHK.TRANS64.TRYWAIT P0, [R0+URZ+0x16860], R3 ;  /* 0x01686003000075a7 */ /* 0x001064000800017f */
[----:B-1----:R-:W-:Y:S05]  /*fba0*/  @!P0 NANOSLEEP.SYNCS 0x989680 ;  /* 0x009896800000895d */ /* 0x002fea0003900000 */
[----:B------:R-:W1:Y:S02]  /*fbb0*/  @!P0 SYNCS.PHASECHK.TRANS64 P0, [R0+URZ+0x16860], R3 ;  /* 0x01686003000085a7 */ /* 0x000e64000800007f */
[----:B-1----:R-:W-:Y:S05]  /*fbc0*/  @!P0 BRA `(.L_x_292) ;  /* 0xfffffffc00f08947 */ /* 0x002fea000383ffff */
[----:B------:R-:W-:Y:S05]  /*fbd0*/  BRA `(.L_x_410) ;  /* 0xffffffbc00207947 */ /* 0x000fea000383ffff */
.L_x_293:
        /* <DEDUP_REMOVED lines=8> */
.L_x_412:
[----:B------:R-:W-:Y:S05]  /*fc60*/  BSYNC B0 ;  /* 0x0000000000007941 */ /* 0x000fea0003800000 */
.L_x_411:
[----:B------:R-:W-:Y:S01]  /*fc70*/  IMAD.MOV.U32 R13, RZ, RZ, R23 ;  /* 0x000000ffff0d7224 */ /* 0x000fe200078e0017 */
[----:B------:R-:W-:Y:S01]  /*fc80*/  MOV R11, 0x181f ;  /* 0x0000181f000b7802 */ /* 0x000fe20000000f00 */
[----:B------:R-:W-:Y:S01]  /*fc90*/  IMAD.MOV.U32 R12, RZ, RZ, RZ ;  /* 0x000000ffff0c7224 */ /* 0x000fe200078e00ff */
[----:B------:R-:W-:Y:S01]  /*fca0*/  ISETP.LT.OR P2, PT, R6, 0x1, P0 ;  /* 0x000000010600780c */ /* 0x000fe20000741670 */
[----:B------:R-:W-:Y:S02]  /*fcb0*/  IMAD.MOV.U32 R15, RZ, RZ, -0x1 ;  /* 0xffffffffff0f7424 */ /* 0x000fe400078e00ff */
[----:B------:R-:W-:Y:S02]  /*fcc0*/  IMAD.MOV.U32 R3, RZ, RZ, R14 ;  /* 0x000000ffff037224 */ /* 0x000fe400078e000e */
[----:B------:R-:W-:-:S08]  /*fcd0*/  IMAD.SHL.U32 R5, R28, 0x2, RZ ;  /* 0x000000021c057824 */ /* 0x000fd000078e00ff */
[----:B------:R-:W-:Y:S05]  /*fce0*/  WARPSYNC.COLLECTIVE R15, `(.L_x_413) ;  /* 0x000000000f087348 */ /* 0x000fea0003c00000 */
[----:B------:R0:W1:Y:S02]  /*fcf0*/  SHFL.IDX P6, R14, R13, R12, R11 ;  /* 0x0000000c0d0e7389 */ /* 0x00006400000c000b */
[----:B01----:R-:W-:Y:S01]  /*fd00*/  ENDCOLLECTIVE ;  /* 0x000000000000791b */ /* 0x003fe20003800000 */
.L_x_413:
[----:B------:R-:W-:Y:S02]  /*fd10*/  IMAD R4, R4, 0x2, R22 ;  /* 0x0000000204047824 */ /* 0x000fe400078e0216 */
[----:B------:R-:W-:Y:S02]  /*fd20*/  IMAD.MOV.U32 R13, RZ, RZ, R24 ;  /* 0x000000ffff0d7224 */ /* 0x000fe400078e0018 */
[----:B------:R-:W-:Y:S01]  /*fd30*/  IMAD.MOV.U32 R12, RZ, RZ, 0x1 ;  /* 0x00000001ff0c7424 */ /* 0x000fe200078e00ff */
[----:B------:R-:W-:-:S13]  /*fd40*/  IADD3 R2, P1, R14, R5, RZ ;  /* 0x000000050e027210 */ /* 0x000fda0007f3e0ff */
[----:B------:R-:W-:Y:S05]  /*fd50*/  WARPSYNC.COLLECTIVE R15, `(.L_x_414) ;  /* 0x000000000f087348 */ /* 0x000fea0003c00000 */
[----:B------:R0:W1:Y:S02]  /*fd60*/  SHFL.IDX P6, R14, R13, R12, R11 ;  /* 0x0000000c0d0e7389 */ /* 0x00006400000c000b */
[----:B01----:R-:W-:Y:S01]  /*fd70*/  ENDCOLLECTIVE ;  /* 0x000000000000791b */ /* 0x003fe20003800000 */
.L_x_414:
        /* <DEDUP_REMOVED lines=11> */
.L_x_415:
[----:B------:R-:W-:Y:S02]  /*fe30*/  IMAD.MOV.U32 R13, RZ, RZ, R24 ;  /* 0x000000ffff0d7224 */ /* 0x000fe400078e0018 */
[----:B------:R-:W-:Y:S02]  /*fe40*/  IMAD.MOV.U32 R12, RZ, RZ, 0x2 ;  /* 0x00000002ff0c7424 */ /* 0x000fe400078e00ff */
[----:B------:R-:W-:-:S07]  /*fe50*/  IMAD.MOV.U32 R9, RZ, RZ, R14 ;  /* 0x000000ffff097224 */ /* 0x000fce00078e000e */
[----:B------:R-:W-:Y:S05]  /*fe60*/  WARPSYNC.COLLECTIVE R15, `(.L_x_416) ;  /* 0x000000000f087348 */ /* 0x000fea0003c00000 */
[----:B------:R0:W1:Y:S02]  /*fe70*/  SHFL.IDX P6, R14, R13, R12, R11 ;  /* 0x0000000c0d0e7389 */ /* 0x00006400000c000b */
[----:B01----:R-:W-:Y:S01]  /*fe80*/  ENDCOLLECTIVE ;  /* 0x000000000000791b */ /* 0x003fe20003800000 */
.L_x_416:
        /* <DEDUP_REMOVED lines=8> */
[----:B------:R-:W-:-:S12]  /*ff10*/  IMAD.MOV.U32 R8, RZ, RZ, R14 ;  /* 0x000000ffff087224 */ /* 0x000fd800078e000e */
[----:B0-----:R-:W-:Y:S05]  /*ff20*/  WARPSYNC.COLLECTIVE R15, `(.L_x_417) ;  /* 0x000000000f087348 */ /* 0x001fea0003c00000 */
[----:B------:R1:W2:Y:S02]  /*ff30*/  SHFL.IDX P6, R14, R13, R12, R11 ;  /* 0x0000000c0d0e7389 */ /* 0x0002a400000c000b */
[----:B012---:R-:W-:Y:S01]  /*ff40*/  ENDCOLLECTIVE ;  /* 0x000000000000791b */ /* 0x007fe20003800000 */
.L_x_417:
[----:B------:R-:W-:Y:S02]  /*ff50*/  IMAD.MOV.U32 R13, RZ, RZ, R24 ;  /* 0x000000ffff0d7224 */ /* 0x000fe400078e0018 */
[----:B------:R-:W-:Y:S02]  /*ff60*/  IMAD.MOV.U32 R12, RZ, RZ, 0x3 ;  /* 0x00000003ff0c7424 */ /* 0x000fe400078e00ff */
[----:B------:R-:W-:-:S07]  /*ff70*/  IMAD.MOV.U32 R10, RZ, RZ, R14 ;  /* 0x000000ffff0a7224 */ /* 0x000fce00078e000e */
[----:B------:R-:W-:Y:S05]  /*ff80*/  WARPSYNC.COLLECTIVE R15, `(.L_x_418) ;  /* 0x000000000f087348 */ /* 0x000fea0003c00000 */
[----:B------:R0:W1:Y:S02]  /*ff90*/  SHFL.IDX P6, R14, R13, R12, R11 ;  /* 0x0000000c0d0e7389 */ /* 0x00006400000c000b */
[----:B01----:R-:W-:Y:S01]  /*ffa0*/  ENDCOLLECTIVE ;  /* 0x000000000000791b */ /* 0x003fe20003800000 */
.L_x_418:
        /* <DEDUP_REMOVED lines=12> */
.L_x_419:
[----:B------:R-:W-:Y:S02]  /*10070*/  IMAD.MOV.U32 R13, RZ, RZ, R24 ;  /* 0x000000ffff0d7224 */ /* 0x000fe400078e0018 */
[----:B------:R-:W-:Y:S01]  /*10080*/  IMAD.MOV.U32 R12, RZ, RZ, 0x4 ;  /* 0x00000004ff0c7424 */ /* 0x000fe200078e00ff */
[----:B------:R-:W-:-:S07]  /*10090*/  MOV R9, R14 ;  /* 0x0000000e00097202 */ /* 0x000fce0000000f00 */
[----:B------:R-:W-:Y:S05]  /*100a0*/  WARPSYNC.COLLECTIVE R15, `(.L_x_420) ;  /* 0x000000000f087348 */ /* 0x000fea0003c00000 */
[----:B------:R0:W1:Y:S02]  /*100b0*/  SHFL.IDX P6, R14, R13, R12, R11 ;  /* 0x0000000c0d0e7389 */ /* 0x00006400000c000b */
[----:B01----:R-:W-:Y:S01]  /*100c0*/  ENDCOLLECTIVE ;  /* 0x000000000000791b */ /* 0x003fe20003800000 */
.L_x_420:
[----:B------:R-:W-:-:S05]  /*100d0*/  IADD3 R2, P1, R9, R5, RZ ;  /* 0x0000000509027210 */ /* 0x000fca0007f3e0ff */
[----:B------:R-:W-:-:S05]  /*100e0*/  IMAD.X R3, RZ, RZ, R7, P1 ;  /* 0x000000ffff037224 */ /* 0x000fca00008e0607 */
        /* <DEDUP_REMOVED lines=10> */
.L_x_421:
[----:B------:R-:W-:Y:S02]  /*10190*/  IMAD.MOV.U32 R13, RZ, RZ, R24 ;  /* 0x000000ffff0d7224 */ /* 0x000fe400078e0018 */
[----:B------:R-:W-:Y:S02]  /*101a0*/  IMAD.MOV.U32 R12, RZ, RZ, 0x5 ;  /* 0x00000005ff0c7424 */ /* 0x000fe400078e00ff */
[----:B------:R-:W-:-:S07]  /*101b0*/  IMAD.MOV.U32 R10, RZ, RZ, R14 ;  /* 0x000000ffff0a7224 */ /* 0x000fce00078e000e */
[----:B------:R-:W-:Y:S05]  /*101c0*/  WARPSYNC.COLLECTIVE R15, `(.L_x_422) ;  /* 0x000000000f087348 */ /* 0x000fea0003c00000 */
[----:B------:R0:W1:Y:S02]  /*101d0*/  SHFL.IDX P6, R14, R13, R12, R11 ;  /* 0x0000000c0d0e7389 */ /* 0x00006400000c000b */
[----:B01----:R-:W-:Y:S01]  /*101e0*/  ENDCOLLECTIVE ;  /* 0x000000000000791b */ /* 0x003fe20003800000 */
.L_x_422:
        /* <DEDUP_REMOVED lines=12> */
.L_x_423:
[----:B------:R-:W-:Y:S01]  /*102b0*/  MOV R13, R24 ;  /* 0x00000018000d7202 */ /* 0x000fe20000000f00 */
[----:B------:R-:W-:Y:S02]  /*102c0*/  IMAD.MOV.U32 R12, RZ, RZ, 0x6 ;  /* 0x00000006ff0c7424 */ /* 0x000fe400078e00ff */
[----:B------:R-:W-:-:S07]  /*102d0*/  IMAD.MOV.U32 R9, RZ, RZ, R14 ;  /* 0x000000ffff097224 */ /* 0x000fce00078e000e */
[----:B------:R-:W-:Y:S05]  /*102e0*/  WARPSYNC.COLLECTIVE R15, `(.L_x_424) ;  /* 0x000000000f087348 */ /* 0x000fea0003c00000 */
[----:B------:R0:W1:Y:S02]  /*102f0*/  SHFL.IDX P6, R14, R13, R12, R11 ;  /* 0x0000000c0d0e7389 */ /* 0x00006400000c000b */
[----:B01----:R-:W-:Y:S01]  /*10300*/  ENDCOLLECTIVE ;  /* 0x000000000000791b */ /* 0x003fe20003800000 */
.L_x_424:
        /* <DEDUP_REMOVED lines=12> */
.L_x_425:
[----:B------:R-:W-:Y:S02]  /*103d0*/  IMAD.MOV.U32 R13, RZ, RZ, R24 ;  /* 0x000000ffff0d7224 */ /* 0x000fe400078e0018 */
[----:B------:R-:W-:Y:S01]  /*103e0*/  IMAD.MOV.U32 R12, RZ, RZ, 0x7 ;  /* 0x00000007ff0c7424 */ /* 0x000fe200078e00ff */
[----:B------:R-:W-:-:S13]  /*103f0*/  IADD3 R2, P1, R14, R5, RZ ;  /* 0x000000050e027210 */ /* 0x000fda0007f3e0ff */
[----:B------:R-:W-:Y:S05]  /*10400*/  WARPSYNC.COLLECTIVE R15, `(.L_x_426) ;  /* 0x000000000f087348 */ /* 0x000fea0003c00000 */
[----:B------:R0:W1:Y:S02]  /*10410*/  SHFL.IDX P6, R14, R13, R12, R11 ;  /* 0x0000000c0d0e7389 */ /* 0x00006400000c000b */
[----:B01----:R-:W-:Y:S01]  /*10420*/  ENDCOLLECTIVE ;  /* 0x000000000000791b */ /* 0x003fe20003800000 */
.L_x_426:
        /* <DEDUP_REMOVED lines=10> */
.L_x_427:
[----:B------:R-:W-:Y:S05]  /*104d0*/  BRA `(.L_x_428) ;  /* 0xffffffb400d47947 */ /* 0x000fea000383ffff */
.L_x_298:
[----:B------:R-:W-:Y:S01]  /*104e0*/  BSSY B0, `(.L_x_429) ;  /* 0x0000008000007945 */ /* 0x000fe20003800000 */
[----:B------:R-:W-:Y:S02]  /*104f0*/  IMAD.MOV.U32 R13, RZ, RZ, R16 ;  /* 0x000000ffff0d7224 */ /* 0x000fe400078e0010 */
[----:B------:R-:W-:Y:S02]  /*10500*/  IMAD.MOV.U32 R12, RZ, RZ, RZ ;  /* 0x000000ffff0c7224 */ /* 0x000fe400078e00ff */
[----:B------:R-:W-:Y:S02]  /*10510*/  IMAD.MOV.U32 R11, RZ, RZ, 0x1f ;  /* 0x0000001fff0b7424 */ /* 0x000fe400078e00ff */
[----:B------:R-:W-:-:S07]  /*10520*/  IMAD.MOV.U32 R15, RZ, RZ, -0x1 ;  /* 0xffffffffff0f7424 */ /* 0x000fce00078e00ff */
[----:B------:R-:W-:Y:S05]  /*10530*/  WARPSYNC.COLLECTIVE R15, `(.L_x_430) ;  /* 0x000000000f087348 */ /* 0x000fea0003c00000 */
[----:B------:R0:W1:Y:S02]  /*10540*/  SHFL.IDX P6, R14, R13, R12, R11 ;  /* 0x0000000c0d0e7389 */ /* 0x00006400000c000b */
[----:B01----:R-:W-:Y:S01]  /*10550*/  ENDCOLLECTIVE ;  /* 0x000000000000791b */ /* 0x003fe20003800000 */
.L_x_430:
[----:B------:R-:W-:Y:S05]  /*10560*/  BSYNC B0 ;  /* 0x0000000000007941 */ /* 0x000fea0003800000 */
.L_x_429:
[----:B------:R-:W-:Y:S01]  /*10570*/  MOV R13, R16 ;  /* 0x00000010000d7202 */ /* 0x000fe20000000f00 */
[----:B------:R-:W-:Y:S02]  /*10580*/  IMAD.MOV.U32 R12, RZ, RZ, 0x1 ;  /* 0x00000001ff0c7424 */ /* 0x000fe400078e00ff */
[----:B------:R-:W-:Y:S02]  /*10590*/  IMAD.MOV.U32 R11, RZ, RZ, 0x1f ;  /* 0x0000001fff0b7424 */ /* 0x000fe400078e00ff */
[----:B------:R-:W-:Y:S02]  /*105a0*/  IMAD.MOV.U32 R15, RZ, RZ, -0x1 ;  /* 0xffffffffff0f7424 */ /* 0x000fe400078e00ff */
[----:B------:R-:W-:Y:S02]  /*105b0*/  IMAD.IADD R5, R19, 0x1, R8 ;  /* 0x0000000113057824 */ /* 0x000fe400078e0208 */
[----:B------:R-:W-:-:S07]  /*105c0*/  IMAD.MOV.U32 R0, RZ, RZ, R14 ;  /* 0x000000ffff007224 */ /* 0x000fce00078e000e */
[----:B------:R-:W-:Y:S05]  /*105d0*/  WARPSYNC.COLLECTIVE R15, `(.L_x_431) ;  /* 0x000000000f087348 */ /* 0x000fea0003c00000 */
[----:B------:R0:W1:Y:S02]  /*105e0*/  SHFL.IDX P6, R14, R13, R12, R11 ;  /* 0x0000000c0d0e7389 */ /* 0x00006400000c000b */
[----:B01----:R-:W-:Y:S01]  /*105f0*/  ENDCOLLECTIVE ;  /* 0x000000000000791b */ /* 0x003fe20003800000 */
.L_x_431:
[----:B------:R-:W-:Y:S02]  /*10600*/  ULDC UR4, c[0x0][0xc3c] ;  /* 0x00030f0000047ab9 */ /* 0x000fe40000000800 */
[----:B------:R-:W-:-:S13]  /*10610*/  ISETP.GE.OR P1, PT, R5, UR4, !P0 ;  /* 0x0000000405007c0c */ /* 0x000fda000c726670 */
[----:B------:R-:W0:Y:S01]  /*10620*/  @!P1 LDC.64 R2, c[0x0][0xc80] ;  /* 0x00032000ff029b82 */ /* 0x000e220000000a00 */
[----:B------:R-:W-:Y:S02]  /*10630*/  IMAD.MOV.U32 R11, RZ, RZ, RZ ;  /* 0x000000ffff0b7224 */ /* 0x000fe400078e00ff */
[----:B------:R-:W-:Y:S02]  /*10640*/  IMAD.MOV.U32 R4, RZ, RZ, R14 ;  /* 0x000000ffff047224 */ /* 0x000fe400078e000e */
[----:B0-----:R-:W-:-:S06]  /*10650*/  @!P1 IMAD.WIDE R2, R5, 0x4, R2 ;  /* 0x0000000405029825 */ /* 0x001fcc00078e0202 */
[----:B------:R-:W2:Y:S01]  /*10660*/  @!P1 LDG.E R2, desc[UR50][R2.64] ;  /* 0x0000003202029981 */ /* 0x000ea2000c1e1900 */
[----:B------:R-:W-:Y:S01]  /*10670*/  IMAD.MOV.U32 R5, RZ, RZ, RZ ;  /* 0x000000ffff057224 */ /* 0x000fe200078e00ff */
[C---:B------:R-:W-:Y:S02]  /*10680*/  ISETP.GE.U32.AND P2, PT, R8.reuse, 0x2, PT ;  /* 0x000000020800780c */ /* 0x040fe40003f46070 */
[C---:B------:R-:W-:Y:S02]  /*10690*/  ISETP.GE.U32.AND P3, PT, R8.reuse, 0x4, PT ;  /* 0x000000040800780c */ /* 0x040fe40003f66070 */
[C---:B------:R-:W-:Y:S02]  /*106a0*/  ISETP.GE.U32.AND P4, PT, R8.reuse, 0x8, PT ;  /* 0x000000080800780c */ /* 0x040fe40003f86070 */
[----:B------:R-:W-:Y:S02]  /*106b0*/  ISETP.GE.U32.AND P5, PT, R8, 0x10, PT ;  /* 0x000000100800780c */ /* 0x000fe40003fa6070 */
[----:B--2---:R-:W-:-:S02]  /*106c0*/  @!P1 MOV R5, R2 ;  /* 0x0000000200059202 */ /* 0x004fc40000000f00 */
[----:B------:R-:W-:-:S03]  /*106d0*/  ISETP.NE.AND P1, PT, R8, RZ, PT ;  /* 0x000000ff0800720c */ /* 0x000fc60003f25270 */
[----:B------:R-:W-:-:S10]  /*106e0*/  IMAD.MOV.U32 R13, RZ, RZ, R5 ;  /* 0x000000ffff0d7224 */ /* 0x000fd400078e0005 */
[----:B------:R-:W-:Y:S05]  /*106f0*/  WARPSYNC.COLLECTIVE R15, `(.L_x_432) ;  /* 0x000000000f087348 */ /* 0x000fea0003c00000 */
[----:B------:R0:W1:Y:S02]  /*10700*/  SHFL.UP P6, R14, R13, R12, R11 ;  /* 0x0400000c0d0e7389 */ /* 0x00006400000c000b */
[----:B01----:R-:W-:Y:S01]  /*10710*/  ENDCOLLECTIVE ;  /* 0x000000000000791b */ /* 0x003fe20003800000 */
.L_x_432:
[----:B------:R-:W-:Y:S01]  /*10720*/  IMAD.MOV.U32 R12, RZ, RZ, 0x2 ;  /* 0x00000002ff0c7424 */ /* 0x000fe200078e00ff */
[----:B------:R-:W-:-:S05]  /*10730*/  SEL R6, R14, RZ, P1 ;  /* 0x000000ff0e067207 */ /* 0x000fca0000800000 */
[----:B------:R-:W-:-:S04]  /*10740*/  IMAD.IADD R6, R5, 0x1, R6 ;  /* 0x0000000105067824 */ /* 0x000fc800078e0206 */
[----:B------:R-:W-:-:S07]  /*10750*/  IMAD.MOV.U32 R13, RZ, RZ, R6 ;  /* 0x000000ffff0d7224 */ /* 0x000fce00078e0006 */
[----:B------:R-:W-:Y:S05]  /*10760*/  WARPSYNC.COLLECTIVE R15, `(.L_x_433) ;  /* 0x000000000f087348 */ /* 0x000fea0003c00000 */
[----:B------:R0:W1:Y:S02]  /*10770*/  SHFL.UP P6, R14, R13, R12, R11 ;  /* 0x0400000c0d0e7389 */ /* 0x00006400000c000b */
[----:B01----:R-:W-:Y:S01]  /*10780*/  ENDCOLLECTIVE ;  /* 0x000000000000791b */ /* 0x003fe20003800000 */
.L_x_433:
[----:B------:R-:W-:Y:S01]  /*10790*/  IMAD.MOV.U32 R12, RZ, RZ, 0x4 ;  /* 0x00000004ff0c7424 */ /* 0x000fe200078e00ff */
[----:B------:R-:W-:-:S05]  /*107a0*/  SEL R7, R14, RZ, P2 ;  /* 0x000000ff0e077207 */ /* 0x000fca0001000000 */
[----:B------:R-:W-:-:S05]  /*107b0*/  IMAD.IADD R7, R6, 0x1, R7 ;  /* 0x0000000106077824 */ /* 0x000fca00078e0207 */
[----:B------:R-:W-:-:S07]  /*107c0*/  MOV R13, R7 ;  /* 0x00000007000d7202 */ /* 0x000fce0000000f00 */
[----:B------:R-:W-:Y:S05]  /*107d0*/  WARPSYNC.COLLECTIVE R15, `(.L_x_434) ;  /* 0x000000000f087348 */ /* 0x000fea0003c00000 */
[----:B------:R0:W1:Y:S02]  /*107e0*/  SHFL.UP P6, R14, R13, R12, R11 ;  /* 0x0400000c0d0e7389 */ /* 0x00006400000c000b */
[----:B01----:R-:W-:Y:S01]  /*107f0*/  ENDCOLLECTIVE ;  /* 0x000000000000791b */ /* 0x003fe20003800000 */
.L_x_434:
[----:B------:R-:W-:Y:S01]  /*10800*/  IMAD.MOV.U32 R12, RZ, RZ, 0x8 ;  /* 0x00000008ff0c7424 */ /* 0x000fe200078e00ff */
[----:B------:R-:W-:-:S05]  /*10810*/  SEL R2, R14, RZ, P3 ;  /* 0x000000ff0e027207 */ /* 0x000fca0001800000 */
[----:B------:R-:W-:-:S04]  /*10820*/  IMAD.IADD R2, R7, 0x1, R2 ;  /* 0x0000000107027824 */ /* 0x000fc800078e0202 */
[----:B------:R-:W-:-:S07]  /*10830*/  IMAD.MOV.U32 R13, RZ, RZ, R2 ;  /* 0x000000ffff0d7224 */ /* 0x000fce00078e0002 */
[----:B------:R-:W-:Y:S05]  /*10840*/  WARPSYNC.COLLECTIVE R15, `(.L_x_435) ;  /* 0x000000000f087348 */ /* 0x000fea0003c00000 */
[----:B------:R0:W1:Y:S02]  /*10850*/  SHFL.UP P6, R14, R13, R12, R11 ;  /* 0x0400000c0d0e7389 */ /* 0x00006400000c000b */
[----:B01----:R-:W-:Y:S01]  /*10860*/  ENDCOLLECTIVE ;  /* 0x000000000000791b */ /* 0x003fe20003800000 */
.L_x_435:
[----:B------:R-:W-:Y:S02]  /*10870*/  MOV R12, 0x10 ;  /* 0x00000010000c7802 */ /* 0x000fe40000000f00 */
[----:B------:R-:W-:-:S05]  /*10880*/  SEL R3, R14, RZ, P4 ;  /* 0x000000ff0e037207 */ /* 0x000fca0002000000 */
[----:B------:R-:W-:-:S04]  /*10890*/  IMAD.IADD R3, R2, 0x1, R3 ;  /* 0x0000000102037824 */ /* 0x000fc800078e0203 */
[----:B------:R-:W-:-:S07]  /*108a0*/  IMAD.MOV.U32 R13, RZ, RZ, R3 ;  /* 0x000000ffff0d7224 */ /* 0x000fce00078e0003 */
[----:B------:R-:W-:Y:S05]  /*108b0*/  WARPSYNC.COLLECTIVE R15, `(.L_x_436) ;  /* 0x000000000f087348 */ /* 0x000fea0003c00000 */
[----:B------:R0:W1:Y:S02]  /*108c0*/  SHFL.UP P6, R14, R13, R12, R11 ;  /* 0x0400000c0d0e7389 */ /* 0x00006400000c000b */
[----:B01----:R-:W-:Y:S01]  /*108d0*/  ENDCOLLECTIVE ;  /* 0x000000000000791b */ /* 0x003fe20003800000 */
.L_x_436:
[----:B------:R-:W-:Y:S02]  /*108e0*/  IMAD.MOV.U32 R12, RZ, RZ, 0x1f ;  /* 0x0000001fff0c7424 */ /* 0x000fe400078e00ff */
[----:B------:R-:W-:Y:S01]  /*108f0*/  IMAD.MOV.U32 R11, RZ, RZ, 0x1f ;  /* 0x0000001fff0b7424 */ /* 0x000fe200078e00ff */
[----:B------:R-:W-:-:S05]  /*10900*/  SEL R2, R14, RZ, P5 ;  /* 0x000000ff0e027207 */ /* 0x000fca0002800000 */
[----:B------:R-:W-:-:S04]  /*10910*/  IMAD.IADD R2, R3, 0x1, R2 ;  /* 0x0000000103027824 */ /* 0x000fc800078e0202 */
[----:B------:R-:W-:-:S07]  /*10920*/  IMAD.MOV.U32 R13, RZ, RZ, R2 ;  /* 0x000000ffff0d7224 */ /* 0x000fce00078e0002 */
[----:B------:R-:W-:Y:S05]  /*10930*/  WARPSYNC.COLLECTIVE R15, `(.L_x_437) ;  /* 0x000000000f087348 */ /* 0x000fea0003c00000 */
[----:B------:R0:W1:Y:S02]  /*10940*/  SHFL.IDX P6, R14, R13, R12, R11 ;  /* 0x0000000c0d0e7389 */ /* 0x00006400000c000b */
[----:B01----:R-:W-:Y:S01]  /*10950*/  ENDCOLLECTIVE ;  /* 0x000000000000791b */ /* 0x003fe20003800000 */
.L_x_437:
[----:B------:R-:W-:Y:S05]  /*10960*/  BRA `(.L_x_438) ;  /* 0xffffffb400dc7947 */ /* 0x000fea000383ffff */
.L_x_303:
[----:B------:R-:W-:Y:S01]  /*10970*/  BSSY B0, `(.L_x_439) ;  /* 0x0000008000007945 */ /* 0x000fe20003800000 */
[----:B-----5:R-:W-:Y:S01]  /*10980*/  IMAD.MOV.U32 R13, RZ, RZ, R5 ;  /* 0x000000ffff0d7224 */ /* 0x020fe200078e0005 */
[----:B------:R-:W-:Y:S01]  /*10990*/  MOV R11, RZ ;  /* 0x000000ff000b7202 */ /* 0x000fe20000000f00 */
[----:B------:R-:W-:Y:S02]  /*109a0*/  IMAD.MOV.U32 R12, RZ, RZ, 0x1 ;  /* 0x00000001ff0c7424 */ /* 0x000fe400078e00ff */
[----:B------:R-:W-:-:S07]  /*109b0*/  IMAD.MOV.U32 R15, RZ, RZ, -0x1 ;  /* 0xffffffffff0f7424 */ /* 0x000fce00078e00ff */
[----:B0-----:R-:W-:Y:S05]  /*109c0*/  WARPSYNC.COLLECTIVE R15, `(.L_x_440) ;  /* 0x000000000f087348 */ /* 0x001fea0003c00000 */
[----:B------:R1:W2:Y:S02]  /*109d0*/  SHFL.UP P6, R14, R13, R12, R11 ;  /* 0x0400000c0d0e7389 */ /* 0x0002a400000c000b */
[----:B012---:R-:W-:Y:S01]  /*109e0*/  ENDCOLLECTIVE ;  /* 0x000000000000791b */ /* 0x007fe20003800000 */
.L_x_440:
[----:B------:R-:W-:Y:S05]  /*109f0*/  BSYNC B0 ;  /* 0x0000000000007941 */ /* 0x000fea0003800000 */
.L_x_439:
[----:B------:R-:W-:Y:S01]  /*10a00*/  SEL R14, R14, RZ, P1 ;  /* 0x000000ff0e0e7207 */ /* 0x000fe20000800000 */
[----:B------:R-:W-:Y:S02]  /*10a10*/  IMAD.MOV.U32 R12, RZ, RZ, 0x2 ;  /* 0x00000002ff0c7424 */ /* 0x000fe400078e00ff */
[----:B------:R-:W-:Y:S02]  /*10a20*/  IMAD.MOV.U32 R11, RZ, RZ, RZ ;  /* 0x000000ffff0b7224 */ /* 0x000fe400078e00ff */
[----:B------:R-:W-:Y:S02]  /*10a30*/  IMAD.IADD R13, R5, 0x1, R14 ;  /* 0x00000001050d7824 */ /* 0x000fe400078e020e */
[----:B------:R-:W-:-:S07]  /*10a40*/  IMAD.MOV.U32 R15, RZ, RZ, -0x1 ;  /* 0xffffffffff0f7424 */ /* 0x000fce00078e00ff */
[----:B------:R-:W-:Y:S05]  /*10a50*/  WARPSYNC.COLLECTIVE R15, `(.L_x_441) ;  /* 0x000000000f087348 */ /* 0x000fea0003c00000 */
[----:B------:R0:W1:Y:S02]  /*10a60*/  SHFL.UP P6, R14, R13, R12, R11 ;  /* 0x0400000c0d0e7389 */ /* 0x00006400000c000b */
[----:B01----:R-:W-:Y:S01]  /*10a70*/  ENDCOLLECTIVE ;  /* 0x000000000000791b */ /* 0x003fe20003800000 */
.L_x_441:
[----:B------:R-:W-:Y:S01]  /*10a80*/  IMAD.MOV.U32 R12, RZ, RZ, 0x4 ;  /* 0x00000004ff0c7424 */ /* 0x000fe200078e00ff */
[----:B------:R-:W-:-:S05]  /*10a90*/  SEL R2, R14, RZ, P2 ;  /* 0x000000ff0e027207 */ /* 0x000fca0001000000 */
[----:B------:R-:W-:-:S05]  /*10aa0*/  IMAD.IADD R2, R13, 0x1, R2 ;  /* 0x000000010d027824 */ /* 0x000fca00078e0202 */
[----:B------:R-:W-:-:S07]  /*10ab0*/  MOV R13, R2 ;  /* 0x00000002000d7202 */ /* 0x000fce0000000f00 */
[----:B------:R-:W-:Y:S05]  /*10ac0*/  WARPSYNC.COLLECTIVE R15, `(.L_x_442) ;  /* 0x000000000f087348 */ /* 0x000fea0003c00000 */
[----:B------:R0:W1:Y:S02]  /*10ad0*/  SHFL.UP P6, R14, R13, R12, R11 ;  /* 0x0400000c0d0e7389 */ /* 0x00006400000c000b */
[----:B01----:R-:W-:Y:S01]  /*10ae0*/  ENDCOLLECTIVE ;  /* 0x000000000000791b */ /* 0x003fe20003800000 */
.L_x_442:
[----:B------:R-:W-:Y:S01]  /*10af0*/  IMAD.MOV.U32 R12, RZ, RZ, 0x8 ;  /* 0x00000008ff0c7424 */ /* 0x000fe200078e00ff */
[----:B------:R-:W-:-:S05]  /*10b00*/  SEL R3, R14, RZ, P3 ;  /* 0x000000ff0e037207 */ /* 0x000fca0001800000 */
[----:B------:R-:W-:-:S04]  /*10b10*/  IMAD.IADD R3, R2, 0x1, R3 ;  /* 0x0000000102037824 */ /* 0x000fc800078e0203 */
[----:B------:R-:W-:-:S07]  /*10b20*/  IMAD.MOV.U32 R13, RZ, RZ, R3 ;  /* 0x000000ffff0d7224 */ /* 0x000fce00078e0003 */
[----:B------:R-:W-:Y:S05]  /*10b30*/  WARPSYNC.COLLECTIVE R15, `(.L_x_443) ;  /* 0x000000000f087348 */ /* 0x000fea0003c00000 */
[----:B------:R0:W1:Y:S02]  /*10b40*/  SHFL.UP P6, R14, R13, R12, R11 ;  /* 0x0400000c0d0e7389 */ /* 0x00006400000c000b */
[----:B01----:R-:W-:Y:S01]  /*10b50*/  ENDCOLLECTIVE ;  /* 0x000000000000791b */ /* 0x003fe20003800000 */
.L_x_443:
[----:B------:R-:W-:Y:S02]  /*10b60*/  MOV R12, 0x10 ;  /* 0x00000010000c7802 */ /* 0x000fe40000000f00 */
[----:B------:R-:W-:-:S05]  /*10b70*/  SEL R4, R14, RZ, P4 ;  /* 0x000000ff0e047207 */ /* 0x000fca0002000000 */
[----:B------:R-:W-:-:S04]  /*10b80*/  IMAD.IADD R4, R3, 0x1, R4 ;  /* 0x0000000103047824 */ /* 0x000fc800078e0204 */
[----:B------:R-:W-:-:S07]  /*10b90*/  IMAD.MOV.U32 R13, RZ, RZ, R4 ;  /* 0x000000ffff0d7224 */ /* 0x000fce00078e0004 */
[----:B------:R-:W-:Y:S05]  /*10ba0*/  WARPSYNC.COLLECTIVE R15, `(.L_x_444) ;  /* 0x000000000f087348 */ /* 0x000fea0003c00000 */
[----:B------:R0:W1:Y:S02]  /*10bb0*/  SHFL.UP P6, R14, R13, R12, R11 ;  /* 0x0400000c0d0e7389 */ /* 0x00006400000c000b */
[----:B01----:R-:W-:Y:S01]  /*10bc0*/  ENDCOLLECTIVE ;  /* 0x000000000000791b */ /* 0x003fe20003800000 */
.L_x_444:
        /* <DEDUP_REMOVED lines=8> */
.L_x_445:
[----:B------:R-:W-:Y:S05]  /*10c50*/  BRA `(.L_x_446) ;  /* 0xffffffb400bc7947 */ /* 0x000fea000383ffff */
.L_x_305:
[----:B------:R-:W-:Y:S01]  /*10c60*/  BSSY B0, `(.L_x_447) ;  /* 0x0000006000007945 */ /* 0x000fe20003800000 */
[----:B------:R-:W-:Y:S01]  /*10c70*/  PLOP3.LUT P6, PT, P6, PT, PT, 0x8, 0x0 ;  /* 0x000000000000781c */ /* 0x000fe200037ce170 */
[----:B------:R-:W-:-:S12]  /*10c80*/  IMAD.MOV.U32 R15, RZ, RZ, -0x1 ;  /* 0xffffffffff0f7424 */ /* 0x000fd800078e00ff */
[----:B0-----:R-:W-:Y:S05]  /*10c90*/  WARPSYNC.COLLECTIVE R15, `(.L_x_448) ;  /* 0x000000000f087348 */ /* 0x001fea0003c00000 */
[----:B------:R-:W-:Y:S01]  /*10ca0*/  VOTE.ANY R14, PT, P6 ;  /* 0x00000000000e7806 */ /* 0x000fe200030e0100 */
[----:B0-----:R-:W-:Y:S06]  /*10cb0*/  ENDCOLLECTIVE ;  /* 0x000000000000791b */ /* 0x001fec0003800000 */
.L_x_448:
[----:B------:R-:W-:Y:S05]  /*10cc0*/  BSYNC B0 ;  /* 0x0000000000007941 */ /* 0x000fea0003800000 */
.L_x_447:
[----:B------:R-:W-:Y:S01]  /*10cd0*/  IMAD.MOV.U32 R3, RZ, RZ, R14 ;  /* 0x000000ffff037224 */ /* 0x000fe200078e000e */
[----:B------:R-:W-:Y:S01]  /*10ce0*/  MOV R13, R5 ;  /* 0x00000005000d7202 */ /* 0x000fe20000000f00 */
[----:B------:R-:W-:Y:S02]  /*10cf0*/  IMAD.MOV.U32 R11, RZ, RZ, 0x1f ;  /* 0x0000001fff0b7424 */ /* 0x000fe400078e00ff */
[----:B------:R-:W0:Y:S01]  /*10d00*/  POPC R4, R3 ;  /* 0x0000000300047309 */ /* 0x000e220000000000 */
[----:B------:R-:W-:Y:S02]  /*10d10*/  IMAD.MOV.U32 R15, RZ, RZ, -0x1 ;  /* 0xffffffffff0f7424 */ /* 0x000fe400078e00ff */
[----:B0-----:R-:W-:-:S07]  /*10d20*/  IMAD.MOV.U32 R12, RZ, RZ, R4 ;  /* 0x000000ffff0c7224 */ /* 0x001fce00078e0004 */
[----:B------:R-:W-:Y:S05]  /*10d30*/  WARPSYNC.COLLECTIVE R15, `(.L_x_449) ;  /* 0x000000000f087348 */ /* 0x000fea0003c00000 */
[----:B------:R0:W1:Y:S02]  /*10d40*/  SHFL.IDX P6, R14, R13, R12, R11 ;  /* 0x0000000c0d0e7389 */ /* 0x00006400000c000b */
[----:B01----:R-:W-:Y:S01]  /*10d50*/  ENDCOLLECTIVE ;  /* 0x000000000000791b */ /* 0x003fe20003800000 */
.L_x_449:
[----:B------:R-:W-:Y:S01]  /*10d60*/  IMAD.MOV.U32 R5, RZ, RZ, R14 ;  /* 0x000000ffff057224 */ /* 0x000fe200078e000e */
[----:B------:R-:W-:Y:S06]  /*10d70*/  BRA `(.L_x_450) ;  /* 0xffffffb400ac7947 */ /* 0x000fec000383ffff */
.L_x_307:
[----:B------:R-:W-:Y:S01]  /*10d80*/  BSSY B0, `(.L_x_451) ;  /* 0x0000007000007945 */ /* 0x000fe20003800000 */
[----:B------:R-:W-:Y:S01]  /*10d90*/  IMAD.MOV.U32 R13, RZ, RZ, R2 ;  /* 0x000000ffff0d7224 */ /* 0x000fe200078e0002 */
[----:B------:R-:W-:Y:S01]  /*10da0*/  MOV R15, 0xffffffff ;  /* 0xffffffff000f7802 */ /* 0x000fe20000000f00 */
[----:B------:R-:W-:-:S07]  /*10db0*/  IMAD.MOV.U32 R11, RZ, RZ, 0x1f ;  /* 0x0000001fff0b7424 */ /* 0x000fce00078e00ff */
[----:B012---:R-:W-:Y:S05]  /*10dc0*/  WARPSYNC.COLLECTIVE R15, `(.L_x_452) ;  /* 0x000000000f087348 */ /* 0x007fea0003c00000 */
[----:B------:R3:W4:Y:S02]  /*10dd0*/  SHFL.IDX P6, R14, R13, R12, R11 ;  /* 0x0000000c0d0e7389 */ /* 0x00072400000c000b */
[----:B01234-:R-:W-:Y:S01]  /*10de0*/  ENDCOLLECTIVE ;  /* 0x000000000000791b */ /* 0x01ffe20003800000 */
.L_x_452:
[----:B------:R-:W-:Y:S05]  /*10df0*/  BSYNC B0 ;  /* 0x0000000000007941 */ /* 0x000fea0003800000 */
.L_x_451:
[----:B------:R-:W-:Y:S05]  /*10e00*/  BRA `(.L_x_306) ;  /* 0xffffffb400a47947 */ /* 0x000fea000383ffff */
.L_x_311:
[----:B0-----:R0:W3:Y:S02]  /*10e10*/  SYNCS.PHASECHK.TRANS64.TRYWAIT P0, [R5+URZ+0x16820], R0 ;  /* 0x01682000050075a7 */ /* 0x0010e4000800017f */
[----:B---3--:R-:W-:Y:S05]  /*10e20*/  @!P0 NANOSLEEP.SYNCS 0x989680 ;  /* 0x009896800000895d */ /* 0x008fea0003900000 */
[----:B------:R-:W3:Y:S02]  /*10e30*/  @!P0 SYNCS.PHASECHK.TRANS64 P0, [R5+URZ+0x16820], R0 ;  /* 0x01682000050085a7 */ /* 0x000ee4000800007f */
[----:B---3--:R-:W-:Y:S05]  /*10e40*/  @!P0 BRA `(.L_x_311) ;  /* 0xfffffffc00f08947 */ /* 0x008fea000383ffff */
[----:B------:R-:W-:Y:S05]  /*10e50*/  BRA `(.L_x_453) ;  /* 0xffffffb800907947 */ /* 0x000fea000383ffff */
.L_x_312:
[----:B------:R-:W3:Y:S01]  /*10e60*/  S2R R2, SR_TID.X ;  /* 0x0000000000027919 */ /* 0x000ee20000002100 */
[----:B------:R-:W-:Y:S01]  /*10e70*/  BSSY B0, `(.L_x_454) ;  /* 0x000000a000007945 */ /* 0x000fe20003800000 */
[----:B------:R-:W-:Y:S02]  /*10e80*/  IMAD.MOV.U32 R12, RZ, RZ, RZ ;  /* 0x000000ffff0c7224 */ /* 0x000fe400078e00ff */
[----:B------:R-:W-:Y:S02]  /*10e90*/  IMAD.MOV.U32 R11, RZ, RZ, 0x1f ;  /* 0x0000001fff0b7424 */ /* 0x000fe400078e00ff */
[----:B------:R-:W-:Y:S01]  /*10ea0*/  IMAD.MOV.U32 R15, RZ, RZ, -0x1 ;  /* 0xffffffffff0f7424 */ /* 0x000fe200078e00ff */
[----:B---3--:R-:W-:-:S04]  /*10eb0*/  SHF.R.U32.HI R2, RZ, 0x5, R2 ;  /* 0x00000005ff027819 */ /* 0x008fc80000011602 */
[----:B------:R-:W-:-:S05]  /*10ec0*/  LOP3.LUT R2, R2, 0x3, RZ, 0xc0, !PT ;  /* 0x0000000302027812 */ /* 0x000fca00078ec0ff */
[----:B------:R-:W-:-:S07]  /*10ed0*/  IMAD.MOV.U32 R13, RZ, RZ, R2 ;  /* 0x000000ffff0d7224 */ /* 0x000fce00078e0002 */
[----:B012---:R-:W-:Y:S05]  /*10ee0*/  WARPSYNC.COLLECTIVE R15, `(.L_x_455) ;  /* 0x000000000f087348 */ /* 0x007fea0003c00000 */
[----:B------:R3:W4:Y:S02]  /*10ef0*/  SHFL.IDX P6, R14, R13, R12, R11 ;  /* 0x0000000c0d0e7389 */ /* 0x00072400000c000b */
[----:B01234-:R-:W-:Y:S01]  /*10f00*/  ENDCOLLECTIVE ;  /* 0x000000000000791b */ /* 0x01ffe20003800000 */
.L_x_455:
[----:B------:R-:W-:Y:S05]  /*10f10*/  BSYNC B0 ;  /* 0x0000000000007941 */ /* 0x000fea0003800000 */
.L_x_454:
[----:B------:R-:W-:Y:S05]  /*10f20*/  BRA `(.L_x_456) ;  /* 0xffffffb800787947 */ /* 0x000fea000383ffff */
.L_x_315:
[----:B------:R-:W-:Y:S01]  /*10f30*/  BSSY B1, `(.L_x_457) ;  /* 0x0000006000017945 */ /* 0x000fe20003800000 */
[----:B------:R-:W-:-:S07]  /*10f40*/  IMAD.MOV.U32 R15, RZ, RZ, -0x1 ;  /* 0xffffffffff0f7424 */ /* 0x000fce00078e00ff */
[----:B012---:R-:W-:Y:S05]  /*10f50*/  WARPSYNC.COLLECTIVE R15, `(.L_x_458) ;  /* 0x000000000f0c7348 */ /* 0x007fea0003c00000 */
[----:B------:R-:W-:Y:S02]  /*10f60*/  ELECT P6, UR62, PT ;  /* 0x00000000003e782f */ /* 0x000fe400038c0000 */
[----:B------:R-:W-:Y:S01]  /*10f70*/  MOV R14, UR62 ;  /* 0x0000003e000e7c02 */ /* 0x000fe20008000f00 */
[----:B012---:R-:W-:Y:S10]  /*10f80*/  ENDCOLLECTIVE ;  /* 0x000000000000791b */ /* 0x007ff40003800000 */
.L_x_458:
[----:B------:R-:W-:Y:S05]  /*10f90*/  BSYNC B1 ;  /* 0x0000000000017941 */ /* 0x000fea0003800000 */
.L_x_457:
[----:B------:R-:W-:Y:S05]  /*10fa0*/  BRA `(.L_x_459) ;  /* 0xffffffb800707947 */ /* 0x000fea000383ffff */
.L_x_317:
[----:B0-----:R0:W3:Y:S02]  /*10fb0*/  SYNCS.PHASECHK.TRANS64.TRYWAIT P1, [R3+URZ+0x16840], R2 ;  /* 0x01684002030075a7 */ /* 0x0010e4000802017f */
[----:B---3--:R-:W-:Y:S05]  /*10fc0*/  @!P1 NANOSLEEP.SYNCS 0x989680 ;  /* 0x009896800000995d */ /* 0x008fea0003900000 */
[----:B------:R-:W3:Y:S02]  /*10fd0*/  @!P1 SYNCS.PHASECHK.TRANS64 P1, [R3+URZ+0x16840], R2 ;  /* 0x01684002030095a7 */ /* 0x000ee4000802007f */
[----:B---3--:R-:W-:Y:S05]  /*10fe0*/  @!P1 BRA `(.L_x_317) ;  /* 0xfffffffc00f09947 */ /* 0x008fea000383ffff */
[----:B------:R-:W-:Y:S05]  /*10ff0*/  BRA `(.L_x_460) ;  /* 0xffffffb800907947 */ /* 0x000fea000383ffff */
.L_x_319:
[----:B---3--:R3:W4:Y:S02]  /*11000*/  SYNCS.PHASECHK.TRANS64.TRYWAIT P1, [R25+URZ+0x16840], R0 ;  /* 0x01684000190075a7 */ /* 0x008724000802017f */
[----:B----4-:R-:W-:Y:S05]  /*11010*/  @!P1 NANOSLEEP.SYNCS 0x989680 ;  /* 0x009896800000995d */ /* 0x010fea0003900000 */
[----:B------:R-:W4:Y:S02]  /*11020*/  @!P1 SYNCS.PHASECHK.TRANS64 P1, [R25+URZ+0x16840], R0 ;  /* 0x01684000190095a7 */ /* 0x000f24000802007f */
[----:B----4-:R-:W-:Y:S05]  /*11030*/  @!P1 BRA `(.L_x_319) ;  /* 0xfffffffc00f09947 */ /* 0x010fea000383ffff */
[----:B------:R-:W-:Y:S05]  /*11040*/  BRA `(.L_x_461) ;  /* 0xffffffb8009c7947 */ /* 0x000fea000383ffff */
.L_x_321:
[----:B----4-:R4:W0:Y:S02]  /*11050*/  SYNCS.PHASECHK.TRANS64.TRYWAIT P1, [R3+URZ+0x16860], R2 ;  /* 0x01686002030075a7 */ /* 0x010824000802017f */
[----:B0-----:R-:W-:Y:S05]  /*11060*/  @!P1 NANOSLEEP.SYNCS 0x989680 ;  /* 0x009896800000995d */ /* 0x001fea0003900000 */
[----:B------:R-:W0:Y:S02]  /*11070*/  @!P1 SYNCS.PHASECHK.TRANS64 P1, [R3+URZ+0x16860], R2 ;  /* 0x01686002030095a7 */ /* 0x000e24000802007f */
[----:B0-----:R-:W-:Y:S05]  /*11080*/  @!P1 BRA `(.L_x_321) ;  /* 0xfffffffc00f09947 */ /* 0x001fea000383ffff */
[----:B------:R-:W-:Y:S05]  /*11090*/  BRA `(.L_x_462) ;  /* 0xffffffb800987947 */ /* 0x000fea000383ffff */
.L_x_463:
        /* <DEDUP_REMOVED lines=14> */
.L_x_3106:


//--------------------- .text._ZN7cutlass13device_kernelIN5flash11enable_sm90INS1_16FlashAttnFwdSm90INS1_25CollectiveMainloopFwdSm90ILi2EN4cute5tupleIJNS5_1CILi1EEES8_S8_EEENS6_IJNS7_ILi192EEENS7_ILi128EEENS7_ILi64EEEEEELi64ENS_10bfloat16_tEfNS_4arch4Sm90ELb0ELb0ELb0ELb1ELb1ELb1ELb0ELb1ELb1ELb1ELb0ELb0EEENS1_21CollectiveEpilogueFwdINS6_IJSA_SC_SB_EEES9_SE_SG_Li384ELb1ELb1ELb0ELb0EEENS1_36VarlenDynamicPersistentTileSchedulerILi192ELi128ELi384ELi128ELb0ELb1ELb1ELb0ELb1ELb1EEEEEEEEEvNT_6ParamsE --------------------------
	.section	.text._ZN7cutlass13device_kernelIN5flash11enable_sm90INS1_16FlashAttnFwdSm90INS1_25CollectiveMainloopFwdSm90ILi2EN4cute5tupleIJNS5_1CILi1EEES8_S8_EEENS6_IJNS7_ILi192EEENS7_ILi128EEENS7_ILi64EEEEEELi64ENS_10bfloat16_tEfNS_4arch4Sm90ELb0ELb0ELb0ELb1ELb1ELb1ELb0ELb1ELb1ELb1ELb0ELb0EEENS1_21CollectiveEpilogueFwdINS6_IJSA_SC_SB_EEES9_SE_SG_Li384ELb1ELb1ELb0ELb0EEENS1_36VarlenDynamicPersistentTileSchedulerILi192ELi128ELi384ELi128ELb0ELb1ELb1ELb0ELb1ELb1EEEEEEEEEvNT_6ParamsE,"ax",@progbits
	.align	128
.text._ZN7cutlass13device_kernelIN5flash11enable_sm90INS1_16FlashAttnFwdSm90INS1_25CollectiveMainloopFwdSm90ILi2EN4cute5tupleIJNS5_1CILi1EEES8_S8_EEENS6_IJNS7_ILi192EEENS7_ILi128EEENS7_ILi64EEEEEELi64ENS_10bfloat16_tEfNS_4arch4Sm90ELb0ELb0ELb0ELb1ELb1ELb1ELb0ELb1ELb1ELb1ELb0ELb0EEENS1_21CollectiveEpilogueFwdINS6_IJSA_SC_SB_EEES9_SE_SG_Li384ELb1ELb1ELb0ELb0EEENS1_36VarlenDynamicPersistentTileSchedulerILi192ELi128ELi384ELi128ELb0ELb1ELb1ELb0ELb1ELb1EEEEEEEEEvNT_6ParamsE:
        .type           _ZN7cutlass13device_kernelIN5flash11enable_sm90INS1_16FlashAttnFwdSm90INS1_25CollectiveMainloopFwdSm90ILi2EN4cute5tupleIJNS5_1CILi1EEES8_S8_EEENS6_IJNS7_ILi192EEENS7_ILi128EEENS7_ILi64EEEEEELi64ENS_10bfloat16_tEfNS_4arch4Sm90ELb0ELb0ELb0ELb1ELb1ELb1ELb0ELb1ELb1ELb1ELb0ELb0EEENS1_21CollectiveEpilogueFwdINS6_IJSA_SC_SB_EEES9_SE_SG_Li384ELb1ELb1ELb0ELb0EEENS1_36VarlenDynamicPersistentTileSchedulerILi192ELi128ELi384ELi128ELb0ELb1ELb1ELb0ELb1ELb1EEEEEEEEEvNT_6ParamsE,@function
        .size           _ZN7cutlass13device_kernelIN5flash11enable_sm90INS1_16FlashAttnFwdSm90INS1_25CollectiveMainloopFwdSm90ILi2EN4cute5tupleIJNS5_1CILi1EEES8_S8_EEENS6_IJNS7_ILi192EEENS7_ILi128EEENS7_ILi64EEEEEELi64ENS_10bfloat16_tEfNS_4arch4Sm90ELb0ELb0ELb0ELb1ELb1ELb1ELb0ELb1ELb1ELb1ELb0ELb0EEENS1_21CollectiveEpilogueFwdINS6_IJSA_SC_SB_EEES9_SE_SG_Li384ELb1ELb1ELb0ELb0EEENS1_36VarlenDynamicPersistentTileSchedulerILi192ELi128ELi384ELi128ELb0ELb1ELb1ELb0ELb1ELb1EEEEEEEEEvNT_6ParamsE,(.L_x_3107 - _ZN7cutlass13device_kernelIN5flash11enable_sm90INS1_16FlashAttnFwdSm90INS1_25CollectiveMainloopFwdSm90ILi2EN4cute5tupleIJNS5_1CILi1EEES8_S8_EEENS6_IJNS7_ILi192EEENS7_ILi128EEENS7_ILi64EEEEEELi64ENS_10bfloat16_tEfNS_4arch4Sm90ELb0ELb0ELb0ELb1ELb1ELb1ELb0ELb1ELb1ELb1ELb0ELb0EEENS1_21CollectiveEpilogueFwdINS6_IJSA_SC_SB_EEES9_SE_SG_Li384ELb1ELb1ELb0ELb0EEENS1_36VarlenDynamicPersistentTileSchedulerILi192ELi128ELi384ELi128ELb0ELb1ELb1ELb0ELb1ELb1EEEEEEEEEvNT_6ParamsE)
        .other          _ZN7cutlass13device_kernelIN5flash11enable_sm90INS1_16FlashAttnFwdSm90INS1_25CollectiveMainloopFwdSm90ILi2EN4cute5tupleIJNS5_1CILi1EEES8_S8_EEENS6_IJNS7_ILi192EEENS7_ILi128EEENS7_ILi64EEEEEELi64ENS_10bfloat16_tEfNS_4arch4Sm90ELb0ELb0ELb0ELb1ELb1ELb1ELb0ELb1ELb1ELb1ELb0ELb0EEENS1_21CollectiveEpilogueFwdINS6_IJSA_SC_SB_EEES9_SE_SG_Li384ELb1ELb1ELb0ELb0EEENS1_36VarlenDynamicPersistentTileSchedulerILi192ELi128ELi384ELi128ELb0ELb1ELb1ELb0ELb1ELb1EEEEEEEEEvNT_6ParamsE,@"STO_CUDA_ENTRY STV_DEFAULT"
_ZN7cutlass13device_kernelIN5flash11enable_sm90INS1_16FlashAttnFwdSm90INS1_25CollectiveMainloopFwdSm90ILi2EN4cute5tupleIJNS5_1CILi1EEES8_S8_EEENS6_IJNS7_ILi192EEENS7_ILi128EEENS7_ILi64EEEEEELi64ENS_10bfloat16_tEfNS_4arch4Sm90ELb0ELb0ELb0ELb1ELb1ELb1ELb0ELb1ELb1ELb1ELb0ELb0EEENS1_21CollectiveEpilogueFwdINS6_IJSA_SC_SB_EEES9_SE_SG_Li384ELb1ELb1ELb0ELb0EEENS1_36VarlenDynamicPersistentTileSchedulerILi192ELi128ELi384ELi128ELb0ELb1ELb1ELb0ELb1ELb1EEEEEEEEEvNT_6ParamsE:
[----:B------:R-:W0:Y:S02]  /*0000*/  LDC R1, c[0x0][0x28] ;  /* 0x00000a00ff017b82 */ /* 0x000e240000000800 */
[----:B0-----:R-:W-:Y:S01]  /*0010*/  VIADD R1, R1, 0xffffff88 ;  /* 0xffffff8801017836 */ /* 0x001fe20000000000 */
[----:B------:R-:W0:Y:S01]  /*0020*/  S2R R3, SR_TID.X ;  /* 0x0000000000037919 */ /* 0x000e220000002100 */
[----:B------:R-:W-:Y:S01]  /*0030*/  ELECT P0, URZ, PT ;  /* 0x00000000003f782f */ /* 0x000fe20003800000 */
[----:B------:R-:W-:Y:S01]  /*0040*/  BSSY B0, `(.L_x_464) ;  /* 0x000000e000007945 */ /* 0x000fe20003800000 */
[--C-:B0-----:R-:W-:Y:S02]  /*0050*/  SHF.R.U32.HI R0, RZ, 0x5, R3.reuse ;  /* 0x00000005ff007819 */ /* 0x101fe40000011603 */
[----:B------:R-:W-:-:S03]  /*0060*/  SHF.R.U32.HI R3, RZ, 0x7, R3 ;  /* 0x00000007ff037819 */ /* 0x000fc60000011603 */
[----:B------:R-:W0:Y:S02]  /*0070*/  SHFL.IDX PT, R2, R0, RZ, 0x1f ;  /* 0x00001fff00027589 */ /* 0x000e2400000e0000 */
[----:B0-----:R-:W-:-:S13]  /*0080*/  ISETP.EQ.AND P0, PT, R2, RZ, P0 ;  /* 0x000000ff0200720c */ /* 0x001fda0000702270 */
[----:B------:R-:W-:Y:S05]  /*0090*/  @!P0 BRA `(.L_x_465) ;  /* 0x0000000000208947 */ /* 0x000fea0003800000 */
[----:B------:R-:W-:Y:S02]  /*00a0*/  ULDC.64 UR4, c[0x0][0x198] ;  /* 0x0000660000047ab9 */ /* 0x000fe40000000a00 */
[----:B------:R-:W-:Y:S02]  /*00b0*/  UIADD3 UR6, UP0, UR4, 0x570, URZ ;  /* 0x0000057004067890 */ /* 0x000fe4000ff1e03f */
[----:B------:R-:W-:Y:S02]  /*00c0*/  UIADD3 UR4, UP1, UR4, 0x670, URZ ;  /* 0x0000067004047890 */ /* 0x000fe4000ff3e03f */
[----:B------:R-:W-:Y:S02]  /*00d0*/  UIADD3.X UR7, URZ, UR5, URZ, UP0, !UPT ;  /* 0x000000053f077290 */ /* 0x000fe400087fe43f */
[----:B------:R-:W-:-:S07]  /*00e0*/  UIADD3.X UR5, URZ, UR5, URZ, UP1, !UPT ;  /* 0x000000053f057290 */ /* 0x000fce0008ffe43f */
[----:B------:R0:W-:Y:S02]  /*00f0*/  UTMACCTL.PF [UR6] ;  /* 0x00000000060079b9 */ /* 0x0001e40008040000 */
[----:B------:R0:W-:Y:S02]  /*0100*/  UTMACCTL.PF [UR4] ;  /* 0x00000000040079b9 */ /* 0x0001e40008040000 */
[----:B0-----:R-:W-:Y:S01]  /*0110*/  NOP ;  /* 0x0000000000007918 */ /* 0x001fe20000000000 */
.L_x_465:
[----:B------:R-:W-:Y:S05]  /*0120*/  BSYNC B0 ;  /* 0x0000000000007941 */ /* 0x000fea0003800000 */
.L_x_464:
[----:B------:R-:W-:Y:S01]  /*0130*/  VOTEU.ANY UP0, P0 ;  /* 0x00000000003f7886 */ /* 0x000fe20000000100 */
[----:B------:R-:W0:Y:S01]  /*0140*/  SHFL.IDX PT, R3, R3, RZ, 0x1f ;  /* 0x00001fff03037589 */ /* 0x000e2200000e0000 */
[----:B------:R-:W-:Y:S01]  /*0150*/  UMOV UR4, 0x80 ;  /* 0x0000008000047882 */ /* 0x000fe20000000000 */
[----:B------:R-:W-:Y:S01]  /*0160*/  UMOV UR7, 0x180 ;  /* 0x0000018000077882 */ /* 0x000fe20000000000 */
[----:B------:R-:W-:Y:S01]  /*0170*/  VOTEU.ANY UP1, P0 ;  /* 0x00000000003f7886 */ /* 0x000fe20000020100 */
[----:B------:R-:W1:Y:S01]  /*0180*/  @UP0 S2UR UR8, SR_CgaCtaId ;  /* 0x00000000000809c3 */ /* 0x000e620000008800 */
[----:B------:R-:W2:Y:S01]  /*0190*/  SHFL.IDX PT, R2, R0, RZ, 0x1f ;  /* 0x00001fff00027589 */ /* 0x000ea200000e0000 */
[----:B------:R-:W-:Y:S01]  /*01a0*/  @UP0 UMOV UR6, 0x400 ;  /* 0x0000040000060882 */ /* 0x000fe20000000000 */
[----:B------:R-:W-:-:S04]  /*01b0*/  @UP0 UIADD3 UR4, -UR4, 0x100000, URZ ;  /* 0x0010000004040890 */ /* 0x000fc8000fffe13f */
[----:B------:R-:W-:Y:S02]  /*01c0*/  @UP0 USHF.L.U32 UR5, UR4, 0xb, URZ ;  /* 0x0000000b04050899 */ /* 0x000fe4000800063f */
[----:B------:R-:W-:Y:S01]  /*01d0*/  @UP0 USHF.L.U32 UR4, UR4, 0x1, URZ ;  /* 0x0000000104040899 */ /* 0x000fe2000800063f */
[----:B------:R-:W-:Y:S01]  /*01e0*/  VOTEU.ANY UP2, P0 ;  /* 0x00000000003f7886 */ /* 0x000fe20000040100 */
[----:B0-----:R-:W-:Y:S01]  /*01f0*/  R2UR UR9, R3 ;  /* 0x00000000030972ca */ /* 0x001fe200000e0000 */
[----:B-1----:R-:W-:Y:S01]  /*0200*/  @UP0 ULEA UR8, UR8, UR6, 0x18 ;  /* 0x0000000608080291 */ /* 0x002fe2000f8ec03f */
[----:B--2---:R-:W-:Y:S01]  /*0210*/  ISETP.NE.AND P1, PT, R2, RZ, PT ;  /* 0x000000ff0200720c */ /* 0x004fe20003f25270 */
[----:B------:R-:W-:-:S04]  /*0220*/  @UP0 UIADD3 UR6, -UR7, 0x100000, URZ ;  /* 0x0010000007060890 */ /* 0x000fc8000fffe13f */
[----:B------:R-:W-:Y:S02]  /*0230*/  @UP0 USHF.L.U32 UR7, UR6, 0xb, URZ ;  /* 0x0000000b06070899 */ /* 0x000fe4000800063f */
[----:B------:R-:W-:-:S04]  /*0240*/  @UP0 USHF.L.U32 UR6, UR6, 0x1, URZ ;  /* 0x0000000106060899 */ /* 0x000fc8000800063f */
[----:B------:R-:W-:Y:S01]  /*0250*/  UISETP.NE.AND UP0, UPT, UR9, URZ, UPT ;  /* 0x0000003f0900728c */ /* 0x000fe2000bf05270 */
[----:B------:R-:W0:Y:S02]  /*0260*/  FENCE.VIEW.ASYNC.S ;  /* 0x00000000000073c6 */ /* 0x000e240000000000 */
[----:B0-----:R0:W1:Y:S05]  /*0270*/  @UP1 SYNCS.EXCH.64 URZ, [UR8+0x16800], UR4 ;  /* 0x01680004083f15b2 */ /* 0x00106a0008000100 */
[----:B------:R0:W2:Y:S01]  /*0280*/  @UP2 SYNCS.EXCH.64 URZ, [UR8+0x16820], UR6 ;  /* 0x01682006083f25b2 */ /* 0x0000a20008000100 */
[----:B------:R-:W-:Y:S05]  /*0290*/  @P1 BRA `(.L_x_466) ;  /* 0x0000000000481947 */ /* 0x000fea0003800000 */
[----:B0-----:R-:W0:Y:S01]  /*02a0*/  S2UR UR5, SR_CgaCtaId ;  /* 0x00000000000579c3 */ /* 0x001e220000008800 */
[----:B------:R-:W-:Y:S01]  /*02b0*/  UMOV UR4, 0x400 ;  /* 0x0000040000047882 */ /* 0x000fe20000000000 */
[----:B------:R-:W-:Y:S01]  /*02c0*/  UMOV UR6, 0x80 ;  /* 0x0000008000067882 */ /* 0x000fe20000000000 */
[----:B------:R-:W-:Y:S01]  /*02d0*/  UMOV UR7, 0x180 ;  /* 0x0000018000077882 */ /* 0x000fe20000000000 */
[----:B------:R-:W-:Y:S01]  /*02e0*/  ELECT P0, URZ, PT ;  /* 0x00000000003f782f */ /* 0x000fe20003800000 */
[----:B0-----:R-:W-:Y:S02]  /*02f0*/  ULEA UR8, UR5, UR4, 0x18 ;  /* 0x0000000405087291 */ /* 0x001fe4000f8ec03f */
[----:B------:R-:W-:-:S04]  /*0300*/  UIADD3 UR4, -UR6, 0x100000, URZ ;  /* 0x0010000006047890 */ /* 0x000fc8000fffe13f */
[----:B------:R-:W-:Y:S02]  /*0310*/  USHF.L.U32 UR5, UR4, 0xb, URZ ;  /* 0x0000000b04057899 */ /* 0x000fe4000800063f */
[----:B------:R-:W-:Y:S02]  /*0320*/  USHF.L.U32 UR4, UR4, 0x1, URZ ;  /* 0x0000000104047899 */ /* 0x000fe4000800063f */
[----:B------:R-:W-:-:S04]  /*0330*/  UIADD3 UR6, -UR7, 0x100000, URZ ;  /* 0x0010000007067890 */ /* 0x000fc8000fffe13f */
[----:B------:R-:W-:Y:S02]  /*0340*/  USHF.L.U32 UR7, UR6, 0xb, URZ ;  /* 0x0000000b06077899 */ /* 0x000fe4000800063f */
[----:B------:R-:W-:Y:S01]  /*0350*/  USHF.L.U32 UR6, UR6, 0x1, URZ ;  /* 0x0000000106067899 */ /* 0x000fe2000800063f */
[----:B------:R-:W0:Y:S03]  /*0360*/  FENCE.VIEW.ASYNC.S ;  /* 0x00000000000073c6 */ /* 0x000e260000000000 */
[----:B0-----:R3:W4:Y:S08]  /*0370*/  SYNCS.EXCH.64 URZ, [UR8+0x16830], UR4 ;  /* 0x01683004083f75b2 */ /* 0x0017300008000100 */
[----:B------:R3:W0:Y:S01]  /*0380*/  SYNCS.EXCH.64 URZ, [UR8+0x16840], UR6 ;  /* 0x01684006083f75b2 */ /* 0x0006220008000100 */
[----:B------:R3:W0:Y:S01]  /*0390*/  SYNCS.EXCH.64 URZ, [UR8+0x16838], UR4 ;  /* 0x01683804083f75b2 */ /* 0x0006220008000100 */
[----:B------:R3:W0:Y:S02]  /*03a0*/  SYNCS.EXCH.64 URZ, [UR8+0x16848], UR6 ;  /* 0x01684806083f75b2 */ /* 0x0006240008000100 */
[----:B---3--:R-:W-:Y:S01]  /*03b0*/  NOP ;  /* 0x0000000000007918 */ /* 0x008fe20000000000 */
.L_x_466:
[----:B------:R-:W3:Y:S01]  /*03c0*/  SHFL.IDX PT, R2, R0, RZ, 0x1f ;  /* 0x00001fff00027589 */ /* 0x000ee200000e0000 */
[----:B------:R-:W-:Y:S01]  /*03d0*/  NOP ;  /* 0x0000000000007918 */ /* 0x000fe20000000000 */
[----:B---3--:R-:W-:-:S13]  /*03e0*/  ISETP.NE.AND P0, PT, R2, RZ, PT ;  /* 0x000000ff0200720c */ /* 0x008fda0003f05270 */
        /* <DEDUP_REMOVED lines=14> */
[----:B0-----:R3:W0:Y:S08]  /*04d0*/  SYNCS.EXCH.64 URZ, [UR8+0x16850], UR4 ;  /* 0x01685004083f75b2 */ /* 0x0016300008000100 */
[----:B------:R3:W0:Y:S01]  /*04e0*/  SYNCS.EXCH.64 URZ, [UR8+0x16860], UR6 ;  /* 0x01686006083f75b2 */ /* 0x0006220008000100 */
[----:B------:R3:W0:Y:S01]  /*04f0*/  SYNCS.EXCH.64 URZ, [UR8+0x16858], UR4 ;  /* 0x01685804083f75b2 */ /* 0x0006220008000100 */
[----:B------:R3:W0:Y:S02]  /*0500*/  SYNCS.EXCH.64 URZ, [UR8+0x16868], UR6 ;  /* 0x01686806083f75b2 */ /* 0x0006240008000100 */
[----:B---3--:R-:W-:Y:S01]  /*0510*/  NOP ;  /* 0x0000000000007918 */ /* 0x008fe20000000000 */
.L_x_467:
[----:B------:R-:W3:Y:S01]  /*0520*/  SHFL.IDX PT, R2, R0, RZ, 0x1f ;  /* 0x00001fff00027589 */ /* 0x000ee200000e0000 */
[----:B------:R-:W-:Y:S01]  /*0530*/  NOP ;  /* 0x0000000000007918 */ /* 0x000fe20000000000 */
[----:B---3--:R-:W-:-:S13]  /*0540*/  ISETP.NE.AND P0, PT, R2, RZ, PT ;  /* 0x000000ff0200720c */ /* 0x008fda0003f05270 */
[----:B------:R-:W-:Y:S05]  /*0550*/  @P0 BRA `(.L_x_468) ;  /* 0x0000000000380947 */ /* 0x000fea0003800000 */
[----:B0-----:R-:W0:Y:S01]  /*0560*/  S2UR UR5, SR_CgaCtaId ;  /* 0x00000000000579c3 */ /* 0x001e220000008800 */
[----:B------:R-:W-:Y:S01]  /*0570*/  UMOV UR4, 0x400 ;  /* 0x0000040000047882 */ /* 0x000fe20000000000 */
[----:B------:R-:W-:Y:S01]  /*0580*/  UMOV UR7, 0x80 ;  /* 0x0000008000077882 */ /* 0x000fe20000000000 */
[----:B------:R-:W-:Y:S01]  /*0590*/  ELECT P0, URZ, PT ;  /* 0x00000000003f782f */ /* 0x000fe20003800000 */
[----:B0-----:R-:W-:Y:S02]  /*05a0*/  ULEA UR6, UR5, UR4, 0x18 ;  /* 0x0000000405067291 */ /* 0x001fe4000f8ec03f */
[----:B------:R-:W-:-:S04]  /*05b0*/  UIADD3 UR4, -UR7, 0x100000, URZ ;  /* 0x0010000007047890 */ /* 0x000fc8000fffe13f */
[----:B------:R-:W-:Y:S02]  /*05c0*/  USHF.L.U32 UR5, UR4, 0xb, URZ ;  /* 0x0000000b04057899 */ /* 0x000fe4000800063f */
[----:B------:R-:W-:Y:S01]  /*05d0*/  USHF.L.U32 UR4, UR4, 0x1, URZ ;  /* 0x0000000104047899 */ /* 0x000fe2000800063f */
[----:B------:R-:W0:Y:S11]  /*05e0*/  FENCE.VIEW.ASYNC.S ;  /* 0x00000000000073c6 */ /* 0x000e360000000000 */
[----:B0-----:R3:W0:Y:S01]  /*05f0*/  SYNCS.EXCH.64 URZ, [UR6+0x16870], UR4 ;  /* 0x01687004063f75b2 */ /* 0x0016220008000100 */
[----:B------:R3:W0:Y:S01]  /*0600*/  SYNCS.EXCH.64 URZ, [UR6+0x16880], UR4 ;  /* 0x01688004063f75b2 */ /* 0x0006220008000100 */
[----:B------:R3:W0:Y:S01]  /*0610*/  SYNCS.EXCH.64 URZ, [UR6+0x16878], UR4 ;  /* 0x01687804063f75b2 */ /* 0x0006220008000100 */
[----:B------:R3:W0:Y:S02]  /*0620*/  SYNCS.EXCH.64 URZ, [UR6+0x16888], UR4 ;  /* 0x01688804063f75b2 */ /* 0x0006240008000100 */
[----:B---3--:R-:W-:Y:S01]  /*0630*/  NOP ;  /* 0x0000000000007918 */ /* 0x008fe20000000000 */
.L_x_468:
        /* <DEDUP_REMOVED lines=22> */
.L_x_469:
        /* <DEDUP_REMOVED lines=22> */
.L_x_470:
[----:B------:R-:W-:Y:S01]  /*0900*/  PLOP3.LUT P0, PT, PT, PT, UP0, 0x80, 0x0 ;  /* 0x000000000000781c */ /* 0x000fe20003f0f008 */
[----:B------:R-:W-:Y:S01]  /*0910*/  UMOV UR36, 0x1 ;  /* 0x0000000100247882 */ /* 0x000fe20000000000 */
[----:B------:R-:W-:Y:S01]  /*0920*/  NOP ;  /* 0x0000000000007918 */ /* 0x000fe20000000000 */
[----:B------:R-:W-:Y:S01]  /*0930*/  USEL UR36, UR36, 0x2, !UP0 ;  /* 0x0000000224247887 */ /* 0x000fe2000c000000 */
[----:B------:R-:W-:Y:S01]  /*0940*/  BSSY B9, `(.L_x_471) ;  /* 0x0001452000097945 */ /* 0x000fe20003800000 */
[----:B------:R-:W-:Y:S01]  /*0950*/  ULDC.64 UR42, c[0x0][0x208] ;  /* 0x00008200002a7ab9 */ /* 0x000fe20000000a00 */
[----:B012-4-:R-:W-:Y:S07]  /*0960*/  BAR.SYNC.DEFER_BLOCKING 0x0 ;  /* 0x0000000000007b1d */ /* 0x017fee0000010000 */
[----:B------:R-:W-:Y:S05]  /*0970*/  @!P0 BRA `(.L_x_472) ;  /* 0x000000dc009c8947 */ /* 0x000fea0003800000 */
.L_x_473:
[----:B------:R-:W-:-:S08]  /*0980*/  NOP ;  /* 0x0000000000007918 */ /* 0x000fd00000000000 */
[----:B------:R-:W0:Y:S02]  /*0990*/  USETMAXREG.TRY_ALLOC.CTAPOOL UP0, 0xa0 ;  /* 0x000000a0000079c8 */ /* 0x000e240008000600 */
[----:B0-----:R-:W-:-:S13]  /*09a0*/  PLOP3.LUT P0, PT, PT, PT, UP0, 0x80, 0x0 ;  /* 0x000000000000781c */ /* 0x001fda0003f0f008 */
[----:B------:R-:W-:Y:S05]  /*09b0*/  @!P0 BRA `(.L_x_473) ;  /* 0xfffffffc00f08947 */ /* 0x000fea000383ffff */
[----:B------:R-:W2:Y:S01]  /*09c0*/  LDL.LU R0, [R1] ;  /* 0x0000000001007983 */ /* 0x000ea20000300800 */
[----:B------:R-:W0:Y:S01]  /*09d0*/  S2R R2, SR_TID.X ;  /* 0x0000000000027919 */ /* 0x000e220000002100 */
[----:B------:R-:W1:Y:S01]  /*09e0*/  S2UR UR38, SR_CgaCtaId ;  /* 0x00000000002679c3 */ /* 0x000e620000008800 */
[----:B------:R-:W-:Y:S01]  /*09f0*/  UMOV UR4, 0x400 ;  /* 0x0000040000047882 */ /* 0x000fe20000000000 */
[----:B0-----:R-:W-:-:S06]  /*0a00*/  SHF.R.U32.HI R2, RZ, 0x7, R2 ;  /* 0x00000007ff027819 */ /* 0x001fcc0000011602 */
[----:B------:R-:W-:Y:S06]  /*0a10*/  BAR.ARV 0x8, 0x200 ;  /* 0x0208000000007b1d */ /* 0x000fec0000002000 */
[----:B------:R-:W-:-:S13]  /*0a20*/  ISETP.NE.AND P0, PT, R2, 0x1, PT ;  /* 0x000000010200780c */ /* 0x000fda0003f05270 */
[----:B------:R-:W-:Y:S08]  /*0a30*/  @!P0 BAR.ARV 0x9, 0x100 ;  /* 0x0244000000008b1d */ /* 0x000ff00000002000 */
[----:B------:R-:W-:Y:S01]  /*0a40*/  BAR.SYNC.DEFER_BLOCKING 0x5, 0x200 ;  /* 0x0148000000007b1d */ /* 0x000fe20000010000 */
[----:B-1----:R-:W-:-:S06]  /*0a50*/  ULEA UR4, UR38, UR4, 0x18 ;  /* 0x0000000426047291 */ /* 0x002fcc000f8ec03f */
[----:B------:R-:W-:Y:S01]  /*0a60*/  IMAD.U32 R18, RZ, RZ, UR4 ;  /* 0x00000004ff127e24 */ /* 0x000fe2000f8e00ff */
[----:B------:R-:W-:-:S04]  /*0a70*/  ULDC UR4, c[0x0][0xc3c] ;  /* 0x00030f0000047ab9 */ /* 0x000fc80000000800 */
[----:B------:R-:W0:Y:S01]  /*0a80*/  LDS.128 R32, [R18+0x168d0] ;  /* 0x0168d00012207984 */ /* 0x000e220000000c00 */
[----:B------:R-:W-:Y:S06]  /*0a90*/  BAR.ARV 0x4, 0x200 ;  /* 0x0108000000007b1d */ /* 0x000fec0000002000 */
[----:B--2---:R-:W-:-:S04]  /*0aa0*/  LOP3.LUT R0, R0, 0xffffffef, RZ, 0xc0, !PT ;  /* 0xffffffef00007812 */ /* 0x004fc800078ec0ff */
[----:B------:R-:W-:-:S05]  /*0ab0*/  @P0 LOP3.LUT R0, R0, 0x10, RZ, 0xfc, !PT ;  /* 0x0000001000000812 */ /* 0x000fca00078efcff */
[----:B------:R4:W-:Y:S01]  /*0ac0*/  STL [R1], R0 ;  /* 0x0000000001007387 */ /* 0x0009e20000100800 */
[----:B0-----:R-:W-:-:S13]  /*0ad0*/  ISETP.GE.AND P0, PT, R35, UR4, PT ;  /* 0x0000000423007c0c */ /* 0x001fda000bf06270 */
[----:B----4-:R-:W-:Y:S05]  /*0ae0*/  @P0 BRA `(.L_x_474) ;  /* 0x0000014000dc0947 */ /* 0x010fea0003800000 */
[----:B------:R-:W0:Y:S01]  /*0af0*/  S2R R0, SR_TID.X ;  /* 0x0000000000007919 */ /* 0x000e220000002100 */
[----:B------:R-:W-:Y:S01]  /*0b00*/  IMAD.MOV.U32 R19, RZ, RZ, RZ ;  /* 0x000000ffff137224 */ /* 0x000fe200078e00ff */
[----:B------:R-:W-:Y:S01]  /*0b10*/  CS2R R154, SRZ ;  /* 0x00000000009a7805 */ /* 0x000fe2000001ff00 */
[----:B------:R-:W-:Y:S01]  /*0b20*/  IMAD.MOV.U32 R157, RZ, RZ, RZ ;  /* 0x000000ffff9d7224 */ /* 0x000fe200078e00ff */
[----:B------:R-:W-:Y:S01]  /*0b30*/  ULOP3.LUT UR39, UR36, 0x1, URZ, 0xfc, !UPT ;  /* 0x0000000124277892 */ /* 0x000fe2000f8efc3f */
[----:B------:R-:W-:Y:S01]  /*0b40*/  UMOV UR37, URZ ;  /* 0x0000003f00257c82 */ /* 0x000fe20008000000 */
[----:B0-----:R-:W-:-:S05]  /*0b50*/  VIADD R10, R0, 0xffffff80 ;  /* 0xffffff80000a7836 */ /* 0x001fca0000000000 */
[----:B------:R-:W-:-:S04]  /*0b60*/  SHF.R.S32.HI R0, RZ, 0x1f, R10 ;  /* 0x0000001fff007819 */ /* 0x000fc8000001140a */
[----:B------:R-:W-:-:S04]  /*0b70*/  LEA.HI R2, R0, R10, RZ, 0x7 ;  /* 0x0000000a00027211 */ /* 0x000fc800078f38ff */
[----:B------:R-:W-:Y:S02]  /*0b80*/  LOP3.LUT R3, R2, 0xffffff80, RZ, 0xc0, !PT ;  /* 0xffffff8002037812 */ /* 0x000fe400078ec0ff */
[----:B------:R-:W-:Y:S02]  /*0b90*/  SHF.R.S32.HI R11, RZ, 0x7, R2 ;  /* 0x00000007ff0b7819 */ /* 0x000fe40000011402 */
[-C--:B------:R-:W-:Y:S01]  /*0ba0*/  LEA.HI R2, R0, R10.reuse, RZ, 0x5 ;  /* 0x0000000a00027211 */ /* 0x080fe200078f28ff */
[----:B------:R-:W-:Y:S01]  /*0bb0*/  IMAD.IADD R12, R10, 0x1, -R3 ;  /* 0x000000010a0c7824 */ /* 0x000fe200078e0a03 */
[----:B------:R-:W-:Y:S02]  /*0bc0*/  LEA.HI R3, R0, R10, RZ, 0x4 ;  /* 0x0000000a00037211 */ /* 0x000fe400078f20ff */
[----:B------:R-:W-:Y:S02]  /*0bd0*/  SHF.R.S32.HI R13, RZ, 0x5, R2 ;  /* 0x00000005ff0d7819 */ /* 0x000fe40000011402 */
[----:B------:R-:W-:-:S02]  /*0be0*/  SHF.R.S32.HI R6, RZ, 0x1f, R12 ;  /* 0x0000001fff067819 */ /* 0x000fc4000001140c */
[----:B------:R-:W-:Y:S02]  /*0bf0*/  SHF.R.S32.HI R4, RZ, 0x4, R3 ;  /* 0x00000004ff047819 */ /* 0x000fe40000011403 */
[----:B------:R-:W-:Y:S02]  /*0c00*/  LEA.HI R7, R6, R12, RZ, 0x2 ;  /* 0x0000000c06077211 */ /* 0x000fe400078f10ff */
[C---:B------:R-:W-:Y:S02]  /*0c10*/  LEA.HI R5, R3.reuse, R4, RZ, 0x1 ;  /* 0x0000000403057211 */ /* 0x040fe400078f08ff */
[--C-:B------:R-:W-:Y:S02]  /*0c20*/  SHF.R.S32.HI R8, RZ, 0x2, R7.reuse ;  /* 0x00000002ff087819 */ /* 0x100fe40000011407 */
[----:B------:R-:W-:Y:S02]  /*0c30*/  SHF.R.S32.HI R9, RZ, 0x1f, R7 ;  /* 0x0000001fff097819 */ /* 0x000fe40000011407 */
[----:B------:R-:W-:-:S02]  /*0c40*/  LOP3.LUT R3, R3, 0x3fffff0, RZ, 0xc0, !PT ;  /* 0x03fffff003037812 */ /* 0x000fc400078ec0ff */
[----:B------:R-:W-:Y:S02]  /*0c50*/  LEA.HI R9, R9, R8, RZ, 0x3 ;  /* 0x0000000809097211 */ /* 0x000fe400078f18ff */
[----:B------:R-:W-:Y:S01]  /*0c60*/  LOP3.LUT R5, R5, 0x1ffffffe, RZ, 0xc0, !PT ;  /* 0x1ffffffe05057812 */ /* 0x000fe200078ec0ff */
[----:B------:R-:W-:Y:S01]  /*0c70*/  IMAD.IADD R3, R10, 0x1, -R3 ;  /* 0x000000010a037824 */ /* 0x000fe200078e0a03 */
[----:B------:R-:W-:Y:S02]  /*0c80*/  LOP3.LUT R9, R9, 0xfffffff8, RZ, 0xc0, !PT ;  /* 0xfffffff809097812 */ /* 0x000fe400078ec0ff */
[----:B------:R-:W-:Y:S01]  /*0c90*/  LOP3.LUT R7, R7, 0x7ffffffc, RZ, 0xc0, !PT ;  /* 0x7ffffffc07077812 */ /* 0x000fe200078ec0ff */
[----:B------:R-:W-:Y:S01]  /*0ca0*/  IMAD.IADD R5, R4, 0x1, -R5 ;  /* 0x0000000104057824 */ /* 0x000fe200078e0a05 */
[----:B------:R-:W-:Y:S01]  /*0cb0*/  LEA.HI R6, R6, R12, RZ, 0x5 ;  /* 0x0000000c06067211 */ /* 0x000fe200078f28ff */
[----:B------:R-:W-:Y:S01]  /*0cc0*/  IMAD.IADD R9, R8, 0x1, -R9 ;  /* 0x0000000108097824 */ /* 0x000fe200078e0a09 */
[----:B------:R-:W-:Y:S01]  /*0cd0*/  IADD3 R7, R12, -R7, RZ ;  /* 0x800000070c077210 */ /* 0x000fe20007ffe0ff */
[----:B------:R-:W-:Y:S01]  /*0ce0*/  IMAD R2, R13, 0x10, R3 ;  /* 0x000000100d027824 */ /* 0x000fe200078e0203 */
[----:B------:R-:W-:Y:S01]  /*0cf0*/  SHF.R.S32.HI R6, RZ, 0x5, R6 ;  /* 0x00000005ff067819 */ /* 0x000fe20000011406 */
[----:B------:R-:W-:-:S02]  /*0d00*/  IMAD.MOV.U32 R8, RZ, RZ, -0x2 ;  /* 0xfffffffeff087424 */ /* 0x000fc400078e00ff */
[----:B------:R-:W-:-:S04]  /*0d10*/  IMAD.HI R4, R11, 0x55555556, RZ ;  /* 0x555555560b047827 */ /* 0x000fc800078e02ff */
[----:B------:R-:W-:Y:S01]  /*0d20*/  IMAD R5, R2, 0x8, R5 ;  /* 0x0000000802057824 */ /* 0x000fe200078e0205 */
[----:B------:R-:W-:Y:S01]  /*0d30*/  LEA.HI R4, R4, R4, RZ, 0x1 ;  /* 0x0000000404047211 */ /* 0x000fe200078f08ff */
[----:B------:R-:W-:Y:S02]  /*0d40*/  IMAD R2, R7, R8, 0x80 ;  /* 0x0000008007027424 */ /* 0x000fe400078e0208 */
[----:B------:R-:W-:Y:S02]  /*0d50*/  IMAD R9, R6, 0x10, R9 ;  /* 0x0000001006097824 */ /* 0x000fe400078e0209 */
[----:B------:R-:W-:Y:S01]  /*0d60*/  IMAD R4, R4, -0x3, R11 ;  /* 0xfffffffd04047824 */ /* 0x000fe200078e020b */
[----:B------:R0:W-:Y:S01]  /*0d70*/  STL [R1+0x5c], R2 ;  /* 0x00005c0201007387 */ /* 0x0001e20000100800 */
[----:B------:R-:W-:Y:S02]  /*0d80*/  IMAD.SHL.U32 R5, R5, 0x8, RZ ;  /* 0x0000000805057824 */ /* 0x000fe400078e00ff */
[----:B------:R-:W-:-:S05]  /*0d90*/  IMAD R6, R4, 0x40, R9 ;  /* 0x0000004004067824 */ /* 0x000fca00078e0209 */
[----:B------:R-:W-:Y:S01]  /*0da0*/  STL [R1+0x58], R6 ;  /* 0x0000580601007387 */ /* 0x000fe20000100800 */
[CC--:B0-----:R-:W-:Y:S02]  /*0db0*/  LEA.HI R2, R0.reuse, R10.reuse, RZ, 0x2 ;  /* 0x0000000a00027211 */ /* 0x0c1fe400078f10ff */
[----:B------:R-:W-:Y:S02]  /*0dc0*/  LEA.HI R0, R0, R10, RZ, 0x3 ;  /* 0x0000000a00007211 */ /* 0x000fe400078f18ff */
[--C-:B------:R-:W-:Y:S02]  /*0dd0*/  SHF.R.S32.HI R152, RZ, 0x2, R2.reuse ;  /* 0x00000002ff987819 */ /* 0x100fe40000011402 */
[----:B------:R-:W-:Y:S02]  /*0de0*/  SHF.R.S32.HI R3, RZ, 0x1f, R2 ;  /* 0x0000001fff037819 */ /* 0x000fe40000011402 */
[----:B------:R-:W-:Y:S01]  /*0df0*/  SHF.R.S32.HI R4, RZ, 0x3, R0 ;  /* 0x00000003ff047819 */ /* 0x000fe20000011400 */
[----:B------:R-:W-:Y:S01]  /*0e00*/  VIADD R9, R152, 0x60 ;  /* 0x0000006098097836 */ /* 0x000fe20000000000 */
[----:B------:R-:W-:-:S02]  /*0e10*/  LOP3.LUT R0, R0, 0xfffffff8, RZ, 0xc0, !PT ;  /* 0xfffffff800007812 */ /* 0x000fc400078ec0ff */
[----:B------:R-:W-:Y:S02]  /*0e20*/  LEA.HI R3, R3, R152, RZ, 0x3 ;  /* 0x0000009803037211 */ /* 0x000fe400078f18ff */
[----:B------:R-:W-:Y:S01]  /*0e30*/  LOP3.LUT R2, R2, 0xfffffffc, RZ, 0xc0, !PT ;  /* 0xfffffffc02027812 */ /* 0x000fe200078ec0ff */
[----:B------:R-:W-:Y:S01]  /*0e40*/  IMAD.IADD R8, R10, 0x1, -R0 ;  /* 0x000000010a087824 */ /* 0x000fe200078e0a00 */
[----:B------:R-:W-:Y:S02]  /*0e50*/  LOP3.LUT R3, R3, 0xfffffff8, RZ, 0xc0, !PT ;  /* 0xfffffff803037812 */ /* 0x000fe400078ec0ff */
[----:B------:R-:W-:Y:S01]  /*0e60*/  SHF.R.S32.HI R4, RZ, 0x1f, R9 ;  /* 0x0000001fff047819 */ /* 0x000fe20000011409 */
[----:B------:R-:W-:Y:S02]  /*0e70*/  IMAD.SHL.U32 R8, R8, 0x8, RZ ;  /* 0x0000000808087824 */ /* 0x000fe400078e00ff */
[----:B------:R-:W-:Y:S01]  /*0e80*/  IMAD.IADD R7, R10, 0x1, -R2 ;  /* 0x000000010a077824 */ /* 0x000fe200078e0a02 */
[----:B------:R-:W-:Y:S01]  /*0e90*/  LEA.HI R4, R4, R9, RZ, 0x3 ;  /* 0x0000000904047211 */ /* 0x000fe200078f18ff */
[----:B------:R-:W-:Y:S01]  /*0ea0*/  IMAD.IADD R3, R152, 0x1, -R3 ;  /* 0x0000000198037824 */ /* 0x000fe200078e0a03 */
[----:B------:R-:W-:Y:S01]  /*0eb0*/  SHF.L.U32 R2, R9, 0x6, RZ ;  /* 0x0000000609027819 */ /* 0x000fe200000006ff */
[----:B------:R-:W-:Y:S01]  /*0ec0*/  STL [R1+0x40], R8 ;  /* 0x0000400801007387 */ /* 0x000fe20000100800 */
[C---:B------:R-:W-:Y:S01]  /*0ed0*/  LEA.HI R0, R7.reuse, R7, RZ, 0x1 ;  /* 0x0000000707007211 */ /* 0x040fe200078f08ff */
[----:B------:R-:W-:-:S02]  /*0ee0*/  IMAD.SHL.U32 R16, R7, 0x8, RZ ;  /* 0x0000000807107824 */ /* 0x000fc400078e00ff */
[----:B------:R0:W-:Y:S01]  /*0ef0*/  STL [R1+0x1c], R3 ;  /* 0x00001c0301007387 */ /* 0x0001e20000100800 */
[C---:B------:R-:W-:Y:S01]  /*0f00*/  IMAD.SHL.U32 R22, R7.reuse, 0x4, RZ ;  /* 0x0000000407167824 */ /* 0x040fe200078e00ff */
[----:B------:R-:W-:Y:S01]  /*0f10*/  LOP3.LUT R0, R0, 0x1ffffffe, RZ, 0xc0, !PT ;  /* 0x1ffffffe00007812 */ /* 0x000fe200078ec0ff */
[----:B------:R-:W-:Y:S01]  /*0f20*/  IMAD.SHL.U32 R4, R4, 0x40, RZ ;  /* 0x0000004004047824 */ /* 0x000fe200078e00ff */
[----:B------:R-:W-:Y:S01]  /*0f30*/  SHF.R.S32.HI R17, RZ, 0x1f, R16 ;  /* 0x0000001fff117819 */ /* 0x000fe20000011410 */
[----:B------:R-:W-:Y:S02]  /*0f40*/  VIADD R156, R22, 0x10 ;  /* 0x00000010169c7836 */ /* 0x000fe40000000000 */
[----:B------:R-:W-:Y:S01]  /*0f50*/  IMAD.IADD R0, R7, 0x1, -R0 ;  /* 0x0000000107007824 */ /* 0x000fe200078e0a00 */
[----:B------:R-:W-:Y:S02]  /*0f60*/  LOP3.LUT R4, R4, 0xfffffe00, RZ, 0xc0, !PT ;  /* 0xfffffe0004047812 */ /* 0x000fe400078ec0ff */
[----:B0-----:R-:W-:Y:S01]  /*0f70*/  LOP3.LUT R3, R2, 0x1c0, RZ, 0xc0, !PT ;  /* 0x000001c002037812 */ /* 0x001fe200078ec0ff */
[----:B------:R-:W-:Y:S01]  /*0f80*/  IMAD R0, R0, 0x8, R6 ;  /* 0x0000000800007824 */ /* 0x000fe200078e0206 */
[----:B------:R-:W-:-:S02]  /*0f90*/  SHF.R.S32.HI R2, RZ, 0x1f, R8 ;  /* 0x0000001fff027819 */ /* 0x000fc40000011408 */
[----:B------:R-:W-:Y:S02]  /*0fa0*/  SHF.R.U32.HI R8, RZ, 0x3, R3 ;  /* 0x00000003ff087819 */ /* 0x000fe40000011603 */
[----:B------:R-:W-:Y:S01]  /*0fb0*/  LOP3.LUT R3, R3, 0x38, R16, 0xf8, !PT ;  /* 0x0000003803037812 */ /* 0x000fe200078ef810 */
[----:B------:R0:W-:Y:S01]  /*0fc0*/  STL [R1+0x68], R2 ;  /* 0x0000680201007387 */ /* 0x0001e20000100800 */
[----:B------:R-:W-:Y:S02]  /*0fd0*/  SHF.R.S32.HI R7, RZ, 0x1f, R156 ;  /* 0x0000001fff077819 */ /* 0x000fe4000001149c */
[----:B------:R-:W-:Y:S01]  /*0fe0*/  LOP3.LUT R3, R4, R3, R8, 0xf6, !PT ;  /* 0x0000000304037212 */ /* 0x000fe200078ef608 */
[----:B------:R1:W-:Y:S01]  /*0ff0*/  STL [R1+0x24], R4 ;  /* 0x0000240401007387 */ /* 0x0003e20000100800 */
[----:B------:R-:W-:-:S03]  /*1000*/  SHF.L.U32 R8, R156, 0x1, RZ ;  /* 0x000000019c087819 */ /* 0x000fc600000006ff */
[----:B------:R-:W-:Y:S02]  /*1010*/  IMAD R3, R3, 0x2, R18 ;  /* 0x0000000203037824 */ /* 0x000fe400078e0212 */
[----:B------:R2:W-:Y:S01]  /*1020*/  STL [R1+0x50], R8 ;  /* 0x0000500801007387 */ /* 0x0005e20000100800 */
[----:B0-----:R-:W-:Y:S01]  /*1030*/  VIADD R2, R16, 0x20 ;  /* 0x0000002010027836 */ /* 0x001fe20000000000 */
[----:B-1----:R-:W-:Y:S02]  /*1040*/  SHF.L.U64.HI R4, R156, 0x1, R7 ;  /* 0x000000019c047819 */ /* 0x002fe40000010207 */
[----:B------:R2:W-:Y:S02]  /*1050*/  STL [R1+0x64], R5 ;  /* 0x0000640501007387 */ /* 0x0005e40000100800 */
[----:B------:R-:W-:Y:S02]  /*1060*/  SHF.R.S32.HI R153, RZ, 0x1f, R2 ;  /* 0x0000001fff997819 */ /* 0x000fe40000011402 */
[----:B------:R2:W-:Y:S04]  /*1070*/  STL [R1+0x4c], R4 ;  /* 0x00004c0401007387 */ /* 0x0005e80000100800 */
[----:B------:R2:W-:Y:S04]  /*1080*/  STL [R1+0x54], R3 ;  /* 0x0000540301007387 */ /* 0x0005e80000100800 */
[----:B------:R2:W-:Y:S02]  /*1090*/  STL [R1+0x60], R0 ;  /* 0x0000600001007387 */ /* 0x0005e40000100800 */
.L_x_603:
[----:B0-2--5:R-:W0:Y:S02]  /*10a0*/  LDC.64 R4, c[0x0][0xc88] ;  /* 0x00032200ff047b82 */ /* 0x025e240000000a00 */
[----:B0-----:R-:W-:-:S05]  /*10b0*/  IMAD.WIDE R4, R35, 0x4, R4 ;  /* 0x0000000423047825 */ /* 0x001fca00078e0204 */
[----:B------:R-:W2:Y:S01]  /*10c0*/  LDG.E R3, desc[UR42][R4.64] ;  /* 0x0000002a04037981 */ /* 0x000ea2000c1e1900 */
[----:B------:R-:W-:Y:S05]  /*10d0*/  YIELD ;  /* 0x0000000000007946 */ /* 0x000fea0003800000 */
[----:B------:R-:W-:Y:S01]  /*10e0*/  ULDC.64 UR4, c[0x0][0xa28] ;  /* 0x00028a0000047ab9 */ /* 0x000fe20000000a00 */
[----:B------:R-:W-:Y:S01]  /*10f0*/  ULDC.64 UR8, c[0x0][0xa18] ;  /* 0x0002860000087ab9 */ /* 0x000fe20000000a00 */
[----:B------:R-:W-:Y:S01]  /*1100*/  ISETP.NE.U32.AND P1, PT, RZ, UR4, PT ;  /* 0x00000004ff007c0c */ /* 0x000fe2000bf25070 */
[----:B------:R-:W-:Y:S01]  /*1110*/  ULDC.64 UR6, c[0x0][0xa08] ;  /* 0x0002820000067ab9 */ /* 0x000fe20000000a00 */
[----:B------:R-:W-:Y:S01]  /*1120*/  IMAD.MOV.U32 R70, RZ, RZ, RZ ;  /* 0x000000ffff467224 */ /* 0x000fe200078e00ff */
[----:B------:R-:W-:-:S02]  /*1130*/  ISETP.NE.U32.AND P0, PT, RZ, UR6, PT ;  /* 0x00000006ff007c0c */ /* 0x000fc4000bf05070 */
[----:B------:R-:W-:Y:S02]  /*1140*/  ISETP.NE.AND.EX P1, PT, RZ, UR5, PT, P1 ;  /* 0x00000005ff007c0c */ /* 0x000fe4000bf25310 */
[----:B------:R-:W-:Y:S02]  /*1150*/  ISETP.NE.AND.EX P0, PT, RZ, UR7, PT, P0 ;  /* 0x00000007ff007c0c */ /* 0x000fe4000bf05300 */
[----:B--2---:R-:W-:Y:S01]  /*1160*/  SHF.R.S32.HI R0, RZ, 0x1f, R3 ;  /* 0x0000001fff007819 */ /* 0x004fe20000011403 */
[----:B------:R-:W-:Y:S08]  /*1170*/  STL [R1+0x38], R3 ;  /* 0x0000380301007387 */ /* 0x000ff00000100800 */
[C---:B------:R-:W-:Y:S01]  /*1180*/  @P1 LEA R6, P2, R3.reuse, UR4, 0x2 ;  /* 0x0000000403061c11 */ /* 0x040fe2000f8410ff */
[C---:B------:R-:W-:Y:S01]  /*1190*/  IMAD.SHL.U32 R36, R3.reuse, 0x4, RZ ;  /* 0x0000000403247824 */ /* 0x040fe200078e00ff */
[C-C-:B------:R-:W-:Y:S01]  /*11a0*/  SHF.L.U64.HI R32, R3.reuse, 0x2, R0.reuse ;  /* 0x0000000203207819 */ /* 0x140fe20000010200 */
[----:B------:R0:W-:Y:S01]  /*11b0*/  STL [R1+0x44], R0 ;  /* 0x0000440001007387 */ /* 0x0001e20000100800 */
[----:B------:R-:W-:-:S02]  /*11c0*/  @P1 LEA.HI.X R7, R3, UR5, R0, 0x2, P2 ;  /* 0x0000000503071c11 */ /* 0x000fc400090f1400 */
[----:B------:R-:W-:Y:S01]  /*11d0*/  ISETP.NE.U32.AND P2, PT, RZ, UR8, PT ;  /* 0x00000008ff007c0c */ /* 0x000fe2000bf45070 */
[----:B------:R-:W-:Y:S01]  /*11e0*/  ULDC UR4, c[0x0][0x288] ;  /* 0x0000a20000047ab9 */ /* 0x000fe20000000800 */
[----:B------:R-:W-:Y:S01]  /*11f0*/  IADD3 R8, P3, R36, UR6, RZ ;  /* 0x0000000624087c10 */ /* 0x000fe2000ff7e0ff */
[----:B-1----:R1:W-:Y:S01]  /*1200*/  STL [R1+0x2c], R36 ;  /* 0x00002c2401007387 */ /* 0x0023e20000100800 */
[----:B------:R-:W-:Y:S01]  /*1210*/  ISETP.NE.AND.EX P2, PT, RZ, UR9, PT, P2 ;  /* 0x00000009ff007c0c */ /* 0x000fe2000bf45320 */
[----:B0-----:R-:W-:Y:S01]  /*1220*/  IMAD.MOV.U32 R0, RZ, RZ, RZ ;  /* 0x000000ffff007224 */ /* 0x001fe200078e00ff */
[----:B------:R-:W-:Y:S01]  /*1230*/  IADD3.X R9, R32, UR7, RZ, P3, !PT ;  /* 0x0000000720097c10 */ /* 0x000fe20009ffe4ff */
[----:B------:R-:W-:Y:S01]  /*1240*/  IMAD.U32 R25, RZ, RZ, UR4 ;  /* 0x00000004ff197e24 */ /* 0x000fe2000f8e00ff */
[----:B------:R-:W-:Y:S01]  /*1250*/  ULDC.64 UR4, c[0x0][0x418] ;  /* 0x0001060000047ab9 */ /* 0x000fe20000000a00 */
[----:B------:R1:W-:Y:S04]  /*1260*/  STL [R1+0x30], R32 ;  /* 0x0000302001007387 */ /* 0x0003e80000100800 */
[----:B------:R1:W5:Y:S04]  /*1270*/  @P1 LDG.E R0, desc[UR42][R6.64] ;  /* 0x0000002a06001981 */ /* 0x000368000c1e1900 */
[----:B------:R-:W-:Y:S01]  /*1280*/  @P2 IADD3 R4, P1, R36, UR8, RZ ;  /* 0x0000000824042c10 */ /* 0x000fe2000ff3e0ff */
[----:B------:R1:W5:Y:S03]  /*1290*/  @P0 LDG.E R70, desc[UR42][R8.64] ;  /* 0x0000002a08460981 */ /* 0x000366000c1e1900 */
[----:B------:R-:W-:-:S05]  /*12a0*/  @P2 IADD3.X R5, R32, UR9, RZ, P1, !PT ;  /* 0x0000000920052c10 */ /* 0x000fca0008ffe4ff */
[----:B------:R1:W5:Y:S01]  /*12b0*/  @P2 LDG.E R25, desc[UR42][R4.64] ;  /* 0x0000002a04192981 */ /* 0x000362000c1e1900 */
[----:B------:R-:W-:Y:S01]  /*12c0*/  UISETP.NE.U32.AND UP0, UPT, UR4, URZ, UPT ;  /* 0x0000003f0400728c */ /* 0x000fe2000bf05070 */
[----:B------:R-:W-:Y:S02]  /*12d0*/  MOV R29, R3 ;  /* 0x00000003001d7202 */ /* 0x000fe40000000f00 */
[----:B------:R-:W-:Y:S01]  /*12e0*/  ULDC UR4, c[0x0][0x424] ;  /* 0x0001090000047ab9 */ /* 0x000fe20000000800 */
[----:B------:R-:W-:-:S03]  /*12f0*/  UISETP.NE.AND.EX UP0, UPT, UR5, URZ, UPT, UP0 ;  /* 0x0000003f0500728c */ /* 0x000fc6000bf05300 */
[----:B------:R-:W-:Y:S01]  /*1300*/  ULDC UR5, c[0x0][0x2f0] ;  /* 0x0000bc0000057ab9 */ /* 0x000fe20000000800 */
[----:B------:R-:W-:-:S04]  /*1310*/  USEL UR4, UR4, 0x1, UP0 ;  /* 0x0000000104047887 */ /* 0x000fc80008000000 */
[----:B------:R-:W-:-:S03]  /*1320*/  UIMAD UR4, UR4, UR5, URZ ;  /* 0x00000005040472a4 */ /* 0x000fc6000f8e023f */
[----:B------:R-:W-:Y:S02]  /*1330*/  ULDC UR5, c[0x0][0x348] ;  /* 0x0000d20000057ab9 */ /* 0x000fe40000000800 */
[----:B------:R-:W-:Y:S02]  /*1340*/  IMAD.U32 R30, RZ, RZ, UR5 ;  /* 0x00000005ff1e7e24 */ /* 0x000fe4000f8e00ff */
[----:B------:R-:W-:Y:S01]  /*1350*/  IMAD.U32 R31, RZ, RZ, UR4 ;  /* 0x00000004ff1f7e24 */ /* 0x000fe2000f8e00ff */
[----:B-1----:R-:W-:Y:S06]  /*1360*/  @P2 BRA `(.L_x_475) ;  /* 0x0000000000242947 */ /* 0x002fec0003800000 */
[----:B------:R-:W-:Y:S02]  /*1370*/  ULDC.64 UR4, c[0x0][0xa00] ;  /* 0x0002800000047ab9 */ /* 0x000fe40000000a00 */
[----:B------:R-:W-:-:S04]  /*1380*/  ISETP.NE.U32.AND P1, PT, RZ, UR4, PT ;  /* 0x00000004ff007c0c */ /* 0x000fc8000bf25070 */
[----:B------:R-:W-:-:S13]  /*1390*/  ISETP.NE.AND.EX P1, PT, RZ, UR5, PT, P1 ;  /* 0x00000005ff007c0c */ /* 0x000fda000bf25310 */
[----:B------:R-:W-:Y:S05]  /*13a0*/  @!P1 BRA `(.L_x_475) ;  /* 0x0000000000149947 */ /* 0x000fea0003800000 */
[----:B------:R-:W0:Y:S02]  /*13b0*/  LDC.64 R4, c[0x0][0xa00] ;  /* 0x00028000ff047b82 */ /* 0x000e240000000a00 */
[----:B0-----:R-:W-:-:S05]  /*13c0*/  IMAD.WIDE R4, R29, 0x4, R4 ;  /* 0x000000041d047825 */ /* 0x001fca00078e0204 */
[----:B-----5:R-:W2:Y:S04]  /*13d0*/  LDG.E R25, desc[UR42][R4.64] ;  /* 0x0000002a04197981 */ /* 0x020ea8000c1e1900 */
[----:B------:R-:W2:Y:S02]  /*13e0*/  LDG.E R6, desc[UR42][R4.64+0x4] ;  /* 0x0000042a04067981 */ /* 0x000ea4000c1e1900 */
[----:B--2---:R-:W-:-:S07]  /*13f0*/  IMAD.IADD R25, R6, 0x1, -R25 ;  /* 0x0000000106197824 */ /* 0x004fce00078e0a19 */
.L_x_475:
[----:B------:R-:W-:Y:S01]  /*1400*/  ULDC.64 UR4, c[0x0][0xa20] ;  /* 0x0002880000047ab9 */ /* 0x000fe20000000a00 */
[----:B------:R0:W-:Y:S01]  /*1410*/  STL [R1+0x3c], R33 ;  /* 0x00003c2101007387 */ /* 0x0001e20000100800 */
[----:B------:R-:W-:-:S03]  /*1420*/  ISETP.NE.U32.AND P1, PT, RZ, UR4, PT ;  /* 0x00000004ff007c0c */ /* 0x000fc6000bf25070 */
[----:B------:R0:W-:Y:S01]  /*1430*/  STL [R1+0x28], R34 ;  /* 0x0000282201007387 */ /* 0x0001e20000100800 */
[----:B------:R-:W-:-:S13]  /*1440*/  ISETP.NE.AND.EX P1, PT, RZ, UR5, PT, P1 ;  /* 0x00000005ff007c0c */ /* 0x000fda000bf25310 */
[----:B0-----:R-:W-:Y:S05]  /*1450*/  @!P1 BRA `(.L_x_476) ;  /* 0x0000000000109947 */ /* 0x001fea0003800000 */
[----:B------:R-:W-:-:S04]  /*1460*/  IADD3 R4, P0, R36, UR4, RZ ;  /* 0x0000000424047c10 */ /* 0x000fc8000ff1e0ff */
[----:B------:R-:W-:-:S05]  /*1470*/  IADD3.X R5, R32, UR5, RZ, P0, !PT ;  /* 0x0000000520057c10 */ /* 0x000fca00087fe4ff */
[----:B------:R0:W5:Y:S01]  /*1480*/  LDG.E R31, desc[UR42][R4.64] ;  /* 0x0000002a041f7981 */ /* 0x000162000c1e1900 */
[----:B------:R-:W-:Y:S05]  /*1490*/  BRA `(.L_x_477) ;  /* 0x0000000000107947 */ /* 0x000fea0003800000 */
.L_x_476:
[----:B------:R-:W-:Y:S05]  /*14a0*/  @!P0 BRA `(.L_x_477) ;  /* 0x00000000000c8947 */ /* 0x000fea0003800000 */
[----:B------:R-:W2:Y:S04]  /*14b0*/  LDG.E R4, desc[UR42][R8.64] ;  /* 0x0000002a08047981 */ /* 0x000ea8000c1e1900 */
[----:B------:R-:W2:Y:S02]  /*14c0*/  LDG.E R31, desc[UR42][R8.64+0x4] ;  /* 0x0000042a081f7981 */ /* 0x000ea4000c1e1900 */
[----:B--2---:R-:W-:-:S07]  /*14d0*/  IMAD.IADD R31, R31, 0x1, -R4 ;  /* 0x000000011f1f7824 */ /* 0x004fce00078e0a04 */
.L_x_477:
[----:B------:R-:W-:Y:S02]  /*14e0*/  ULDC.64 UR4, c[0x0][0xa10] ;  /* 0x0002840000047ab9 */ /* 0x000fe40000000a00 */
[----:B------:R-:W-:-:S04]  /*14f0*/  ISETP.NE.U32.AND P0, PT, RZ, UR4, PT ;  /* 0x00000004ff007c0c */ /* 0x000fc8000bf05070 */
[----:B------:R-:W-:Y:S01]  /*1500*/  ISETP.NE.AND.EX P0, PT, RZ, UR5, PT, P0 ;  /* 0x00000005ff007c0c */ /* 0x000fe2000bf05300 */
[----:B-----5:R-:W-:Y:S01]  /*1510*/  IMAD.IADD R9, R31, 0x1, -R0 ;  /* 0x000000011f097824 */ /* 0x020fe200078e0a00 */
[----:B------:R-:W-:-:S11]  /*1520*/  ULDC.64 UR4, c[0x0][0xa30] ;  /* 0x00028c0000047ab9 */ /* 0x000fd60000000a00 */
[----:B0-----:R-:W0:Y:S02]  /*1530*/  @P0 LDC.64 R4, c[0x0][0xa10] ;  /* 0x00028400ff040b82 */ /* 0x001e240000000a00 */
[----:B0-----:R-:W-:-:S05]  /*1540*/  @P0 IMAD.WIDE R4, R29, 0x4, R4 ;  /* 0x000000041d040825 */ /* 0x001fca00078e0204 */
[----:B------:R-:W2:Y:S04]  /*1550*/  @P0 LDG.E R3, desc[UR42][R4.64] ;  /* 0x0000002a04030981 */ /* 0x000ea8000c1e1900 */
[----:B------:R-:W2:Y:S01]  /*1560*/  @P0 LDG.E R8, desc[UR42][R4.64+0x4] ;  /* 0x0000042a04080981 */ /* 0x000ea2000c1e1900 */
[----:B------:R-:W-:Y:S01]  /*1570*/  IADD3 R28, -R9, RZ, RZ ;  /* 0x000000ff091c7210 */ /* 0x000fe20007ffe1ff */
[----:B------:R-:W-:Y:S01]  /*1580*/  IMAD.MOV.U32 R24, RZ, RZ, R31 ;  /* 0x000000ffff187224 */ /* 0x000fe200078e001f */
[----:B------:R-:W-:Y:S02]  /*1590*/  ISETP.NE.U32.AND P1, PT, RZ, UR4, PT ;  /* 0x00000004ff007c0c */ /* 0x000fe4000bf25070 */
[----:B------:R-:W-:Y:S02]  /*15a0*/  VIMNMX R28, RZ, R28, !PT ;  /* 0x0000001cff1c7248 */ /* 0x000fe40007fe0100 */
[----:B------:R-:W-:-:S13]  /*15b0*/  ISETP.NE.AND.EX P1, PT, RZ, UR5, PT, P1 ;  /* 0x00000005ff007c0c */ /* 0x000fda000bf25310 */
[----:B------:R-:W-:-:S04]  /*15c0*/  @P1 IADD3 R6, P2, R36, UR4, RZ ;  /* 0x0000000424061c10 */ /* 0x000fc8000ff5e0ff */
[----:B------:R-:W-:-:S05]  /*15d0*/  @P1 IADD3.X R7, R32, UR5, RZ, P2, !PT ;  /* 0x0000000520071c10 */ /* 0x000fca00097fe4ff */
[----:B------:R0:W5:Y:S01]  /*15e0*/  @P1 LDG.E R24, desc[UR42][R6.64] ;  /* 0x0000002a06181981 */ /* 0x000162000c1e1900 */
[----:B--2---:R-:W-:-:S04]  /*15f0*/  @P0 IMAD.IADD R30, R8, 0x1, -R3 ;  /* 0x00000001081e0824 */ /* 0x004fc800078e0a03 */
[----:B------:R-:W-:-:S04]  /*1600*/  IMAD.IADD R88, R9, 0x1, R30 ;  /* 0x0000000109587824 */ /* 0x000fc800078e021e */
[----:B------:R-:W-:-:S05]  /*1610*/  VIADD R0, R88, 0x7f ;  /* 0x0000007f58007836 */ /* 0x000fca0000000000 */
[----:B------:R-:W-:-:S04]  /*1620*/  SHF.R.S32.HI R3, RZ, 0x1f, R0 ;  /* 0x0000001fff037819 */ /* 0x000fc80000011400 */
[----:B------:R-:W-:-:S04]  /*1630*/  LEA.HI R3, R3, R0, RZ, 0x7 ;  /* 0x0000000003037211 */ /* 0x000fc800078f38ff */
[----:B------:R-:W-:-:S04]  /*1640*/  LOP3.LUT R5, R3, 0xffffff80, RZ, 0xc0, !PT ;  /* 0xffffff8003057812 */ /* 0x000fc800078ec0ff */
[----:B------:R-:W-:-:S04]  /*1650*/  VIADDMNMX R5, R5, -R9, R30, PT ;  /* 0x8000000905057246 */ /* 0x000fc8000380011e */
[----:B------:R-:W-:Y:S02]  /*1660*/  ISETP.GT.AND P0, PT, R5, R28, PT ;  /* 0x0000001c0500720c */ /* 0x000fe40003f04270 */
[----:B------:R-:W-:-:S05]  /*1670*/  SHF.R.U32.HI R28, RZ, 0x7, R28 ;  /* 0x00000007ff1c7819 */ /* 0x000fca000001161c */
[----:B------:R-:W-:-:S06]  /*1680*/  IMAD.MOV.U32 R27, RZ, RZ, R28 ;  /* 0x000000ffff1b7224 */ /* 0x000fcc00078e001c */
[----:B------:R-:W-:-:S05]  /*1690*/  @P0 VIADD R0, R5, 0x7f ;  /* 0x0000007f05000836 */ /* 0x000fca0000000000 */
[----:B------:R-:W-:-:S04]  /*16a0*/  @P0 SHF.R.S32.HI R5, RZ, 0x1f, R0 ;  /* 0x0000001fff050819 */ /* 0x000fc80000011400 */
[----:B------:R-:W-:Y:S02]  /*16b0*/  @P0 LEA.HI R5, R5, R0, RZ, 0x7 ;  /* 0x0000000005050211 */ /* 0x000fe400078f38ff */
[----:B------:R-:W-:Y:S02]  /*16c0*/  SHF.R.S32.HI R0, RZ, 0x7, R3 ;  /* 0x00000007ff007819 */ /* 0x000fe40000011403 */
[----:B------:R-:W-:Y:S02]  /*16d0*/  @P0 SHF.R.S32.HI R27, RZ, 0x7, R5 ;  /* 0x00000007ff1b0819 */ /* 0x000fe40000011405 */
[----:B------:R-:W-:Y:S01]  /*16e0*/  PLOP3.LUT P0, PT, PT, PT, PT, 0x80, 0x0 ;  /* 0x000000000000781c */ /* 0x000fe20003f0f070 */
[----:B------:R0:W-:Y:S01]  /*16f0*/  STL [R1+0x48], R0 ;  /* 0x0000480001007387 */ /* 0x0001e20000100800 */
[----:B------:R-:W-:-:S13]  /*1700*/  ISETP.GT.AND P1, PT, R27, R28, PT ;  /* 0x0000001c1b00720c */ /* 0x000fda0003f24270 */
[----:B0-----:R-:W-:Y:S05]  /*1710*/  @!P1 BRA `(.L_x_478) ;  /* 0x0000004000e09947 */ /* 0x001fea0003800000 */
[----:B------:R-:W-:Y:S01]  /*1720*/  VIADD R0, R18, 0xe400 ;  /* 0x0000e40012007836 */ /* 0x000fe20000000000 */
[----:B------:R-:W-:Y:S04]  /*1730*/  BSSY B6, `(.L_x_479) ;  /* 0x0000013000067945 */ /* 0x000fe80003800000 */
[----:B------:R-:W-:-:S13]  /*1740*/  LOP3.LUT P0, RZ, R0, 0x3ff, RZ, 0xc0, !PT ;  /* 0x000003ff00ff7812 */ /* 0x000fda000780c0ff */
[----:B------:R-:W-:Y:S05]  /*1750*/  @!P0 BRA `(.L_x_480) ;  /* 0x0000000000408947 */ /* 0x000fea0003800000 */
        /* <DEDUP_REMOVED lines=8> */
[----:B------:R-:W-:Y:S01]  /*17e0*/  MOV R11, UR7 ;  /* 0x00000007000b7c02 */ /* 0x000fe20008000f00 */
[----:B------:R-:W-:Y:S02]  /*17f0*/  IMAD.U32 R6, RZ, RZ, UR4 ;  /* 0x00000004ff067e24 */ /* 0x000fe4000f8e00ff */
[----:B------:R-:W-:-:S02]  /*1800*/  IMAD.U32 R7, RZ, RZ, UR5 ;  /* 0x00000005ff077e24 */ /* 0x000fc4000f8e00ff */
[----:B------:R-:W-:Y:S02]  /*1810*/  IMAD.MOV.U32 R8, RZ, RZ, 0x70 ;  /* 0x00000070ff087424 */ /* 0x000fe400078e00ff */
[----:B------:R-:W-:Y:S02]  /*1820*/  IMAD.MOV.U32 R12, RZ, RZ, 0x1 ;  /* 0x00000001ff0c7424 */ /* 0x000fe400078e00ff */
[----:B0-----:R-:W-:-:S07]  /*1830*/  IMAD.MOV.U32 R13, RZ, RZ, RZ ;  /* 0x000000ffff0d7224 */ /* 0x001fce00078e00ff */
[----:B------:R-:W-:-:S07]  /*1840*/  LEPC R20, `(.L_x_480) ;  /* 0x000000001014794e */ /* 0x000fce0000000000 */
[----:B-1---5:R-:W-:Y:S05]  /*1850*/  CALL.ABS.NOINC R14 ;  /* 0x000000000e007343 */ /* 0x022fea0003c00000 */
.L_x_480:
[----:B------:R-:W-:Y:S05]  /*1860*/  BSYNC B6 ;  /* 0x0000000000067941 */ /* 0x000fea0003800000 */
.L_x_479:
        /* <DEDUP_REMOVED lines=11> */
[----:B------:R-:W-:Y:S01]  /*1920*/  MOV R10, UR6 ;  /* 0x00000006000a7c02 */ /* 0x000fe20008000f00 */
[----:B------:R-:W-:Y:S02]  /*1930*/  IMAD.U32 R6, RZ, RZ, UR4 ;  /* 0x00000004ff067e24 */ /* 0x000fe4000f8e00ff */
[----:B------:R-:W-:-:S02]  /*1940*/  IMAD.U32 R7, RZ, RZ, UR5 ;  /* 0x00000005ff077e24 */ /* 0x000fc4000f8e00ff */
[----:B------:R-:W-:Y:S02]  /*1950*/  IMAD.U32 R11, RZ, RZ, UR7 ;  /* 0x00000007ff0b7e24 */ /* 0x000fe4000f8e00ff */
[----:B------:R-:W-:Y:S02]  /*1960*/  IMAD.MOV.U32 R8, RZ, RZ, 0x70 ;  /* 0x00000070ff087424 */ /* 0x000fe400078e00ff */
[----:B------:R-:W-:Y:S02]  /*1970*/  IMAD.MOV.U32 R12, RZ, RZ, 0x1 ;  /* 0x00000001ff0c7424 */ /* 0x000fe400078e00ff */
[----:B0-----:R-:W-:-:S07]  /*1980*/  IMAD.MOV.U32 R13, RZ, RZ, RZ ;  /* 0x000000ffff0d7224 */ /* 0x001fce00078e00ff */
[----:B------:R-:W-:-:S07]  /*1990*/  LEPC R20, `(.L_x_482) ;  /* 0x000000001014794e */ /* 0x000fce0000000000 */
[----:B-1---5:R-:W-:Y:S05]  /*19a0*/  CALL.ABS.NOINC R14 ;  /* 0x000000000e007343 */ /* 0x022fea0003c00000 */
.L_x_482:
[----:B------:R-:W-:Y:S05]  /*19b0*/  BSYNC B6 ;  /* 0x0000000000067941 */ /* 0x000fea0003800000 */
.L_x_481:
[----:B------:R-:W-:Y:S01]  /*19c0*/  ULDC.64 UR4, c[0x0][0x9f8] ;  /* 0x00027e0000047ab9 */ /* 0x000fe20000000a00 */
[----:B------:R-:W2:Y:S01]  /*19d0*/  LDL R38, [R1+0x1c] ;  /* 0x00001c0001267983 */ /* 0x000ea20000100800 */
[----:B------:R-:W-:Y:S01]  /*19e0*/  ISETP.NE.U32.AND P0, PT, RZ, UR4, PT ;  /* 0x00000004ff007c0c */ /* 0x000fe2000bf05070 */
[----:B------:R-:W0:Y:S03]  /*19f0*/  LDC.64 R4, c[0x0][0x3f8] ;  /* 0x0000fe00ff047b82 */ /* 0x000e260000000a00 */
[----:B------:R-:W-:-:S05]  /*1a00*/  ISETP.NE.AND.EX P0, PT, RZ, UR5, PT, P0 ;  /* 0x00000005ff007c0c */ /* 0x000fca000bf05300 */
[----:B------:R-:W1:Y:S08]  /*1a10*/  LDC.64 R64, c[0x0][0x408] ;  /* 0x00010200ff407b82 */ /* 0x000e700000000a00 */
[----:B------:R-:W-:Y:S01]  /*1a20*/  @P0 IADD3 R6, P1, R36, UR4, RZ ;  /* 0x0000000424060c10 */ /* 0x000fe2000ff3e0ff */
[----:B------:R-:W3:Y:S03]  /*1a30*/  LDC R37, c[0x0][0x3f4] ;  /* 0x0000fd00ff257b82 */ /* 0x000ee60000000800 */
[----:B------:R-:W-:-:S02]  /*1a40*/  @P0 IADD3.X R7, R32, UR5, RZ, P1, !PT ;  /* 0x0000000520070c10 */ /* 0x000fc40008ffe4ff */
[----:B------:R-:W4:Y:S04]  /*1a50*/  LDL.LU R32, [R1] ;  /* 0x0000000001207983 */ /* 0x000f280000300800 */
[----:B------:R-:W4:Y:S04]  /*1a60*/  LDL R14, [R1+0x24] ;  /* 0x00002400010e7983 */ /* 0x000f280000100800 */
[----:B------:R1:W4:Y:S01]  /*1a70*/  @P0 LDG.E R29, desc[UR42][R6.64] ;  /* 0x0000002a061d0981 */ /* 0x000322000c1e1900 */
[----:B------:R-:W1:Y:S01]  /*1a80*/  S2R R36, SR_TID.X ;  /* 0x0000000000247919 */ /* 0x000e620000002100 */
[----:B------:R-:W-:-:S02]  /*1a90*/  SHF.R.S32.HI R3, RZ, 0x1f, R152 ;  /* 0x0000001fff037819 */ /* 0x000fc40000011498 */
[----:B------:R-:W-:-:S03]  /*1aa0*/  SHF.R.S32.HI R23, RZ, 0x1f, R22 ;  /* 0x0000001fff177819 */ /* 0x000fc60000011416 */
[-C--:B0-----:R-:W-:Y:S02]  /*1ab0*/  IMAD R0, R3, R4.reuse, RZ ;  /* 0x0000000403007224 */ /* 0x081fe400078e02ff */
[----:B------:R-:W-:-:S04]  /*1ac0*/  IMAD.WIDE.U32 R8, R152, R4, R22 ;  /* 0x0000000498087225 */ /* 0x000fc800078e0016 */
[C---:B------:R-:W-:Y:S02]  /*1ad0*/  IMAD R13, R152.reuse, R5, R0 ;  /* 0x00000005980d7224 */ /* 0x040fe400078e0200 */
[----:B------:R-:W-:Y:S01]  /*1ae0*/  IMAD.WIDE.U32 R10, R152, R4, R16 ;  /* 0x00000004980a7225 */ /* 0x000fe200078e0010 */
[----:B---3--:R-:W-:-:S03]  /*1af0*/  ISETP.GE.AND P0, PT, R16, R37, PT ;  /* 0x000000251000720c */ /* 0x008fc60003f06270 */
[----:B-1----:R-:W-:Y:S02]  /*1b00*/  IMAD R3, R3, R64, RZ ;  /* 0x0000004003037224 */ /* 0x002fe400078e02ff */
[----:B------:R-:W-:Y:S02]  /*1b10*/  IMAD.IADD R9, R9, 0x1, R13 ;  /* 0x0000000109097824 */ /* 0x000fe400078e020d */
[----:B------:R-:W-:Y:S01]  /*1b20*/  IMAD.IADD R11, R13, 0x1, R11 ;  /* 0x000000010d0b7824 */ /* 0x000fe200078e020b */
[----:B-----5:R-:W-:Y:S01]  /*1b30*/  SHF.R.S32.HI R13, RZ, 0x1f, R24 ;  /* 0x0000001fff0d7819 */ /* 0x020fe20000011418 */
[----:B------:R-:W-:Y:S01]  /*1b40*/  IMAD R15, R152, R65, R3 ;  /* 0x00000041980f7224 */ /* 0x000fe200078e0203 */
[----:B------:R-:W-:-:S03]  /*1b50*/  SEL R3, R37, RZ, P0 ;  /* 0x000000ff25037207 */ /* 0x000fc60000000000 */
[C---:B------:R-:W-:Y:S02]  /*1b60*/  IMAD R12, R13.reuse, R4, RZ ;  /* 0x000000040d0c7224 */ /* 0x040fe400078e02ff */
[----:B------:R-:W-:Y:S02]  /*1b70*/  VIADD R39, R36, 0xffffff80 ;  /* 0xffffff8024277836 */ /* 0x000fe40000000000 */
[----:B------:R-:W-:Y:S01]  /*1b80*/  IMAD R13, R13, R64, RZ ;  /* 0x000000400d0d7224 */ /* 0x000fe200078e02ff */
[----:B------:R-:W-:Y:S01]  /*1b90*/  IADD3 R3, R16, R3, RZ ;  /* 0x0000000310037210 */ /* 0x000fe20007ffe0ff */
[-C--:B------:R-:W-:Y:S01]  /*1ba0*/  IMAD.WIDE.U32 R20, R24, R4.reuse, R8 ;  /* 0x0000000418147225 */ /* 0x080fe200078e0008 */
[----:B------:R-:W-:Y:S02]  /*1bb0*/  SHF.L.U64.HI R68, R4, 0x7, R5 ;  /* 0x0000000704447819 */ /* 0x000fe40000010205 */
[----:B------:R-:W-:Y:S01]  /*1bc0*/  SHF.L.U64.HI R66, R64, 0x7, R65 ;  /* 0x0000000740427819 */ /* 0x000fe20000010241 */
[----:B------:R-:W-:Y:S01]  /*1bd0*/  IMAD.WIDE.U32 R52, R24, R4, R10 ;  /* 0x0000000418347225 */ /* 0x000fe200078e000a */
[----:B------:R-:W-:-:S03]  /*1be0*/  SHF.R.S32.HI R0, RZ, 0x1f, R3 ;  /* 0x0000001fff007819 */ /* 0x000fc60000011403 */
[----:B------:R-:W-:Y:S02]  /*1bf0*/  IMAD.SHL.U32 R67, R4, 0x80, RZ ;  /* 0x0000008004437824 */ /* 0x000fe400078e00ff */
[----:B------:R-:W-:Y:S02]  /*1c00*/  IMAD R13, R24, R65, R13 ;  /* 0x00000041180d7224 */ /* 0x000fe400078e020d */
[----:B------:R-:W-:Y:S01]  /*1c10*/  IMAD.WIDE.U32 R6, R152, R64, R16 ;  /* 0x0000004098067225 */ /* 0x000fe200078e0010 */
[----:B------:R-:W-:-:S03]  /*1c20*/  LEA.HI R0, R0, R3, RZ, 0x3 ;  /* 0x0000000300007211 */ /* 0x000fc600078f18ff */
[----:B------:R-:W-:Y:S02]  /*1c30*/  IMAD.IADD R7, R15, 0x1, R7 ;  /* 0x000000010f077824 */ /* 0x000fe400078e0207 */
[-C--:B------:R-:W-:Y:S01]  /*1c40*/  IMAD.WIDE.U32 R56, R24, R64.reuse, R6 ;  /* 0x0000004018387225 */ /* 0x080fe200078e0006 */
[----:B------:R-:W-:Y:S02]  /*1c50*/  SHF.R.S32.HI R7, RZ, 0x3, R0 ;  /* 0x00000003ff077819 */ /* 0x000fe40000011400 */
[----:B------:R-:W-:Y:S01]  /*1c60*/  LOP3.LUT R6, R0, 0xfffffff8, RZ, 0xc0, !PT ;  /* 0xfffffff800067812 */ /* 0x000fe200078ec0ff */
[----:B------:R-:W-:-:S04]  /*1c70*/  IMAD.WIDE.U32 R54, R152, R64, R22 ;  /* 0x0000004098367225 */ /* 0x000fc800078e0016 */
[----:B------:R-:W-:Y:S02]  /*1c80*/  IMAD.IADD R55, R55, 0x1, R15 ;  /* 0x0000000137377824 */ /* 0x000fe400078e020f */
[C---:B------:R-:W-:Y:S02]  /*1c90*/  IMAD R35, R24.reuse, R5, R12 ;  /* 0x0000000518237224 */ /* 0x040fe400078e020c */
[----:B------:R-:W-:Y:S01]  /*1ca0*/  IMAD.WIDE.U32 R54, R24, R64, R54 ;  /* 0x0000004018367225 */ /* 0x000fe200078e0036 */
[----:B------:R-:W-:-:S03]  /*1cb0*/  SHF.R.S32.HI R63, RZ, 0x1f, R34 ;  /* 0x0000001fff3f7819 */ /* 0x000fc60000011422 */
[----:B------:R-:W-:Y:S02]  /*1cc0*/  IMAD.IADD R70, R70, 0x1, R31 ;  /* 0x0000000146467824 */ /* 0x000fe400078e021f */
[----:B------:R-:W-:Y:S02]  /*1cd0*/  IMAD.IADD R58, R21, 0x1, R35 ;  /* 0x00000001153a7824 */ /* 0x000fe400078e0223 */
[----:B------:R-:W-:Y:S02]  /*1ce0*/  IMAD.SHL.U32 R64, R64, 0x80, RZ ;  /* 0x0000008040407824 */ /* 0x000fe400078e00ff */
[----:B------:R-:W-:Y:S02]  /*1cf0*/  IMAD.SHL.U32 R60, R37, 0x2, RZ ;  /* 0x00000002253c7824 */ /* 0x000fe400078e00ff */
[----:B------:R-:W-:Y:S02]  /*1d00*/  IMAD.IADD R35, R35, 0x1, R53 ;  /* 0x0000000123237824 */ /* 0x000fe400078e0235 */
[----:B------:R-:W-:-:S02]  /*1d10*/  IMAD.IADD R31, R13, 0x1, R57 ;  /* 0x000000010d1f7824 */ /* 0x000fc400078e0239 */
[C---:B--2---:R-:W-:Y:S01]  /*1d20*/  IMAD.SHL.U32 R69, R38.reuse, 0x40, RZ ;  /* 0x0000004026457824 */ /* 0x044fe200078e00ff */
[----:B------:R-:W-:Y:S02]  /*1d30*/  LOP3.LUT P1, RZ, R38, 0x4, RZ, 0xc0, !PT ;  /* 0x0000000426ff7812 */ /* 0x000fe4000782c0ff */
[----:B------:R-:W-:Y:S02]  /*1d40*/  SHF.R.U32.HI R38, RZ, 0x7, R36 ;  /* 0x00000007ff267819 */ /* 0x000fe40000011624 */
[----:B------:R-:W-:Y:S02]  /*1d50*/  LOP3.LUT R69, R69, 0x1c0, RZ, 0xc0, !PT ;  /* 0x000001c045457812 */ /* 0x000fe400078ec0ff */
[----:B------:R-:W-:Y:S01]  /*1d60*/  SHF.R.S32.HI R36, RZ, 0x1f, R39 ;  /* 0x0000001fff247819 */ /* 0x000fe20000011427 */
[C---:B------:R-:W-:Y:S01]  /*1d70*/  VIADD R62, R38.reuse, 0x8 ;  /* 0x00000008263e7836 */ /* 0x040fe20000000000 */
[----:B------:R-:W-:Y:S01]  /*1d80*/  ISETP.NE.AND P6, PT, R38, 0x1, PT ;  /* 0x000000012600780c */ /* 0x000fe20003fc5270 */
[----:B------:R-:W-:Y:S01]  /*1d90*/  VIADD R38, R152, 0x60 ;  /* 0x0000006098267836 */ /* 0x000fe20000000000 */
[----:B------:R-:W-:-:S02]  /*1da0*/  SHF.R.U32.HI R65, RZ, 0x3, R69 ;  /* 0x00000003ff417819 */ /* 0x000fc40000011645 */
[----:B------:R-:W-:Y:S01]  /*1db0*/  LOP3.LUT R4, R69, 0x18, R16, 0xf8, !PT ;  /* 0x0000001845047812 */ /* 0x000fe200078ef810 */
[----:B------:R-:W-:Y:S01]  /*1dc0*/  IMAD.SHL.U32 R38, R38, 0x40, RZ ;  /* 0x0000004026267824 */ /* 0x000fe200078e00ff */
[----:B------:R-:W-:Y:S02]  /*1dd0*/  LEA.HI R36, R36, R39, RZ, 0x5 ;  /* 0x0000002724247211 */ /* 0x000fe400078f28ff */
[----:B------:R-:W-:Y:S02]  /*1de0*/  LOP3.LUT R4, R4, R65, RZ, 0x3c, !PT ;  /* 0x0000004104047212 */ /* 0x000fe400078e3cff */
[----:B------:R-:W-:Y:S02]  /*1df0*/  SHF.R.S32.HI R36, RZ, 0x5, R36 ;  /* 0x00000005ff247819 */ /* 0x000fe40000011424 */
[----:B------:R-:W-:Y:S02]  /*1e00*/  LOP3.LUT R38, R38, 0x1c0, RZ, 0xc0, !PT ;  /* 0x000001c026267812 */ /* 0x000fe400078ec0ff */
[----:B----4-:R-:W-:-:S02]  /*1e10*/  LOP3.LUT R32, R32, 0xfffffffd, RZ, 0xc0, !PT ;  /* 0xfffffffd20207812 */ /* 0x010fc400078ec0ff */
[----:B------:R-:W-:Y:S02]  /*1e20*/  LEA R59, R36, R4, 0x9 ;  /* 0x00000004243b7211 */ /* 0x000fe400078e48ff */
[----:B------:R-:W-:Y:S02]  /*1e30*/  @P1 LOP3.LUT R32, R32, 0x2, RZ, 0xfc, !PT ;  /* 0x0000000220201812 */ /* 0x000fe400078efcff */
[--C-:B------:R-:W-:Y:S02]  /*1e40*/  LOP3.LUT R4, R69, 0x38, R0.reuse, 0xf8, !PT ;  /* 0x0000003845047812 */ /* 0x100fe400078ef800 */
[----:B------:R-:W-:Y:S01]  /*1e50*/  LOP3.LUT R0, R38, 0x38, R0, 0xf8, !PT ;  /* 0x0000003826007812 */ /* 0x000fe200078ef800 */
[----:B------:R-:W-:Y:S01]  /*1e60*/  VIADD R38, R152, 0x60 ;  /* 0x0000006098267836 */ /* 0x000fe20000000000 */
[----:B------:R-:W-:Y:S05]  /*1e70*/  @!P6 WARPSYNC.ALL ;  /* 0x000000000000e948 */ /* 0x000fea0003800000 */
[----:B------:R0:W-:Y:S01]  /*1e80*/  STL [R1], R32 ;  /* 0x0000002001007387 */ /* 0x0001e20000100800 */
[----:B------:R-:W-:Y:S01]  /*1e90*/  IMAD.SHL.U32 R38, R38, 0x40, RZ ;  /* 0x0000004026267824 */ /* 0x000fe200078e00ff */
[----:B------:R-:W-:Y:S01]  /*1ea0*/  LOP3.LUT R3, R4, R65, RZ, 0x3c, !PT ;  /* 0x0000004104037212 */ /* 0x000fe200078e3cff */
[----:B------:R-:W-:Y:S01]  /*1eb0*/  ULDC UR4, c[0x0][0x2f4] ;  /* 0x0000bd0000047ab9 */ /* 0x000fe20000000800 */
[----:B0-----:R-:W-:-:S02]  /*1ec0*/  SHF.R.S32.HI R32, RZ, 0x1f, R39 ;  /* 0x0000001fff207819 */ /* 0x001fc40000011427 */
[----:B------:R-:W-:Y:S02]  /*1ed0*/  LOP3.LUT R38, R38, 0x1c0, RZ, 0xc0, !PT ;  /* 0x000001c026267812 */ /* 0x000fe400078ec0ff */
[----:B------:R-:W-:Y:S02]  /*1ee0*/  LEA.HI R32, R32, R39, RZ, 0x2 ;  /* 0x0000002720207211 */ /* 0x000fe400078f10ff */
[----:B------:R-:W-:Y:S02]  /*1ef0*/  SHF.R.U32.HI R38, RZ, 0x3, R38 ;  /* 0x00000003ff267819 */ /* 0x000fe40000011626 */
[----:B------:R-:W-:Y:S02]  /*1f00*/  LOP3.LUT R32, R32, 0xfffffffc, RZ, 0xc0, !PT ;  /* 0xfffffffc20207812 */ /* 0x000fe400078ec0ff */
[----:B------:R-:W-:-:S03]  /*1f10*/  LOP3.LUT R0, R0, R38, RZ, 0x3c, !PT ;  /* 0x0000002600007212 */ /* 0x000fc600078e3cff */
[----:B------:R-:W-:Y:S01]  /*1f20*/  IMAD.IADD R32, R39, 0x1, -R32 ;  /* 0x0000000127207824 */ /* 0x000fe200078e0a20 */
[----:B------:R-:W-:Y:S01]  /*1f30*/  @!P6 BAR.SYNC.DEFER_BLOCKING 0x9, 0x100 ;  /* 0x024400000000eb1d */ /* 0x000fe20000010000 */
[----:B------:R-:W-:Y:S01]  /*1f40*/  ISETP.GE.AND P1, PT, R16, UR4, PT ;  /* 0x0000000410007c0c */ /* 0x000fe2000bf26270 */
[----:B------:R-:W-:Y:S01]  /*1f50*/  IMAD.IADD R0, R14, 0x1, R0 ;  /* 0x000000010e007824 */ /* 0x000fe200078e0200 */
[----:B------:R-:W-:Y:S01]  /*1f60*/  ISETP.GE.AND P2, PT, R2, UR4, PT ;  /* 0x0000000402007c0c */ /* 0x000fe2000bf46270 */
[----:B------:R-:W-:Y:S01]  /*1f70*/  IMAD R61, R32, 0x60, R152 ;  /* 0x00000060203d7824 */ /* 0x000fe200078e0298 */
[----:B------:R-:W-:Y:S01]  /*1f80*/  SHF.R.S32.HI R5, RZ, 0x1f, R29 ;  /* 0x0000001fff057819 */ /* 0x000fe2000001141d */
[----:B------:R-:W-:Y:S01]  /*1f90*/  IMAD.IADD R32, R55, 0x1, R13 ;  /* 0x0000000137207824 */ /* 0x000fe200078e020d */
[----:B------:R-:W-:Y:S02]  /*1fa0*/  SHF.R.S32.HI R4, RZ, 0x1f, R6 ;  /* 0x0000001fff047819 */ /* 0x000fe40000011406 */
[----:B------:R-:W-:-:S07]  /*1fb0*/  LEA R3, R36, R3, 0x9 ;  /* 0x0000000324037211 */ /* 0x000fce00078e48ff */
.L_x_538:
[----:B--2---:R-:W2:Y:S01]  /*1fc0*/  LDL R38, [R1+0x1c] ;  /* 0x00001c0001267983 */ /* 0x004ea20000100800 */
[----:B------:R-:W0:Y:S03]  /*1fd0*/  LDC R75, c[0x0][0x430] ;  /* 0x00010c00ff4b7b82 */ /* 0x000e260000000800 */
[----:B----4-:R-:W3:Y:S01]  /*1fe0*/  LDL.LU R37, [R1] ;  /* 0x0000000001257983 */ /* 0x010ee20000300800 */
[----:B------:R-:W-:Y:S02]  /*1ff0*/  VIADD R27, R27, 0xffffffff ;  /* 0xffffffff1b1b7836 */ /* 0x000fe40000000000 */
[----:B------:R-:W-:Y:S02]  /*2000*/  IMAD.MOV.U32 R74, RZ, RZ, RZ ;  /* 0x000000ffff4a7224 */ /* 0x000fe400078e00ff */
[----:B------:R-:W-:Y:S01]  /*2010*/  IMAD R9, R27, 0x80, R61 ;  /* 0x000000801b097824 */ /* 0x000fe200078e023d */
[----:B------:R-:W1:Y:S03]  /*2020*/  LDC R80, c[0x0][0x3f4] ;  /* 0x0000fd00ff507b82 */ /* 0x000e660000000800 */
[----:B------:R-:W-:Y:S01]  /*2030*/  IMAD.IADD R36, R70, 0x1, R9 ;  /* 0x0000000146247824 */ /* 0x000fe200078e0209 */
[----:B------:R-:W-:-:S03]  /*2040*/  ISETP.GE.AND P3, PT, R9, R30, PT ;  /* 0x0000001e0900720c */ /* 0x000fc60003f66270 */
[----:B------:R-:W-:Y:S01]  /*2050*/  IMAD.MOV.U32 R12, RZ, RZ, R36 ;  /* 0x000000ffff0c7224 */ /* 0x000fe200078e0024 */
[----:B------:R-:W-:Y:S02]  /*2060*/  ISETP.GT.OR P3, PT, R61, 0x7f, P3 ;  /* 0x0000007f3d00780c */ /* 0x000fe40001f64670 */
[----:B0-----:R-:W-:-:S11]  /*2070*/  ISETP.NE.AND P4, PT, R75, 0x1, PT ;  /* 0x000000014b00780c */ /* 0x001fd60003f85270 */
[----:B------:R-:W0:Y:S08]  /*2080*/  @!P3 LDC.64 R10, c[0x0][0x428] ;  /* 0x00010a00ff0abb82 */ /* 0x000e300000000a00 */
[----:B------:R-:W4:Y:S08]  /*2090*/  @P4 LDC R13, c[0x0][0x434] ;  /* 0x00010d00ff0d4b82 */ /* 0x000f300000000800 */
[----:B------:R-:W1:Y:S08]  /*20a0*/  @P4 LDC R14, c[0x0][0x438] ;  /* 0x00010e00ff0e4b82 */ /* 0x000e700000000800 */
[----:B------:R-:W0:Y:S01]  /*20b0*/  @!P3 LDC.64 R8, c[0x0][0x418] ;  /* 0x00010600ff08bb82 */ /* 0x000e220000000a00 */
[----:B----4-:R-:W-:-:S05]  /*20c0*/  @P4 IMAD.HI.U32 R13, R36, R13, RZ ;  /* 0x0000000d240d4227 */ /* 0x010fca00078e00ff */
[----:B-1----:R-:W-:Y:S01]  /*20d0*/  @P4 SHF.R.U32.HI R12, RZ, R14, R13 ;  /* 0x0000000eff0c4219 */ /* 0x002fe2000001160d */
[----:B0-----:R-:W-:-:S03]  /*20e0*/  @!P3 IMAD R14, R5, R10, RZ ;  /* 0x0000000a050eb224 */ /* 0x001fc600078e02ff */
[----:B------:R-:W-:Y:S01]  /*20f0*/  @!P3 SHF.R.S32.HI R13, RZ, 0x1f, R12 ;  /* 0x0000001fff0db819 */ /* 0x000fe2000001140c */
[C---:B------:R-:W-:Y:S02]  /*2100*/  @!P3 IMAD R15, R29.reuse, R11, R14 ;  /* 0x0000000b1d0fb224 */ /* 0x040fe400078e020e */
[----:B------:R-:W-:-:S04]  /*2110*/  @!P3 IMAD.WIDE.U32 R10, R29, R10, R12 ;  /* 0x0000000a1d0ab225 */ /* 0x000fc800078e000c */
[----:B------:R-:W-:Y:S01]  /*2120*/  @!P3 IMAD.IADD R11, R11, 0x1, R15 ;  /* 0x000000010b0bb824 */ /* 0x000fe200078e020f */
[----:B------:R-:W-:-:S04]  /*2130*/  @!P3 LEA R8, P4, R10, R8, 0x2 ;  /* 0x000000080a08b211 */ /* 0x000fc800078810ff */
[----:B------:R-:W-:-:S05]  /*2140*/  @!P3 LEA.HI.X R9, R10, R9, R11, 0x2, P4 ;  /* 0x000000090a09b211 */ /* 0x000fca00020f140b */
[----:B------:R0:W5:Y:S01]  /*2150*/  @!P3 LDG.E R74, desc[UR42][R8.64] ;  /* 0x0000002a084ab981 */ /* 0x000162000c1e1900 */
[----:B------:R-:W-:Y:S01]  /*2160*/  ISETP.GT.AND P3, PT, R27, R28, PT ;  /* 0x0000001c1b00720c */ /* 0x000fe20003f64270 */
[----:B------:R-:W-:Y:S01]  /*2170*/  IMAD R73, R19, 0x2000, R59 ;  /* 0x0000200013497824 */ /* 0x000fe200078e023b */
[----:B------:R-:W-:Y:S01]  /*2180*/  IADD3 R10, -R12, RZ, RZ ;  /* 0x000000ff0c0a7210 */ /* 0x000fe20007ffe1ff */
[----:B------:R-:W-:Y:S05]  /*2190*/  YIELD ;  /* 0x0000000000007946 */ /* 0x000fea0003800000 */
[----:B------:R-:W-:Y:S01]  /*21a0*/  VIADD R11, R73, 0x20 ;  /* 0x00000020490b7836 */ /* 0x000fe20000000000 */
[----:B------:R-:W-:Y:S01]  /*21b0*/  BSSY B0, `(.L_x_483) ;  /* 0x000032e000007945 */ /* 0x000fe20003800000 */
[----:B------:R-:W-:Y:S01]  /*21c0*/  IMAD R75, R75, R10, R36 ;  /* 0x0000000a4b4b7224 */ /* 0x000fe200078e0224 */
[----:B--2---:R-:W-:-:S02]  /*21d0*/  LOP3.LUT P5, RZ, R38, 0x4, RZ, 0xc0, !PT ;  /* 0x0000000426ff7812 */ /* 0x004fc400078ac0ff */
[----:B---3--:R-:W-:-:S04]  /*21e0*/  LOP3.LUT R37, R37, 0xfffffffe, RZ, 0xc0, !PT ;  /* 0xfffffffe25257812 */ /* 0x008fc800078ec0ff */
[----:B------:R-:W-:Y:S02]  /*21f0*/  @P3 LOP3.LUT R37, R37, 0x1, RZ, 0xfc, !PT ;  /* 0x0000000125253812 */ /* 0x000fe400078efcff */
[----:B------:R-:W-:-:S03]  /*2200*/  ISETP.GE.AND P3, PT, R80, 0x1, PT ;  /* 0x000000015000780c */ /* 0x000fc60003f66270 */
[----:B------:R0:W-:Y:S02]  /*2210*/  STL [R1], R37 ;  /* 0x0000002501007387 */ /* 0x0001e40000100800 */
[C---:B------:R-:W-:Y:S02]  /*2220*/  @P5 VIADD R11, R73.reuse, 0xffffffe0 ;  /* 0xffffffe0490b5836 */ /* 0x040fe40000000000 */
[--C-:B------:R-:W-:Y:S02]  /*2230*/  IMAD R73, R73, 0x2, R26.reuse ;  /* 0x0000000249497824 */ /* 0x100fe400078e021a */
[----:B------:R-:W-:-:S04]  /*2240*/  IMAD R72, R11, 0x2, R26 ;  /* 0x000000020b487824 */ /* 0x000fc800078e021a */
[----:B0-----:R-:W-:Y:S05]  /*2250*/  @!P3 BRA `(.L_x_484) ;  /* 0x0000002c0078b947 */ /* 0x001fea0003800000 */
[----:B------:R-:W-:Y:S01]  /*2260*/  SHF.R.S32.HI R76, RZ, 0x1f, R75 ;  /* 0x0000001fff4c7819 */ /* 0x000fe2000001144b */
[----:B------:R-:W-:Y:S01]  /*2270*/  ULDC.64 UR4, c[0x0][0x300] ;  /* 0x0000c00000047ab9 */ /* 0x000fe20000000a00 */
[----:B-----5:R-:W-:Y:S01]  /*2280*/  SHF.R.S32.HI R77, RZ, 0x1f, R74 ;  /* 0x0000001fff4d7819 */ /* 0x020fe2000001144a */
[----:B------:R-:W-:-:S04]  /*2290*/  IMAD.WIDE.U32 R8, R75, UR4, RZ ;  /* 0x000000044b087c25 */ /* 0x000fc8000f8e00ff */
[----:B------:R-:W-:Y:S02]  /*22a0*/  IMAD R10, R76, UR4, RZ ;  /* 0x000000044c0a7c24 */ /* 0x000fe4000f8e02ff */
[----:B------:R-:W-:Y:S02]  /*22b0*/  IMAD R12, R68, R27, RZ ;  /* 0x0000001b440c7224 */ /* 0x000fe400078e02ff */
[----:B------:R-:W-:Y:S01]  /*22c0*/  IMAD R11, R75, UR5, R10 ;  /* 0x000000054b0b7c24 */ /* 0x000fe2000f8e020a */
[----:B------:R-:W-:Y:S01]  /*22d0*/  ULDC.64 UR4, c[0x0][0x310] ;  /* 0x0000c40000047ab9 */ /* 0x000fe20000000a00 */
[----:B------:R-:W-:Y:S01]  /*22e0*/  SHF.R.S32.HI R10, RZ, 0x1f, R27 ;  /* 0x0000001fff0a7819 */ /* 0x000fe2000001141b */
[----:B------:R-:W-:Y:S02]  /*22f0*/  IMAD R13, R77, UR4, RZ ;  /* 0x000000044d0d7c24 */ /* 0x000fe4000f8e02ff */
[----:B------:R-:W-:Y:S02]  /*2300*/  IMAD.IADD R9, R9, 0x1, R11 ;  /* 0x0000000109097824 */ /* 0x000fe400078e020b */
[----:B------:R-:W-:-:S02]  /*2310*/  IMAD R13, R74, UR5, R13 ;  /* 0x000000054a0d7c24 */ /* 0x000fc4000f8e020d */
[----:B------:R-:W-:Y:S01]  /*2320*/  IMAD.WIDE.U32 R8, R74, UR4, R8 ;  /* 0x000000044a087c25 */ /* 0x000fe2000f8e0008 */
[----:B------:R-:W-:-:S03]  /*2330*/  ULDC.64 UR4, c[0x0][0x308] ;  /* 0x0000c20000047ab9 */ /* 0x000fc60000000a00 */
[----:B------:R-:W-:Y:S02]  /*2340*/  IMAD R11, R63, UR4, RZ ;  /* 0x000000043f0b7c24 */ /* 0x000fe4000f8e02ff */
[----:B------:R-:W-:Y:S02]  /*2350*/  IMAD.IADD R9, R9, 0x1, R13 ;  /* 0x0000000109097824 */ /* 0x000fe400078e020d */
[C---:B------:R-:W-:Y:S02]  /*2360*/  IMAD R11, R34.reuse, UR5, R11 ;  /* 0x00000005220b7c24 */ /* 0x040fe4000f8e020b */
[----:B------:R-:W-:Y:S01]  /*2370*/  IMAD.WIDE.U32 R8, R34, UR4, R8 ;  /* 0x0000000422087c25 */ /* 0x000fe2000f8e0008 */
[----:B------:R-:W-:-:S03]  /*2380*/  ULDC.64 UR4, c[0x0][0x2e8] ;  /* 0x0000ba0000047ab9 */ /* 0x000fc60000000a00 */
[----:B------:R-:W-:Y:S01]  /*2390*/  IMAD.IADD R85, R9, 0x1, R11 ;  /* 0x0000000109557824 */ /* 0x000fe200078e020b */
[----:B------:R-:W-:Y:S01]  /*23a0*/  LEA R84, P3, R8, UR4, 0x1 ;  /* 0x0000000408547c11 */ /* 0x000fe2000f8608ff */
[----:B------:R-:W-:Y:S01]  /*23b0*/  ULDC.U8 UR4, c[0x0][0x410] ;  /* 0x0001040000047ab9 */ /* 0x000fe20000000000 */
[----:B------:R-:W-:Y:S02]  /*23c0*/  IMAD R13, R66, R27, RZ ;  /* 0x0000001b420d7224 */ /* 0x000fe400078e02ff */
[----:B------:R-:W-:Y:S01]  /*23d0*/  LEA.HI.X R85, R8, UR5, R85, 0x1, P3 ;  /* 0x0000000508557c11 */ /* 0x000fe200098f0c55 */
[C---:B------:R-:W-:Y:S01]  /*23e0*/  IMAD R79, R10.reuse, R67, R12 ;  /* 0x000000430a4f7224 */ /* 0x040fe200078e020c */
[----:B------:R-:W-:Y:S01]  /*23f0*/  ISETP.NE.AND P3, PT, RZ, UR4, PT ;  /* 0x00000004ff007c0c */ /* 0x000fe2000bf65270 */
[----:B------:R-:W-:Y:S02]  /*2400*/  IMAD R13, R10, R64, R13 ;  /* 0x000000400a0d7224 */ /* 0x000fe400078e020d */
[----:B------:R-:W-:-:S02]  /*2410*/  IMAD R78, R27, -0x80, R30 ;  /* 0xffffff801b4e7824 */ /* 0x000fc400078e021e */
[----:B------:R-:W-:-:S03]  /*2420*/  IMAD.WIDE.U32 R8, R64, R27, RZ ;  /* 0x0000001b40087225 */ /* 0x000fc600078e00ff */
[----:B------:R-:W-:Y:S01]  /*2430*/  VIMNMX R78, R78, 0x80, PT ;  /* 0x000000804e4e7848 */ /* 0x000fe20003fe0100 */
[----:B------:R-:W-:Y:S01]  /*2440*/  IMAD.WIDE.U32 R10, R67, R27, RZ ;  /* 0x0000001b430a7225 */ /* 0x000fe200078e00ff */
[----:B------:R-:W-:-:S03]  /*2450*/  IADD3 R71, R9, R13, RZ ;  /* 0x0000000d09477210 */ /* 0x000fc60007ffe0ff */
[----:B------:R-:W-:Y:S01]  /*2460*/  IMAD.IADD R79, R11, 0x1, R79 ;  /* 0x000000010b4f7824 */ /* 0x000fe200078e024f */
[----:B------:R-:W-:Y:S06]  /*2470*/  @!P3 BRA `(.L_x_485) ;  /* 0x000000140058b947 */ /* 0x000fec0003800000 */
[----:B------:R-:W-:Y:S01]  /*2480*/  ISETP.GE.AND P3, PT, R152, R78, PT ;  /* 0x0000004e9800720c */ /* 0x000fe20003f66270 */
[----:B------:R-:W-:Y:S01]  /*2490*/  BSSY B1, `(.L_x_486) ;  /* 0x000001e000017945 */ /* 0x000fe20003800000 */
[----:B------:R-:W-:Y:S02]  /*24a0*/  CS2R R36, SRZ ;  /* 0x0000000000247805 */ /* 0x000fe4000001ff00 */
[----:B------:R-:W-:Y:S02]  /*24b0*/  CS2R R44, SRZ ;  /* 0x00000000002c7805 */ /* 0x000fe4000001ff00 */
[----:B------:R-:W-:Y:S02]  /*24c0*/  CS2R R48, SRZ ;  /* 0x0000000000307805 */ /* 0x000fe4000001ff00 */
[----:B------:R-:W-:Y:S02]  /*24d0*/  CS2R R46, SRZ ;  /* 0x00000000002e7805 */ /* 0x000fe4000001ff00 */
[----:B------:R-:W-:-:S02]  /*24e0*/  CS2R R40, SRZ ;  /* 0x0000000000287805 */ /* 0x000fc4000001ff00 */
[----:B------:R-:W-:Y:S02]  /*24f0*/  CS2R R38, SRZ ;  /* 0x0000000000267805 */ /* 0x000fe4000001ff00 */
[----:B------:R-:W-:Y:S02]  /*2500*/  CS2R R42, SRZ ;  /* 0x00000000002a7805 */ /* 0x000fe4000001ff00 */
[----:B------:R-:W-:Y:S01]  /*2510*/  CS2R R50, SRZ ;  /* 0x0000000000327805 */ /* 0x000fe2000001ff00 */
[----:B------:R-:W-:Y:S06]  /*2520*/  @P3 BRA `(.L_x_487) ;  /* 0x0000000000503947 */ /* 0x000fec0003800000 */
[----:B------:R-:W-:Y:S01]  /*2530*/  IADD3 R13, P4, R20, R10, RZ ;  /* 0x0000000a140d7210 */ /* 0x000fe20007f9e0ff */
[----:B------:R-:W-:Y:S01]  /*2540*/  ULDC.64 UR4, c[0x0][0x3e8] ;  /* 0x0000fa0000047ab9 */ /* 0x000fe20000000a00 */
[----:B------:R-:W-:Y:S02]  /*2550*/  CS2R R48, SRZ ;  /* 0x0000000000307805 */ /* 0x000fe4000001ff00 */
[----:B------:R-:W-:Y:S01]  /*2560*/  CS2R R50, SRZ ;  /* 0x0000000000327805 */ /* 0x000fe2000001ff00 */
[----:B------:R-:W-:Y:S01]  /*2570*/  IMAD.X R14, R79, 0x1, R58, P4 ;  /* 0x000000014f0e7824 */ /* 0x000fe200020e063a */
[----:B------:R-:W-:-:S05]  /*2580*/  IADD3 R15, P4, R54, R8, RZ ;  /* 0x00000008360f7210 */ /* 0x000fca0007f9e0ff */
[----:B------:R-:W-:Y:S01]  /*2590*/  IMAD.X R44, R71, 0x1, R32, P4 ;  /* 0x00000001472c7824 */ /* 0x000fe200020e0620 */
[----:B------:R-:W-:-:S04]  /*25a0*/  LEA R12, P4, R13, UR4, 0x1 ;  /* 0x000000040d0c7c11 */ /* 0x000fc8000f8808ff */
[----:B------:R-:W-:Y:S01]  /*25b0*/  LEA.HI.X R13, R13, UR5, R14, 0x1, P4 ;  /* 0x000000050d0d7c11 */ /* 0x000fe2000a0f0c0e */
[----:B------:R-:W-:Y:S02]  /*25c0*/  ULDC.64 UR4, c[0x0][0x400] ;  /* 0x0001000000047ab9 */ /* 0x000fe40000000a00 */
[----:B------:R-:W-:-:S04]  /*25d0*/  LEA R14, P4, R15, UR4, 0x1 ;  /* 0x000000040f0e7c11 */ /* 0x000fc8000f8808ff */
[----:B------:R-:W-:Y:S02]  /*25e0*/  LEA.HI.X R15, R15, UR5, R44, 0x1, P4 ;  /* 0x000000050f0f7c11 */ /* 0x000fe4000a0f0c2c */
[----:B------:R-:W-:Y:S02]  /*25f0*/  ISETP.GE.AND P4, PT, R22, R80, PT ;  /* 0x000000501600720c */ /* 0x000fe40003f86270 */
[----:B------:R-:W-:Y:S02]  /*2600*/  CS2R R44, SRZ ;  /* 0x00000000002c7805 */ /* 0x000fe4000001ff00 */
[----:B------:R-:W-:-:S09]  /*2610*/  CS2R R46, SRZ ;  /* 0x00000000002e7805 */ /* 0x000fd2000001ff00 */
[----:B------:R0:W5:Y:S04]  /*2620*/  @!P4 LDG.E.64 R48, desc[UR42][R12.64] ;  /* 0x0000002a0c30c981 */ /* 0x000168000c1e1b00 */
[----:B------:R0:W5:Y:S01]  /*2630*/  @!P4 LDG.E.64 R50, desc[UR42][R14.64] ;  /* 0x0000002a0e32c981 */ /* 0x000162000c1e1b00 */
[----:B------:R-:W-:-:S13]  /*2640*/  ISETP.GE.AND P4, PT, R156, R80, PT ;  /* 0x000000509c00720c */ /* 0x000fda0003f86270 */
[----:B------:R0:W5:Y:S04]  /*2650*/  @!P4 LDG.E.64 R44, desc[UR42][R12.64+0x20] ;  /* 0x0000202a0c2cc981 */ /* 0x000168000c1e1b00 */
[----:B------:R0:W5:Y:S02]  /*2660*/  @!P4 LDG.E.64 R46, desc[UR42][R14.64+0x20] ;  /* 0x0000202a0e2ec981 */ /* 0x000164000c1e1b00 */
.L_x_487:
[----:B------:R-:W-:Y:S05]  /*2670*/  BSYNC B1 ;  /* 0x0000000000017941 */ /* 0x000fea0003800000 */
.L_x_486:
[----:B0-----:R-:W-:Y:S01]  /*2680*/  VIADD R12, R152, 0x60 ;  /* 0x00000060980c7836 */ /* 0x001fe20000000000 */
[----:B------:R-:W-:Y:S01]  /*2690*/  BSSY B1, `(.L_x_488) ;  /* 0x0000021000017945 */ /* 0x000fe20003800000 */
[----:B-----5:R-:W-:Y:S02]  /*26a0*/  IMAD.MOV.U32 R81, RZ, RZ, R44 ;  /* 0x000000ffff517224 */ /* 0x020fe400078e002c */
[----:B------:R-:W-:Y:S01]  /*26b0*/  IMAD.MOV.U32 R82, RZ, RZ, R45 ;  /* 0x000000ffff527224 */ /* 0x000fe200078e002d */
[----:B------:R-:W-:-:S13]  /*26c0*/  ISETP.GE.AND P4, PT, R12, R78, PT ;  /* 0x0000004e0c00720c */ /* 0x000fda0003f86270 */
[----:B------:R-:W-:Y:S05]  /*26d0*/  @P4 BRA `(.L_x_489) ;  /* 0x0000000000704947 */ /* 0x000fea0003800000 */
[----:B------:R-:W0:Y:S01]  /*26e0*/  LDC.64 R12, c[0x0][0x3f8] ;  /* 0x0000fe00ff0c7b82 */ /* 0x000e220000000a00 */
[----:B------:R-:W-:Y:S01]  /*26f0*/  IMAD.MOV.U32 R11, RZ, RZ, R79 ;  /* 0x000000ffff0b7224 */ /* 0x000fe200078e004f */
[----:B------:R-:W-:Y:S01]  /*2700*/  ULDC.64 UR4, c[0x0][0x3e8] ;  /* 0x0000fa0000047ab9 */ /* 0x000fe20000000a00 */
[----:B------:R-:W-:Y:S02]  /*2710*/  CS2R R40, SRZ ;  /* 0x0000000000287805 */ /* 0x000fe4000001ff00 */
[----:B------:R-:W-:Y:S01]  /*2720*/  CS2R R42, SRZ ;  /* 0x00000000002a7805 */ /* 0x000fe2000001ff00 */
[----:B0-----:R-:W-:-:S04]  /*2730*/  IMAD.WIDE.U32 R10, R12, 0x60, R10 ;  /* 0x000000600c0a7825 */ /* 0x001fc800078e000a */
[----:B------:R-:W-:Y:S01]  /*2740*/  IMAD R9, R13, 0x60, RZ ;  /* 0x000000600d097824 */ /* 0x000fe200078e02ff */
[----:B------:R-:W-:-:S04]  /*2750*/  IADD3 R13, P5, R20, R10, RZ ;  /* 0x0000000a140d7210 */ /* 0x000fc80007fbe0ff */
[----:B------:R-:W-:Y:S01]  /*2760*/  IADD3.X R14, R58, R11, R9, P5, !PT ;  /* 0x0000000b3a0e7210 */ /* 0x000fe20002ffe409 */
[----:B------:R-:W-:Y:S01]  /*2770*/  IMAD.MOV.U32 R9, RZ, RZ, R71 ;  /* 0x000000ffff097224 */ /* 0x000fe200078e0047 */
[----:B------:R-:W0:Y:S02]  /*2780*/  LDC.64 R10, c[0x0][0x408] ;  /* 0x00010200ff0a7b82 */ /* 0x000e240000000a00 */
[----:B0-----:R-:W-:-:S04]  /*2790*/  IMAD.WIDE.U32 R8, R10, 0x60, R8 ;  /* 0x000000600a087825 */ /* 0x001fc800078e0008 */
[----:B------:R-:W-:Y:S01]  /*27a0*/  IMAD R15, R11, 0x60, RZ ;  /* 0x000000600b0f7824 */ /* 0x000fe200078e02ff */
[----:B------:R-:W-:-:S04]  /*27b0*/  IADD3 R11, P5, R54, R8, RZ ;  /* 0x00000008360b7210 */ /* 0x000fc80007fbe0ff */
[----:B------:R-:W-:Y:S02]  /*27c0*/  IADD3.X R12, R32, R9, R15, P5, !PT ;  /* 0x00000009200c7210 */ /* 0x000fe40002ffe40f */
        /* <DEDUP_REMOVED lines=13> */
.L_x_489:
[----:B------:R-:W-:Y:S05]  /*28a0*/  BSYNC B1 ;  /* 0x0000000000017941 */ /* 0x000fea0003800000 */
.L_x_488:
[----:B0-----:R-:W-:Y:S01]  /*28b0*/  IMAD.MOV.U32 R8, RZ, RZ, R48 ;  /* 0x000000ffff087224 */ /* 0x001fe200078e0030 */
[----:B------:R-:W-:Y:S01]  /*28c0*/  MOV R9, R49 ;  /* 0x0000003100097202 */ /* 0x000fe20000000f00 */
[----:B------:R-:W-:Y:S01]  /*28d0*/  UISETP.NE.AND UP0, UPT, UR39, 0x3, UPT ;  /* 0x000000032700788c */ /* 0x000fe2000bf05270 */
[C---:B------:R-:W-:Y:S01]  /*28e0*/  PRMT R95, R82.reuse, 0x7610, R95 ;  /* 0x00007610525f7816 */ /* 0x040fe2000000005f */
[----:B------:R-:W-:Y:S01]  /*28f0*/  IMAD.MOV.U32 R10, RZ, RZ, R50 ;  /* 0x000000ffff0a7224 */ /* 0x000fe200078e0032 */
[----:B------:R-:W-:Y:S01]  /*2900*/  PRMT R82, R82, 0x5410, R9 ;  /* 0x0000541052527816 */ /* 0x000fe20000000009 */
[----:B------:R-:W-:Y:S01]  /*2910*/  IMAD.MOV.U32 R9, RZ, RZ, R47 ;  /* 0x000000ffff097224 */ /* 0x000fe200078e002f */
[----:B------:R-:W-:Y:S01]  /*2920*/  PRMT R99, R8, 0x7610, R99 ;  /* 0x0000761008637816 */ /* 0x000fe20000000063 */
[----:B------:R-:W-:Y:S01]  /*2930*/  IMAD.MOV.U32 R11, RZ, RZ, R51 ;  /* 0x000000ffff0b7224 */ /* 0x000fe200078e0033 */
[----:B------:R-:W-:Y:S01]  /*2940*/  PLOP3.LUT P5, PT, PT, PT, UP0, 0x80, 0x0 ;  /* 0x000000000000781c */ /* 0x000fe20003faf008 */
[----:B------:R-:W-:Y:S01]  /*2950*/  IMAD.MOV.U32 R8, RZ, RZ, R46 ;  /* 0x000000ffff087224 */ /* 0x000fe200078e002e */
[----:B------:R-:W-:Y:S01]  /*2960*/  PRMT R93, R9, 0x7610, R93 ;  /* 0x00007610095d7816 */ /* 0x000fe2000000005d */
[----:B-----5:R-:W-:Y:S01]  /*2970*/  IMAD.MOV.U32 R9, RZ, RZ, R37 ;  /* 0x000000ffff097224 */ /* 0x020fe200078e0025 */
[----:B------:R-:W-:Y:S01]  /*2980*/  PRMT R83, R83, 0x5410, R10 ;  /* 0x0000541053537816 */ /* 0x000fe2000000000a */
[----:B------:R-:W-:Y:S01]  /*2990*/  IMAD.MOV.U32 R10, RZ, RZ, R40 ;  /* 0x000000ffff0a7224 */ /* 0x000fe200078e0028 */
        /* <DEDUP_REMOVED lines=10> */
[----:B------:R-:W-:-:S02]  /*2a40*/  PRMT R82, R8, 0x7610, R82 ;  /* 0x0000761008527816 */ /* 0x000fc40000000052 */
[----:B------:R-:W-:Y:S02]  /*2a50*/  MOV R8, R38 ;  /* 0x0000002600087202 */ /* 0x000fe40000000f00 */
[----:B------:R-:W-:Y:S02]  /*2a60*/  PRMT R96, R81, 0x7610, R96 ;  /* 0x0000761051607816 */ /* 0x000fe40000000060 */
[----:B------:R-:W-:Y:S02]  /*2a70*/  PRMT R86, R8, 0x7610, R86 ;  /* 0x0000761008567816 */ /* 0x000fe40000000056 */
[----:B------:R-:W-:Y:S02]  /*2a80*/  PRMT R87, R9, 0x7610, R87 ;  /* 0x0000761009577816 */ /* 0x000fe40000000057 */
[----:B------:R-:W-:Y:S02]  /*2a90*/  PRMT R91, R10, 0x7610, R91 ;  /* 0x000076100a5b7816 */ /* 0x000fe4000000005b */
[----:B------:R-:W-:Y:S01]  /*2aa0*/  PRMT R92, R11, 0x7610, R92 ;  /* 0x000076100b5c7816 */ /* 0x000fe2000000005c */
[----:B------:R-:W-:Y:S06]  /*2ab0*/  @!P5 BRA `(.L_x_490) ;  /* 0x000000000004d947 */ /* 0x000fec0003800000 */
[----:B------:R-:W-:Y:S01]  /*2ac0*/  BPT.TRAP 0x1 ;  /* 0x000000040000795c */ /* 0x000fe20000300000 */
.L_x_490:
[----:B------:R-:W-:Y:S01]  /*2ad0*/  IMAD R71, R19, 0x8, R18 ;  /* 0x0000000813477824 */ /* 0x000fe200078e0212 */
[----:B------:R-:W-:Y:S01]  /*2ae0*/  SHF.L.U32 R79, R154, 0x1f, RZ ;  /* 0x0000001f9a4f7819 */ /* 0x000fe200000006ff */
[----:B------:R-:W-:Y:S03]  /*2af0*/  BSSY B1, `(.L_x_491) ;  /* 0x0000003000017945 */ /* 0x000fe60003800000 */
[----:B------:R-:W0:Y:S02]  /*2b00*/  SYNCS.PHASECHK.TRANS64.TRYWAIT P6, [R71+URZ+0x16890], R79 ;  /* 0x0168904f470075a7 */ /* 0x000e2400080c017f */
[----:B0-----:R-:W-:Y:S05]  /*2b10*/  @!P6 BRA `(.L_x_492) ;  /* 0x0000012000d8e947 */ /* 0x001fea0003800000 */
.L_x_718:
[----:B------:R-:W-:Y:S05]  /*2b20*/  BSYNC B1 ;  /* 0x0000000000017941 */ /* 0x000fea0003800000 */
.L_x_491:
[----:B------:R-:W-:-:S03]  /*2b30*/  UMOV UR4, 0xffffffff ;  /* 0xffffffff00047882 */ /* 0x000fc60000000000 */
[----:B------:R-:W-:Y:S05]  /*2b40*/  BRA.DIV UR4, `(.L_x_493) ;  /* 0x0000012204e07947 */ /* 0x000fea000b800000 */
[----:B------:R1:W2:Y:S04]  /*2b50*/  SHFL.IDX PT, R81, R85, RZ, 0x1c1f ;  /* 0x001c1fff55517589 */ /* 0x0002a800000e0000 */
[----:B------:R1:W3:Y:S02]  /*2b60*/  SHFL.IDX PT, R14, R84, RZ, 0x1c1f ;  /* 0x001c1fff540e7589 */ /* 0x0002e400000e0000 */
.L_x_722:
[----:B------:R-:W-:Y:S04]  /*2b70*/  BSSY B1, `(.L_x_494) ;  /* 0x0000070000017945 */ /* 0x000fe80003800000 */
[----:B------:R-:W-:Y:S05]  /*2b80*/  @P3 BRA `(.L_x_495) ;  /* 0x0000000400b83947 */ /* 0x000fea0003800000 */
[----:B------:R-:W-:Y:S04]  /*2b90*/  BSSY B2, `(.L_x_496) ;  /* 0x0000036000027945 */ /* 0x000fe80003800000 */
[----:B------:R-:W-:Y:S05]  /*2ba0*/  @P1 BRA `(.L_x_497) ;  /* 0x0000000000d01947 */ /* 0x000fea0003800000 */
[----:B------:R4:W0:Y:S01]  /*2bb0*/  LDS.128 R8, [R73+0xe000] ;  /* 0x00e0000049087984 */ /* 0x0008220000000c00 */
[C---:B---3--:R-:W-:Y:S01]  /*2bc0*/  LEA R12, P3, R16.reuse, R14, 0x1 ;  /* 0x0000000e100c7211 */ /* 0x048fe200078608ff */
[----:B------:R-:W-:Y:S03]  /*2bd0*/  BSSY B3, `(.L_x_498) ;  /* 0x0000030000037945 */ /* 0x000fe60003800000 */
[----:B--2---:R-:W-:Y:S02]  /*2be0*/  LEA.HI.X R13, R16, R81, R17, 0x1, P3 ;  /* 0x00000051100d7211 */ /* 0x004fe400018f0c11 */
[----:B------:R-:W-:-:S13]  /*2bf0*/  ISETP.GE.AND P3, PT, R22, R80, PT ;  /* 0x000000501600720c */ /* 0x000fda0003f66270 */
[----:B----4-:R-:W-:Y:S05]  /*2c00*/  @P3 BRA `(.L_x_499) ;  /* 0x0000000000b03947 */ /* 0x010fea0003800000 */
[----:B------:R-:W-:Y:S02]  /*2c10*/  SHF.R.U64 R100, R50, 0x10, R51 ;  /* 0x0000001032647819 */ /* 0x000fe40000001233 */
[----:B------:R-:W-:Y:S01]  /*2c20*/  SHF.R.U64 R97, R48, 0x10, R49 ;  /* 0x0000001030617819 */ /* 0x000fe20000001231 */
[C---:B0-----:R-:W-:Y:S01]  /*2c30*/  IMAD.U32 R48, R10.reuse, 0x10000, RZ ;  /* 0x000100000a307824 */ /* 0x041fe200078e00ff */
[----:B------:R-:W-:Y:S02]  /*2c40*/  SHF.R.U32.HI R102, RZ, 0x10, R51 ;  /* 0x00000010ff667819 */ /* 0x000fe40000011633 */
[----:B------:R-:W-:Y:S01]  /*2c50*/  SHF.R.U32.HI R98, RZ, 0x10, R49 ;  /* 0x00000010ff627819 */ /* 0x000fe20000011631 */
[----:B------:R-:W-:Y:S01]  /*2c60*/  IMAD.U32 R49, R9, 0x10000, RZ ;  /* 0x0001000009317824 */ /* 0x000fe200078e00ff */
[----:B------:R-:W-:Y:S01]  /*2c70*/  LOP3.LUT R51, R10, 0xffff0000, RZ, 0xc0, !PT ;  /* 0xffff00000a337812 */ /* 0x000fe200078ec0ff */
[C---:B------:R-:W-:Y:S01]  /*2c80*/  IMAD.U32 R10, R11.reuse, 0x10000, RZ ;  /* 0x000100000b0a7824 */ /* 0x040fe200078e00ff */
[----:B------:R-:W-:-:S02]  /*2c90*/  LOP3.LUT R15, R11, 0xffff0000, RZ, 0xc0, !PT ;  /* 0xffff00000b0f7812 */ /* 0x000fc400078ec0ff */
[----:B------:R-:W-:Y:S02]  /*2ca0*/  PRMT R100, R83, 0x5432, R100 ;  /* 0x0000543253647816 */ /* 0x000fe40000000064 */
[----:B------:R-:W-:Y:S02]  /*2cb0*/  PRMT R11, R99, 0x5410, R97 ;  /* 0x00005410630b7816 */ /* 0x000fe40000000061 */
[----:B------:R-:W-:Y:S02]  /*2cc0*/  PRMT R102, R86, 0x5432, R102 ;  /* 0x0000543256667816 */ /* 0x000fe40000000066 */
[----:B------:R-:W-:Y:S02]  /*2cd0*/  PRMT R98, R82, 0x5432, R98 ;  /* 0x0000543252627816 */ /* 0x000fe40000000062 */
[----:B------:R-:W-:Y:S01]  /*2ce0*/  LOP3.LUT R50, R9, 0xffff0000, RZ, 0xc0, !PT ;  /* 0xffff000009327812 */ /* 0x000fe200078ec0ff */
[----:B------:R-:W-:Y:S01]  /*2cf0*/  IMAD.U32 R9, R8, 0x10000, RZ ;  /* 0x0001000008097824 */ /* 0x000fe200078e00ff */
[----:B------:R-:W-:Y:S01]  /*2d00*/  LOP3.LUT R101, R100, 0xffff0000, RZ, 0xc0, !PT ;  /* 0xffff000064657812 */ /* 0x000fe200078ec0ff */
[----:B------:R-:W-:Y:S01]  /*2d10*/  IMAD.U32 R99, R98, 0x10000, RZ ;  /* 0x0001000062637824 */ /* 0x000fe200078e00ff */
[----:B------:R-:W-:Y:S01]  /*2d20*/  LOP3.LUT R97, R11, 0xffff0000, RZ, 0xc0, !PT ;  /* 0xffff00000b617812 */ /* 0x000fe200078ec0ff */
[----:B------:R-:W-:Y:S01]  /*2d30*/  IMAD.U32 R100, R100, 0x10000, RZ ;  /* 0x0001000064647824 */ /* 0x000fe200078e00ff */
[----:B------:R-:W-:Y:S01]  /*2d40*/  SHF.L.U32 R103, R102, 0x10, RZ ;  /* 0x0000001066677819 */ /* 0x000fe200000006ff */
[----:B------:R-:W-:Y:S01]  /*2d50*/  FMUL.FTZ R104, R50, R101 ;  /* 0x0000006532687220 */ /* 0x000fe20000410000 */
[----:B------:R-:W-:Y:S01]  /*2d60*/  LOP3.LUT R102, R102, 0xffff0000, RZ, 0xc0, !PT ;  /* 0xffff000066667812 */ /* 0x000fe200078ec0ff */
[----:B------:R-:W-:Y:S01]  /*2d70*/  FMUL.FTZ R50, R50, R97 ;  /* 0x0000006132327220 */ /* 0x000fe20000410000 */
[----:B------:R-:W-:Y:S01]  /*2d80*/  LOP3.LUT R98, R98, 0xffff0000, RZ, 0xc0, !PT ;  /* 0xffff000062627812 */ /* 0x000fe200078ec0ff */
[C---:B------:R-:W-:Y:S01]  /*2d90*/  FMUL.FTZ R105, R51.reuse, R103 ;  /* 0x0000006733697220 */ /* 0x040fe20000410000 */
[----:B------:R-:W-:Y:S01]  /*2da0*/  FMUL.FTZ R51, R51, R99 ;  /* 0x0000006333337220 */ /* 0x000fe20000410000 */
[----:B------:R-:W-:Y:S01]  /*2db0*/  LOP3.LUT R8, R8, 0xffff0000, RZ, 0xc0, !PT ;  /* 0xffff000008087812 */ /* 0x000fe200078ec0ff */
[C---:B------:R-:W-:Y:S01]  /*2dc0*/  FFMA.FTZ R104, R49.reuse, R97, -R104 ;  /* 0x0000006131687223 */ /* 0x040fe20000010868 */
[----:B------:R-:W-:Y:S01]  /*2dd0*/  FFMA.FTZ R49, R49, R101, R50 ;  /* 0x0000006531317223 */ /* 0x000fe20000010032 */
[----:B------:R-:W-:-:S02]  /*2de0*/  IMAD.U32 R11, R11, 0x10000, RZ ;  /* 0x000100000b0b7824 */ /* 0x000fc400078e00ff */
[C---:B------:R-:W-:Y:S01]  /*2df0*/  FFMA.FTZ R50, R48.reuse, R103, R51 ;  /* 0x0000006730327223 */ /* 0x040fe20000010033 */
[C---:B------:R-:W-:Y:S01]  /*2e00*/  FMUL.FTZ R51, R15.reuse, R102 ;  /* 0x000000660f337220 */ /* 0x040fe20000410000 */
[----:B------:R-:W-:Y:S01]  /*2e10*/  FFMA.FTZ R105, R48, R99, -R105 ;  /* 0x0000006330697223 */ /* 0x000fe20000010869 */
[----:B------:R-:W-:Y:S01]  /*2e20*/  FMUL.FTZ R97, R15, R98 ;  /* 0x000000620f617220 */ /* 0x000fe20000410000 */
[C---:B------:R-:W-:Y:S01]  /*2e30*/  FMUL.FTZ R48, R8.reuse, R100 ;  /* 0x0000006408307220 */ /* 0x040fe20000410000 */
[-C--:B------:R-:W-:Y:S01]  /*2e40*/  FMUL.FTZ R15, R8, R11.reuse ;  /* 0x0000000b080f7220 */ /* 0x080fe20000410000 */
[C---:B------:R-:W-:Y:S01]  /*2e50*/  FFMA.FTZ R51, R10.reuse, R98, -R51 ;  /* 0x000000620a337223 */ /* 0x040fe20000010833 */
[----:B------:R-:W-:Y:S01]  /*2e60*/  FFMA.FTZ R10, R10, R102, R97 ;  /* 0x000000660a0a7223 */ /* 0x000fe20000010061 */
[C---:B------:R-:W-:Y:S01]  /*2e70*/  FFMA.FTZ R48, R9.reuse, R11, -R48 ;  /* 0x0000000b09307223 */ /* 0x040fe20000010830 */
[----:B------:R-:W-:Y:S01]  /*2e80*/  FFMA.FTZ R15, R9, R100, R15 ;  /* 0x00000064090f7223 */ /* 0x000fe2000001000f */
[----:B------:R-:W-:-:S02]  /*2e90*/  F2FP.BF16.F32.PACK_AB R9, R49, R104 ;  /* 0x000000683109723e */ /* 0x000fc400000010ff */
[----:B------:R-:W-:Y:S02]  /*2ea0*/  F2FP.BF16.F32.PACK_AB R11, R10, R51 ;  /* 0x000000330a0b723e */ /* 0x000fe400000010ff */
[----:B------:R-:W-:Y:S02]  /*2eb0*/  F2FP.BF16.F32.PACK_AB R10, R50, R105 ;  /* 0x00000069320a723e */ /* 0x000fe400000010ff */
[----:B------:R-:W-:-:S07]  /*2ec0*/  F2FP.BF16.F32.PACK_AB R8, R15, R48 ;  /* 0x000000300f08723e */ /* 0x000fce00000010ff */
.L_x_499:
[----:B------:R-:W-:Y:S05]  /*2ed0*/  BSYNC B3 ;  /* 0x0000000000037941 */ /* 0x000fea0003800000 */
.L_x_498:
[----:B0-----:R4:W-:Y:S02]  /*2ee0*/  ST.E.128 desc[UR42][R12.64], R8 ;  /* 0x000000080c007985 */ /* 0x0019e4000c101d2a */
.L_x_497:
[----:B------:R-:W-:Y:S05]  /*2ef0*/  BSYNC B2 ;  /* 0x0000000000027941 */ /* 0x000fea0003800000 */
.L_x_496:
[----:B------:R-:W-:Y:S05]  /*2f00*/  @P2 BRA `(.L_x_495) ;  /* 0x0000000000d82947 */ /* 0x000fea0003800000 */
[----:B----4-:R4:W0:Y:S01]  /*2f10*/  LDS.128 R8, [R72+0xe000] ;  /* 0x00e0000048087984 */ /* 0x0108220000000c00 */
[C---:B---3--:R-:W-:Y:S01]  /*2f20*/  LEA R12, P3, R2.reuse, R14, 0x1 ;  /* 0x0000000e020c7211 */ /* 0x048fe200078608ff */
[----:B------:R-:W-:Y:S03]  /*2f30*/  BSSY B2, `(.L_x_500) ;  /* 0x0000032000027945 */ /* 0x000fe60003800000 */
[----:B--2---:R-:W-:Y:S02]  /*2f40*/  LEA.HI.X R13, R2, R81, R153, 0x1, P3 ;  /* 0x00000051020d7211 */ /* 0x004fe400018f0c99 */
[----:B------:R-:W-:-:S13]  /*2f50*/  ISETP.GE.AND P3, PT, R156, R80, PT ;  /* 0x000000509c00720c */ /* 0x000fda0003f66270 */
[----:B----4-:R-:W-:Y:S05]  /*2f60*/  @P3 BRA `(.L_x_501) ;  /* 0x0000000000b83947 */ /* 0x010fea0003800000 */
[--C-:B------:R-:W-:Y:S01]  /*2f70*/  SHF.R.U64 R49, R46, 0x10, R47.reuse ;  /* 0x000000102e317819 */ /* 0x100fe2000000122f */
[----:B0-----:R-:W-:Y:S01]  /*2f80*/  IMAD.U32 R14, R10, 0x10000, RZ ;  /* 0x000100000a0e7824 */ /* 0x001fe200078e00ff */
[----:B------:R-:W-:Y:S02]  /*2f90*/  SHF.R.U32.HI R46, RZ, 0x10, R47 ;  /* 0x00000010ff2e7819 */ /* 0x000fe4000001162f */
[--C-:B------:R-:W-:Y:S02]  /*2fa0*/  SHF.R.U32.HI R48, RZ, 0x10, R45.reuse ;  /* 0x00000010ff307819 */ /* 0x100fe4000001162d */
[----:B------:R-:W-:Y:S02]  /*2fb0*/  PRMT R93, R93, 0x5410, R46 ;  /* 0x000054105d5d7816 */ /* 0x000fe4000000002e */
[----:B------:R-:W-:Y:S01]  /*2fc0*/  SHF.R.U64 R51, R44, 0x10, R45 ;  /* 0x000000102c337819 */ /* 0x000fe2000000122d */
[----:B------:R-:W-:Y:S01]  /*2fd0*/  IMAD.U32 R44, R11, 0x10000, RZ ;  /* 0x000100000b2c7824 */ /* 0x000fe200078e00ff */
[----:B------:R-:W-:-:S02]  /*2fe0*/  PRMT R95, R95, 0x5410, R48 ;  /* 0x000054105f5f7816 */ /* 0x000fc40000000030 */
[----:B------:R-:W-:Y:S01]  /*2ff0*/  PRMT R94, R94, 0x5410, R49 ;  /* 0x000054105e5e7816 */ /* 0x000fe20000000031 */
[----:B------:R-:W-:Y:S01]  /*3000*/  IMAD.U32 R49, R93, 0x10000, RZ ;  /* 0x000100005d317824 */ /* 0x000fe200078e00ff */
[----:B------:R-:W-:Y:S01]  /*3010*/  LOP3.LUT R15, R10, 0xffff0000, RZ, 0xc0, !PT ;  /* 0xffff00000a0f7812 */ /* 0x000fe200078ec0ff */
[----:B------:R-:W-:Y:S01]  /*3020*/  IMAD.U32 R10, R9, 0x10000, RZ ;  /* 0x00010000090a7824 */ /* 0x000fe200078e00ff */
[----:B------:R-:W-:Y:S02]  /*3030*/  LOP3.LUT R45, R11, 0xffff0000, RZ, 0xc0, !PT ;  /* 0xffff00000b2d7812 */ /* 0x000fe400078ec0ff */
[----:B------:R-:W-:Y:S01]  /*3040*/  PRMT R96, R96, 0x5410, R51 ;  /* 0x0000541060607816 */ /* 0x000fe20000000033 */
[----:B------:R-:W-:Y:S01]  /*3050*/  FMUL.FTZ R81, R15, R49 ;  /* 0x000000310f517220 */ /* 0x000fe20000410000 */
[----:B------:R-:W-:Y:S01]  /*3060*/  LOP3.LUT R11, R9, 0xffff0000, RZ, 0xc0, !PT ;  /* 0xffff0000090b7812 */ /* 0x000fe200078ec0ff */
[----:B------:R-:W-:Y:S01]  /*3070*/  IMAD.U32 R9, R8, 0x10000, RZ ;  /* 0x0001000008097824 */ /* 0x000fe200078e00ff */
[C---:B------:R-:W-:Y:S01]  /*3080*/  LOP3.LUT R48, R94.reuse, 0xffff0000, RZ, 0xc0, !PT ;  /* 0xffff00005e307812 */ /* 0x040fe200078ec0ff */
[----:B------:R-:W-:Y:S01]  /*3090*/  IMAD.U32 R94, R94, 0x10000, RZ ;  /* 0x000100005e5e7824 */ /* 0x000fe200078e00ff */
[----:B------:R-:W-:-:S02]  /*30a0*/  SHF.L.U32 R47, R95, 0x10, RZ ;  /* 0x000000105f2f7819 */ /* 0x000fc400000006ff */
[----:B------:R-:W-:Y:S01]  /*30b0*/  LOP3.LUT R46, R96, 0xffff0000, RZ, 0xc0, !PT ;  /* 0xffff0000602e7812 */ /* 0x000fe200078ec0ff */
[----:B------:R-:W-:Y:S01]  /*30c0*/  FMUL.FTZ R51, R11, R48 ;  /* 0x000000300b337220 */ /* 0x000fe20000410000 */
[----:B------:R-:W-:Y:S01]  /*30d0*/  LOP3.LUT R93, R93, 0xffff0000, RZ, 0xc0, !PT ;  /* 0xffff00005d5d7812 */ /* 0x000fe200078ec0ff */
[-C--:B------:R-:W-:Y:S01]  /*30e0*/  FMUL.FTZ R15, R15, R47.reuse ;  /* 0x0000002f0f0f7220 */ /* 0x080fe20000410000 */
[----:B------:R-:W-:Y:S01]  /*30f0*/  LOP3.LUT R95, R95, 0xffff0000, RZ, 0xc0, !PT ;  /* 0xffff00005f5f7812 */ /* 0x000fe200078ec0ff */
[----:B------:R-:W-:Y:S01]  /*3100*/  FFMA.FTZ R81, R14, R47, -R81 ;  /* 0x0000002f0e517223 */ /* 0x000fe20000010851 */
[-C--:B------:R-:W-:Y:S01]  /*3110*/  FMUL.FTZ R11, R11, R46.reuse ;  /* 0x0000002e0b0b7220 */ /* 0x080fe20000410000 */
[----:B------:R-:W-:Y:S01]  /*3120*/  LOP3.LUT R8, R8, 0xffff0000, RZ, 0xc0, !PT ;  /* 0xffff000008087812 */ /* 0x000fe200078ec0ff */
[----:B------:R-:W-:Y:S01]  /*3130*/  FFMA.FTZ R51, R10, R46, -R51 ;  /* 0x0000002e0a337223 */ /* 0x000fe20000010833 */
[----:B------:R-:W-:Y:S01]  /*3140*/  FFMA.FTZ R14, R14, R49, R15 ;  /* 0x000000310e0e7223 */ /* 0x000fe2000001000f */
[----:B------:R-:W-:-:S02]  /*3150*/  IMAD.U32 R96, R96, 0x10000, RZ ;  /* 0x0001000060607824 */ /* 0x000fc400078e00ff */
[C---:B------:R-:W-:Y:S01]  /*3160*/  FMUL.FTZ R15, R45.reuse, R93 ;  /* 0x0000005d2d0f7220 */ /* 0x040fe20000410000 */
[-C--:B------:R-:W-:Y:S01]  /*3170*/  FMUL.FTZ R46, R45, R95.reuse ;  /* 0x0000005f2d2e7220 */ /* 0x080fe20000410000 */
[----:B------:R-:W-:Y:S01]  /*3180*/  FFMA.FTZ R48, R10, R48, R11 ;  /* 0x000000300a307223 */ /* 0x000fe2000001000b */
[C---:B------:R-:W-:Y:S01]  /*3190*/  FMUL.FTZ R10, R8.reuse, R94 ;  /* 0x0000005e080a7220 */ /* 0x040fe20000410000 */
[-C--:B------:R-:W-:Y:S01]  /*31a0*/  FMUL.FTZ R11, R8, R96.reuse ;  /* 0x00000060080b7220 */ /* 0x080fe20000410000 */
[C---:B------:R-:W-:Y:S01]  /*31b0*/  FFMA.FTZ R15, R44.reuse, R95, -R15 ;  /* 0x0000005f2c0f7223 */ /* 0x040fe2000001080f */
[----:B------:R-:W-:Y:S01]  /*31c0*/  FFMA.FTZ R46, R44, R93, R46 ;  /* 0x0000005d2c2e7223 */ /* 0x000fe2000001002e */
[C---:B------:R-:W-:Y:S01]  /*31d0*/  FFMA.FTZ R10, R9.reuse, R96, -R10 ;  /* 0x00000060090a7223 */ /* 0x040fe2000001080a */
[----:B------:R-:W-:Y:S01]  /*31e0*/  FFMA.FTZ R11, R9, R94, R11 ;  /* 0x0000005e090b7223 */ /* 0x000fe2000001000b */
[----:B------:R-:W-:Y:S02]  /*31f0*/  F2FP.BF16.F32.PACK_AB R14, R14, R81 ;  /* 0x000000510e0e723e */ /* 0x000fe400000010ff */
[----:B------:R-:W-:-:S02]  /*3200*/  F2FP.BF16.F32.PACK_AB R15, R46, R15 ;  /* 0x0000000f2e0f723e */ /* 0x000fc400000010ff */
[----:B------:R-:W-:Y:S01]  /*3210*/  F2FP.BF16.F32.PACK_AB R8, R11, R10 ;  /* 0x0000000a0b08723e */ /* 0x000fe200000010ff */
[----:B------:R-:W-:Y:S01]  /*3220*/  IMAD.MOV.U32 R10, RZ, RZ, R14 ;  /* 0x000000ffff0a7224 */ /* 0x000fe200078e000e */
[----:B------:R-:W-:Y:S01]  /*3230*/  F2FP.BF16.F32.PACK_AB R9, R48, R51 ;  /* 0x000000333009723e */ /* 0x000fe200000010ff */
[----:B------:R-:W-:-:S07]  /*3240*/  IMAD.MOV.U32 R11, RZ, RZ, R15 ;  /* 0x000000ffff0b7224 */ /* 0x000fce00078e000f */
.L_x_501:
[----:B------:R-:W-:Y:S05]  /*3250*/  BSYNC B2 ;  /* 0x0000000000027941 */ /* 0x000fea0003800000 */
.L_x_500:
[----:B0-----:R0:W-:Y:S02]  /*3260*/  ST.E.128 desc[UR42][R12.64], R8 ;  /* 0x000000080c007985 */ /* 0x0011e4000c101d2a */
.L_x_495:
[----:B------:R-:W-:Y:S05]  /*3270*/  BSYNC B1 ;  /* 0x0000000000017941 */ /* 0x000fea0003800000 */
.L_x_494:
[----:B------:R-:W-:-:S03]  /*3280*/  UMOV UR4, 0xffffffff ;  /* 0xffffffff00047882 */ /* 0x000fc60000000000 */
[----:B------:R-:W-:Y:S05]  /*3290*/  BRA.DIV UR4, `(.L_x_502) ;  /* 0x0000011e04547947 */ /* 0x000fea000b800000 */
[----:B-1----:R-:W1:Y:S04]  /*32a0*/  SHFL.IDX PT, R85, R85, 0x1, 0x1c1f ;  /* 0x003c1f0055557f89 */ /* 0x002e6800000e0000 */
[----:B---3--:R3:W0:Y:S02]  /*32b0*/  SHFL.IDX PT, R14, R84, 0x1, 0x1c1f ;  /* 0x003c1f00540e7f89 */ /* 0x00862400000e0000 */
.L_x_726:
[----:B------:R-:W-:Y:S05]  /*32c0*/  @P4 BRA `(.L_x_503) ;  /* 0x0000002000704947 */ /* 0x000fea0003800000 */
[----:B------:R-:W-:Y:S04]  /*32d0*/  BSSY B1, `(.L_x_504) ;  /* 0x0000038000017945 */ /* 0x000fe80003800000 */
[----:B------:R-:W-:Y:S05]  /*32e0*/  @P1 BRA `(.L_x_505) ;  /* 0x0000000000d81947 */ /* 0x000fea0003800000 */
[----:B0---4-:R0:W4:Y:S01]  /*32f0*/  LDS.128 R8, [R73+0x11000] ;  /* 0x0110000049087984 */ /* 0x0111220000000c00 */
[C---:B------:R-:W-:Y:S01]  /*3300*/  LEA R12, P3, R16.reuse, R14, 0x1 ;  /* 0x0000000e100c7211 */ /* 0x040fe200078608ff */
[----:B------:R-:W-:Y:S03]  /*3310*/  BSSY B2, `(.L_x_506) ;  /* 0x0000032000027945 */ /* 0x000fe60003800000 */
[----:B-1----:R-:W-:Y:S02]  /*3320*/  LEA.HI.X R13, R16, R85, R17, 0x1, P3 ;  /* 0x00000055100d7211 */ /* 0x002fe400018f0c11 */
[----:B------:R-:W-:-:S13]  /*3330*/  ISETP.GE.AND P3, PT, R22, R80, PT ;  /* 0x000000501600720c */ /* 0x000fda0003f66270 */
[----:B0-----:R-:W-:Y:S05]  /*3340*/  @P3 BRA `(.L_x_507) ;  /* 0x0000000000b83947 */ /* 0x001fea0003800000 */
[----:B------:R-:W-:Y:S01]  /*3350*/  SHF.R.U64 R46, R40, 0x10, R41 ;  /* 0x00000010282e7819 */ /* 0x000fe20000001229 */
[----:B----4-:R-:W-:Y:S01]  /*3360*/  IMAD.U32 R15, R10, 0x10000, RZ ;  /* 0x000100000a0f7824 */ /* 0x010fe200078e00ff */
[--C-:B------:R-:W-:Y:S02]  /*3370*/  SHF.R.U64 R44, R42, 0x10, R43.reuse ;  /* 0x000000102a2c7819 */ /* 0x100fe4000000122b */
[----:B------:R-:W-:Y:S02]  /*3380*/  SHF.R.U32.HI R43, RZ, 0x10, R43 ;  /* 0x00000010ff2b7819 */ /* 0x000fe4000001162b */
[----:B------:R-:W-:Y:S01]  /*3390*/  SHF.R.U32.HI R45, RZ, 0x10, R41 ;  /* 0x00000010ff2d7819 */ /* 0x000fe20000011629 */
[----:B------:R-:W-:Y:S01]  /*33a0*/  IMAD.U32 R41, R11, 0x10000, RZ ;  /* 0x000100000b297824 */ /* 0x000fe200078e00ff */
[----:B------:R-:W-:Y:S02]  /*33b0*/  PRMT R89, R89, 0x5410, R46 ;  /* 0x0000541059597816 */ /* 0x000fe4000000002e */
[----:B------:R-:W-:-:S02]  /*33c0*/  PRMT R91, R91, 0x5410, R44 ;  /* 0x000054105b5b7816 */ /* 0x000fc4000000002c */
[----:B------:R-:W-:Y:S02]  /*33d0*/  PRMT R92, R92, 0x5410, R43 ;  /* 0x000054105c5c7816 */ /* 0x000fe4000000002b */
[----:B------:R-:W-:Y:S02]  /*33e0*/  PRMT R90, R90, 0x5410, R45 ;  /* 0x000054105a5a7816 */ /* 0x000fe4000000002d */
[----:B------:R-:W-:Y:S02]  /*33f0*/  LOP3.LUT R42, R11, 0xffff0000, RZ, 0xc0, !PT ;  /* 0xffff00000b2a7812 */ /* 0x000fe400078ec0ff */
[----:B------:R-:W-:Y:S01]  /*3400*/  LOP3.LUT R11, R9, 0xffff0000, RZ, 0xc0, !PT ;  /* 0xffff0000090b7812 */ /* 0x000fe200078ec0ff */
[----:B------:R-:W-:Y:S01]  /*3410*/  IMAD.U32 R44, R90, 0x10000, RZ ;  /* 0x000100005a2c7824 */ /* 0x000fe200078e00ff */
[C---:B------:R-:W-:Y:S01]  /*3420*/  LOP3.LUT R45, R91.reuse, 0xffff0000, RZ, 0xc0, !PT ;  /* 0xffff00005b2d7812 */ /* 0x040fe200078ec0ff */
[----:B------:R-:W-:Y:S01]  /*3430*/  IMAD.U32 R91, R91, 0x10000, RZ ;  /* 0x000100005b5b7824 */ /* 0x000fe200078e00ff */
[C---:B------:R-:W-:Y:S01]  /*3440*/  LOP3.LUT R43, R89.reuse, 0xffff0000, RZ, 0xc0, !PT ;  /* 0xffff0000592b7812 */ /* 0x040fe200078ec0ff */
[----:B------:R-:W-:Y:S01]  /*3450*/  IMAD.U32 R89, R89, 0x10000, RZ ;  /* 0x0001000059597824 */ /* 0x000fe200078e00ff */
[----:B------:R-:W-:Y:S01]  /*3460*/  LOP3.LUT R40, R10, 0xffff0000, RZ, 0xc0, !PT ;  /* 0xffff00000a287812 */ /* 0x000fe200078ec0ff */
[----:B------:R-:W-:Y:S01]  /*3470*/  IMAD.U32 R10, R9, 0x10000, RZ ;  /* 0x00010000090a7824 */ /* 0x000fe200078e00ff */
[----:B------:R-:W-:Y:S01]  /*3480*/  SHF.L.U32 R46, R92, 0x10, RZ ;  /* 0x000000105c2e7819 */ /* 0x000fe200000006ff */
[----:B------:R-:W-:-:S02]  /*3490*/  IMAD.U32 R9, R8, 0x10000, RZ ;  /* 0x0001000008097824 */ /* 0x000fc400078e00ff */
[C---:B------:R-:W-:Y:S01]  /*34a0*/  FMUL.FTZ R47, R11.reuse, R45 ;  /* 0x0000002d0b2f7220 */ /* 0x040fe20000410000 */
[-C--:B------:R-:W-:Y:S01]  /*34b0*/  FMUL.FTZ R48, R11, R43.reuse ;  /* 0x0000002b0b307220 */ /* 0x080fe20000410000 */
[----:B------:R-:W-:Y:S01]  /*34c0*/  LOP3.LUT R8, R8, 0xffff0000, RZ, 0xc0, !PT ;  /* 0xffff000008087812 */ /* 0x000fe200078ec0ff */
[C---:B------:R-:W-:Y:S01]  /*34d0*/  FMUL.FTZ R50, R40.reuse, R46 ;  /* 0x0000002e28327220 */ /* 0x040fe20000410000 */
[-C--:B------:R-:W-:Y:S01]  /*34e0*/  FMUL.FTZ R40, R40, R44.reuse ;  /* 0x0000002c28287220 */ /* 0x080fe20000410000 */
[----:B------:R-:W-:Y:S01]  /*34f0*/  LOP3.LUT R92, R92, 0xffff0000, RZ, 0xc0, !PT ;  /* 0xffff00005c5c7812 */ /* 0x000fe200078ec0ff */
[----:B------:R-:W-:Y:S01]  /*3500*/  FFMA.FTZ R47, R10, R43, -R47 ;  /* 0x0000002b0a2f7223 */ /* 0x000fe2000001082f */
[----:B------:R-:W-:Y:S01]  /*3510*/  LOP3.LUT R90, R90, 0xffff0000, RZ, 0xc0, !PT ;  /* 0xffff00005a5a7812 */ /* 0x000fe200078ec0ff */
[----:B------:R-:W-:Y:S01]  /*3520*/  FFMA.FTZ R48, R10, R45, R48 ;  /* 0x0000002d0a307223 */ /* 0x000fe20000010030 */
[C---:B------:R-:W-:Y:S01]  /*3530*/  FFMA.FTZ R50, R15.reuse, R44, -R50 ;  /* 0x0000002c0f327223 */ /* 0x040fe20000010832 */
[C---:B------:R-:W-:Y:S01]  /*3540*/  FMUL.FTZ R10, R8.reuse, R91 ;  /* 0x0000005b080a7220 */ /* 0x040fe20000410000 */
[----:B------:R-:W-:Y:S01]  /*3550*/  FFMA.FTZ R15, R15, R46, R40 ;  /* 0x0000002e0f0f7223 */ /* 0x000fe20000010028 */
[-C--:B------:R-:W-:Y:S01]  /*3560*/  FMUL.FTZ R8, R8, R89.reuse ;  /* 0x0000005908087220 */ /* 0x080fe20000410000 */
        /* <DEDUP_REMOVED lines=8> */
[----:B------:R-:W-:Y:S01]  /*35f0*/  F2FP.BF16.F32.PACK_AB R8, R9, R10 ;  /* 0x0000000a0908723e */ /* 0x000fe200000010ff */
[----:B------:R-:W-:Y:S01]  /*3600*/  IMAD.MOV.U32 R9, RZ, RZ, R47 ;  /* 0x000000ffff097224 */ /* 0x000fe200078e002f */
[----:B------:R-:W-:Y:S01]  /*3610*/  F2FP.BF16.F32.PACK_AB R11, R11, R40 ;  /* 0x000000280b0b723e */ /* 0x000fe200000010ff */
[----:B------:R-:W-:-:S07]  /*3620*/  IMAD.MOV.U32 R10, RZ, RZ, R50 ;  /* 0x000000ffff0a7224 */ /* 0x000fce00078e0032 */
.L_x_507:
[----:B------:R-:W-:Y:S05]  /*3630*/  BSYNC B2 ;  /* 0x0000000000027941 */ /* 0x000fea0003800000 */
.L_x_506:
[----:B----4-:R0:W-:Y:S02]  /*3640*/  ST.E.128 desc[UR42][R12.64], R8 ;  /* 0x000000080c007985 */ /* 0x0101e4000c101d2a */
.L_x_505:
[----:B------:R-:W-:Y:S05]  /*3650*/  BSYNC B1 ;  /* 0x0000000000017941 */ /* 0x000fea0003800000 */
.L_x_504:
[----:B------:R-:W-:Y:S05]  /*3660*/  @P2 BRA `(.L_x_503) ;  /* 0x0000001c00882947 */ /* 0x000fea0003800000 */
[----:B0---4-:R0:W4:Y:S01]  /*3670*/  LDS.128 R8, [R72+0x11000] ;  /* 0x0110000048087984 */ /* 0x0111220000000c00 */
[C---:B------:R-:W-:Y:S01]  /*3680*/  LEA R12, P3, R2.reuse, R14, 0x1 ;  /* 0x0000000e020c7211 */ /* 0x040fe200078608ff */
[----:B------:R-:W-:Y:S03]  /*3690*/  BSSY B1, `(.L_x_508) ;  /* 0x0000032000017945 */ /* 0x000fe60003800000 */
[----:B-1----:R-:W-:Y:S02]  /*36a0*/  LEA.HI.X R13, R2, R85, R153, 0x1, P3 ;  /* 0x00000055020d7211 */ /* 0x002fe400018f0c99 */
[----:B------:R-:W-:-:S13]  /*36b0*/  ISETP.GE.AND P3, PT, R156, R80, PT ;  /* 0x000000509c00720c */ /* 0x000fda0003f66270 */
[----:B0-----:R-:W-:Y:S05]  /*36c0*/  @P3 BRA `(.L_x_509) ;  /* 0x0000000000b83947 */ /* 0x001fea0003800000 */
[--C-:B------:R-:W-:Y:S01]  /*36d0*/  SHF.R.U64 R41, R38, 0x10, R39.reuse ;  /* 0x0000001026297819 */ /* 0x100fe20000001227 */
[----:B----4-:R-:W-:Y:S01]  /*36e0*/  IMAD.U32 R14, R10, 0x10000, RZ ;  /* 0x000100000a0e7824 */ /* 0x010fe200078e00ff */
        /* <DEDUP_REMOVED lines=10> */
[----:B------:R-:W-:Y:S01]  /*3790*/  LOP3.LUT R37, R11, 0xffff0000, RZ, 0xc0, !PT ;  /* 0xffff00000b257812 */ /* 0x000fe200078ec0ff */
[----:B------:R-:W-:Y:S01]  /*37a0*/  IMAD.U32 R10, R9, 0x10000, RZ ;  /* 0x00010000090a7824 */ /* 0x000fe200078e00ff */
[----:B------:R-:W-:Y:S01]  /*37b0*/  PRMT R82, R82, 0x5410, R43 ;  /* 0x0000541052527816 */ /* 0x000fe2000000002b */
[----:B------:R-:W-:Y:S01]  /*37c0*/  FMUL.FTZ R45, R15, R41 ;  /* 0x000000290f2d7220 */ /* 0x000fe20000410000 */
[----:B------:R-:W-:Y:S01]  /*37d0*/  LOP3.LUT R11, R9, 0xffff0000, RZ, 0xc0, !PT ;  /* 0xffff0000090b7812 */ /* 0x000fe200078ec0ff */
[-C--:B------:R-:W-:Y:S01]  /*37e0*/  FMUL.FTZ R15, R15, R39.reuse ;  /* 0x000000270f0f7220 */ /* 0x080fe20000410000 */
[----:B------:R-:W-:Y:S01]  /*37f0*/  LOP3.LUT R40, R86, 0xffff0000, RZ, 0xc0, !PT ;  /* 0xffff000056287812 */ /* 0x000fe200078ec0ff */
[----:B------:R-:W-:Y:S01]  /*3800*/  FFMA.FTZ R45, R14, R39, -R45 ;  /* 0x000000270e2d7223 */ /* 0x000fe2000001082d */
[----:B------:R-:W-:Y:S01]  /*3810*/  LOP3.LUT R38, R82, 0xffff0000, RZ, 0xc0, !PT ;  /* 0xffff000052267812 */ /* 0x000fe200078ec0ff */
[----:B------:R-:W-:Y:S01]  /*3820*/  FFMA.FTZ R14, R14, R41, R15 ;  /* 0x000000290e0e7223 */ /* 0x000fe2000001000f */
[----:B------:R-:W-:Y:S01]  /*3830*/  LOP3.LUT R87, R87, 0xffff0000, RZ, 0xc0, !PT ;  /* 0xffff000057577812 */ /* 0x000fe200078ec0ff */
[----:B------:R-:W-:Y:S01]  /*3840*/  FMUL.FTZ R43, R11, R40 ;  /* 0x000000280b2b7220 */ /* 0x000fe20000410000 */
[----:B------:R-:W-:Y:S01]  /*3850*/  LOP3.LUT R83, R83, 0xffff0000, RZ, 0xc0, !PT ;  /* 0xffff000053537812 */ /* 0x000fe200078ec0ff */
[-C--:B------:R-:W-:Y:S01]  /*3860*/  FMUL.FTZ R11, R11, R38.reuse ;  /* 0x000000260b0b7220 */ /* 0x080fe20000410000 */
[----:B------:R-:W-:Y:S01]  /*3870*/  SHF.L.U32 R9, R8, 0x10, RZ ;  /* 0x0000001008097819 */ /* 0x000fe200000006ff */
[----:B------:R-:W-:Y:S01]  /*3880*/  FFMA.FTZ R43, R10, R38, -R43 ;  /* 0x000000260a2b7223 */ /* 0x000fe2000001082b */
[----:B------:R-:W-:Y:S01]  /*3890*/  LOP3.LUT R8, R8, 0xffff0000, RZ, 0xc0, !PT ;  /* 0xffff000008087812 */ /* 0x000fe200078ec0ff */
[----:B------:R-:W-:-:S02]  /*38a0*/  IMAD.U32 R86, R86, 0x10000, RZ ;  /* 0x0001000056567824 */ /* 0x000fc400078e00ff */
[C---:B------:R-:W-:Y:S01]  /*38b0*/  FMUL.FTZ R15, R37.reuse, R87 ;  /* 0x00000057250f7220 */ /* 0x040fe20000410000 */
[----:B------:R-:W-:Y:S02]  /*38c0*/  IMAD.U32 R82, R82, 0x10000, RZ ;  /* 0x0001000052527824 */ /* 0x000fe400078e00ff */
        /* <DEDUP_REMOVED lines=14> */
.L_x_509:
[----:B------:R-:W-:Y:S05]  /*39b0*/  BSYNC B1 ;  /* 0x0000000000017941 */ /* 0x000fea0003800000 */
.L_x_508:
[----:B----4-:R0:W-:Y:S01]  /*39c0*/  ST.E.128 desc[UR42][R12.64], R8 ;  /* 0x000000080c007985 */ /* 0x0101e2000c101d2a */
[----:B------:R-:W-:Y:S05]  /*39d0*/  BRA `(.L_x_503) ;  /* 0x0000001800ac7947 */ /* 0x000fea0003800000 */
.L_x_485:
[C---:B------:R-:W-:Y:S02]  /*39e0*/  ISETP.GE.AND P3, PT, R152.reuse, R78, PT ;  /* 0x0000004e9800720c */ /* 0x040fe40003f66270 */
[----:B------:R-:W-:Y:S02]  /*39f0*/  CS2R R38, SRZ ;  /* 0x0000000000267805 */ /* 0x000fe4000001ff00 */
[----:B------:R-:W-:Y:S02]  /*3a00*/  IADD3 R44, R152, 0x60, RZ ;  /* 0x00000060982c7810 */ /* 0x000fe40007ffe0ff */
[----:B------:R-:W-:Y:S02]  /*3a10*/  CS2R R42, SRZ ;  /* 0x00000000002a7805 */ /* 0x000fe4000001ff00 */
[----:B------:R-:W-:Y:S02]  /*3a20*/  ISETP.GE.OR P3, PT, R16, R80, P3 ;  /* 0x000000501000720c */ /* 0x000fe40001f66670 */
[----:B------:R-:W-:-:S11]  /*3a30*/  CS2R R40, SRZ ;  /* 0x0000000000287805 */ /* 0x000fd6000001ff00 */
[----:B------:R-:W0:Y:S01]  /*3a40*/  @!P3 LDC.64 R12, c[0x0][0x3e8] ;  /* 0x0000fa00ff0cbb82 */ /* 0x000e220000000a00 */
[----:B------:R-:W-:-:S05]  /*3a50*/  @!P3 IADD3 R14, P4, R52, R10, RZ ;  /* 0x0000000a340eb210 */ /* 0x000fca0007f9e0ff */
[----:B------:R-:W-:Y:S01]  /*3a60*/  @!P3 IMAD.X R15, R79, 0x1, R35, P4 ;  /* 0x000000014f0fb824 */ /* 0x000fe200020e0623 */
[----:B------:R-:W-:-:S05]  /*3a70*/  @!P3 IADD3 R36, P4, R56, R8, RZ ;  /* 0x000000083824b210 */ /* 0x000fca0007f9e0ff */
[----:B------:R-:W-:Y:S01]  /*3a80*/  @!P3 IMAD.X R37, R71, 0x1, R31, P4 ;  /* 0x000000014725b824 */ /* 0x000fe200020e061f */
[----:B0-----:R-:W-:-:S04]  /*3a90*/  @!P3 LEA R12, P4, R14, R12, 0x1 ;  /* 0x0000000c0e0cb211 */ /* 0x001fc800078808ff */
[----:B------:R-:W-:Y:S02]  /*3aa0*/  @!P3 LEA.HI.X R13, R14, R13, R15, 0x1, P4 ;  /* 0x0000000d0e0db211 */ /* 0x000fe400020f0c0f */
[----:B------:R-:W0:Y:S01]  /*3ab0*/  @!P3 LDC.64 R14, c[0x0][0x400] ;  /* 0x00010000ff0ebb82 */ /* 0x000e220000000a00 */
[----:B------:R-:W-:Y:S01]  /*3ac0*/  BSSY B1, `(.L_x_510) ;  /* 0x0000022000017945 */ /* 0x000fe20003800000 */
[----:B0-----:R-:W-:-:S04]  /*3ad0*/  @!P3 LEA R14, P4, R36, R14, 0x1 ;  /* 0x0000000e240eb211 */ /* 0x001fc800078808ff */
[----:B------:R-:W-:Y:S02]  /*3ae0*/  @!P3 LEA.HI.X R15, R36, R15, R37, 0x1, P4 ;  /* 0x0000000f240fb211 */ /* 0x000fe400020f0c25 */
[----:B------:R-:W-:Y:S02]  /*3af0*/  CS2R R36, SRZ ;  /* 0x0000000000247805 */ /* 0x000fe4000001ff00 */
[----:B------:R-:W-:Y:S02]  /*3b00*/  ISETP.GE.AND P4, PT, R44, R78, PT ;  /* 0x0000004e2c00720c */ /* 0x000fe40003f86270 */
[----:B------:R-:W-:Y:S02]  /*3b10*/  CS2R R46, SRZ ;  /* 0x00000000002e7805 */ /* 0x000fe4000001ff00 */
[----:B------:R-:W-:Y:S01]  /*3b20*/  CS2R R50, SRZ ;  /* 0x0000000000327805 */ /* 0x000fe2000001ff00 */
[----:B------:R0:W5:Y:S01]  /*3b30*/  @!P3 LDG.E.128 R40, desc[UR42][R14.64] ;  /* 0x0000002a0e28b981 */ /* 0x000162000c1e1d00 */
[----:B------:R-:W-:-:S02]  /*3b40*/  ISETP.GE.OR P4, PT, R16, R80, P4 ;  /* 0x000000501000720c */ /* 0x000fc40002786670 */
[----:B------:R-:W-:Y:S02]  /*3b50*/  CS2R R44, SRZ ;  /* 0x00000000002c7805 */ /* 0x000fe4000001ff00 */
[----:B------:R-:W-:Y:S01]  /*3b60*/  CS2R R48, SRZ ;  /* 0x0000000000307805 */ /* 0x000fe2000001ff00 */
[----:B------:R0:W5:Y:S01]  /*3b70*/  @!P3 LDG.E.128 R36, desc[UR42][R12.64] ;  /* 0x0000002a0c24b981 */ /* 0x000162000c1e1d00 */
[----:B------:R-:W-:-:S07]  /*3b80*/  ISETP.GE.AND P3, PT, R16, R80, PT ;  /* 0x000000501000720c */ /* 0x000fce0003f66270 */
[----:B------:R-:W-:Y:S06]  /*3b90*/  @P4 BRA `(.L_x_511) ;  /* 0x0000000000504947 */ /* 0x000fec0003800000 */
[----:B0-----:R-:W0:Y:S01]  /*3ba0*/  LDC.64 R12, c[0x0][0x3f8] ;  /* 0x0000fe00ff0c7b82 */ /* 0x001e220000000a00 */
[----:B------:R-:W-:Y:S01]  /*3bb0*/  IMAD.MOV.U32 R11, RZ, RZ, R79 ;  /* 0x000000ffff0b7224 */ /* 0x000fe200078e004f */
[----:B------:R-:W-:Y:S01]  /*3bc0*/  ULDC.64 UR4, c[0x0][0x3e8] ;  /* 0x0000fa0000047ab9 */ /* 0x000fe20000000a00 */
[----:B------:R-:W-:Y:S02]  /*3bd0*/  IMAD.MOV.U32 R9, RZ, RZ, R71 ;  /* 0x000000ffff097224 */ /* 0x000fe400078e0047 */
[----:B0-----:R-:W-:-:S04]  /*3be0*/  IMAD.WIDE.U32 R10, R12, 0x60, R10 ;  /* 0x000000600c0a7825 */ /* 0x001fc800078e000a */
[----:B------:R-:W-:Y:S01]  /*3bf0*/  IMAD R13, R13, 0x60, RZ ;  /* 0x000000600d0d7824 */ /* 0x000fe200078e02ff */
[----:B------:R-:W-:-:S04]  /*3c00*/  IADD3 R12, P4, R52, R10, RZ ;  /* 0x0000000a340c7210 */ /* 0x000fc80007f9e0ff */
[----:B------:R-:W-:Y:S02]  /*3c10*/  IADD3.X R13, R35, R11, R13, P4, !PT ;  /* 0x0000000b230d7210 */ /* 0x000fe400027fe40d */
        /* <DEDUP_REMOVED lines=8> */
[----:B------:R-:W-:-:S03]  /*3ca0*/  LEA R48, P4, R8, UR4, 0x1 ;  /* 0x0000000408307c11 */ /* 0x000fc6000f8808ff */
[----:B------:R-:W5:Y:S01]  /*3cb0*/  LDG.E.128 R44, desc[UR42][R44.64] ;  /* 0x0000002a2c2c7981 */ /* 0x000f62000c1e1d00 */
[----:B------:R-:W-:-:S06]  /*3cc0*/  LEA.HI.X R49, R8, UR5, R9, 0x1, P4 ;  /* 0x0000000508317c11 */ /* 0x000fcc000a0f0c09 */
[----:B------:R-:W5:Y:S03]  /*3cd0*/  LDG.E.128 R48, desc[UR42][R48.64] ;  /* 0x0000002a30307981 */ /* 0x000f66000c1e1d00 */
.L_x_511:
[----:B------:R-:W-:Y:S05]  /*3ce0*/  BSYNC B1 ;  /* 0x0000000000017941 */ /* 0x000fea0003800000 */
.L_x_510:
[----:B-----5:R-:W-:Y:S01]  /*3cf0*/  IMAD.MOV.U32 R8, RZ, RZ, R46 ;  /* 0x000000ffff087224 */ /* 0x020fe200078e002e */
[----:B------:R-:W-:Y:S01]  /*3d00*/  UISETP.NE.AND UP0, UPT, UR39, 0x3, UPT ;  /* 0x000000032700788c */ /* 0x000fe2000bf05270 */
[----:B------:R-:W-:Y:S02]  /*3d10*/  IMAD.MOV.U32 R9, RZ, RZ, R47 ;  /* 0x000000ffff097224 */ /* 0x000fe400078e002f */
        /* <DEDUP_REMOVED lines=9> */
[----:B------:R-:W-:-:S02]  /*3db0*/  MOV R10, R48 ;  /* 0x00000030000a7202 */ /* 0x000fc40000000f00 */
[----:B------:R-:W-:Y:S02]  /*3dc0*/  PLOP3.LUT P5, PT, PT, PT, UP0, 0x80, 0x0 ;  /* 0x000000000000781c */ /* 0x000fe40003faf008 */
        /* <DEDUP_REMOVED lines=19> */
[----:B------:R-:W-:Y:S01]  /*3f00*/  PRMT R109, R11, 0x7610, R109 ;  /* 0x000076100b6d7816 */ /* 0x000fe2000000006d */
[----:B------:R-:W-:Y:S06]  /*3f10*/  @!P5 BRA `(.L_x_512) ;  /* 0x000000000004d947 */ /* 0x000fec0003800000 */
[----:B------:R-:W-:Y:S01]  /*3f20*/  BPT.TRAP 0x1 ;  /* 0x000000040000795c */ /* 0x000fe20000300000 */
.L_x_512:
[----:B------:R-:W-:Y:S01]  /*3f30*/  IMAD R71, R19, 0x8, R18 ;  /* 0x0000000813477824 */ /* 0x000fe200078e0212 */
[----:B------:R-:W-:Y:S01]  /*3f40*/  SHF.L.U32 R79, R154, 0x1f, RZ ;  /* 0x0000001f9a4f7819 */ /* 0x000fe200000006ff */
[----:B------:R-:W1:Y:S01]  /*3f50*/  LDC R87, c[0x0][0x2f4] ;  /* 0x0000bd00ff577b82 */ /* 0x000e620000000800 */
[----:B------:R-:W-:Y:S02]  /*3f60*/  BSSY B1, `(.L_x_513) ;  /* 0x0000003000017945 */ /* 0x000fe40003800000 */
[----:B------:R-:W2:Y:S02]  /*3f70*/  SYNCS.PHASECHK.TRANS64.TRYWAIT P4, [R71+URZ+0x16890], R79 ;  /* 0x0168904f470075a7 */ /* 0x000ea4000808017f */
[----:B--2---:R-:W-:Y:S05]  /*3f80*/  @!P4 BRA `(.L_x_514) ;  /* 0x000001100060c947 */ /* 0x004fea0003800000 */
.L_x_727:
[----:B------:R-:W-:Y:S05]  /*3f90*/  BSYNC B1 ;  /* 0x0000000000017941 */ /* 0x000fea0003800000 */
.L_x_513:
[----:B------:R-:W-:Y:S01]  /*3fa0*/  UMOV UR4, 0xffffffff ;  /* 0xffffffff00047882 */ /* 0x000fe20000000000 */
[----:B-1----:R-:W-:Y:S02]  /*3fb0*/  IMAD.IADD R89, R87, 0x1, -R60 ;  /* 0x0000000157597824 */ /* 0x002fe400078e0a3c */
[----:B------:R-:W-:Y:S05]  /*3fc0*/  BRA.DIV UR4, `(.L_x_515) ;  /* 0x0000011204647947 */ /* 0x000fea000b800000 */
[----:B------:R1:W3:Y:S04]  /*3fd0*/  SHFL.IDX PT, R83, R85, RZ, 0x1c1f ;  /* 0x001c1fff55537589 */ /* 0x0002e800000e0000 */
[----:B------:R1:W4:Y:S02]  /*3fe0*/  SHFL.IDX PT, R82, R84, RZ, 0x1c1f ;  /* 0x001c1fff54527589 */ /* 0x00032400000e0000 */
.L_x_731:
[----:B------:R-:W-:Y:S01]  /*3ff0*/  ISETP.GE.OR P4, PT, R152, R78, P1 ;  /* 0x0000004e9800720c */ /* 0x000fe20000f86670 */
[----:B------:R-:W-:-:S12]  /*4000*/  BSSY B1, `(.L_x_516) ;  /* 0x000007c000017945 */ /* 0x000fd80003800000 */
[----:B------:R-:W-:Y:S05]  /*4010*/  @P4 BRA `(.L_x_517) ;  /* 0x0000000400e84947 */ /* 0x000fea0003800000 */
[----:B------:R-:W5:Y:S01]  /*4020*/  S2R R9, SR_TID.X ;  /* 0x0000000000097919 */ /* 0x000f620000002100 */
[----:B------:R-:W-:Y:S01]  /*4030*/  SEL R8, R60, R89, !P0 ;  /* 0x000000593c087207 */ /* 0x000fe20004000000 */
[----:B------:R-:W-:Y:S01]  /*4040*/  BSSY B2, `(.L_x_518) ;  /* 0x0000073000027945 */ /* 0x000fe20003800000 */
[----:B----4-:R-:W-:-:S04]  /*4050*/  LEA R80, P4, R6, R82, 0x1 ;  /* 0x0000005206507211 */ /* 0x010fc800078808ff */
[----:B---3--:R-:W-:Y:S01]  /*4060*/  LEA.HI.X R81, R6, R83, R4, 0x1, P4 ;  /* 0x0000005306517211 */ /* 0x008fe200020f0c04 */
[----:B-----5:R-:W-:Y:S01]  /*4070*/  VIADD R11, R9, 0xffffff80 ;  /* 0xffffff80090b7836 */ /* 0x020fe20000000000 */
[----:B------:R-:W-:-:S04]  /*4080*/  SHF.R.S32.HI R9, RZ, 0x1f, R8 ;  /* 0x0000001fff097819 */ /* 0x000fc80000011408 */
[----:B------:R-:W-:Y:S01]  /*4090*/  LEA.HI R8, R9, R8, RZ, 0x4 ;  /* 0x0000000809087211 */ /* 0x000fe200078f20ff */
[----:B------:R-:W-:Y:S01]  /*40a0*/  IMAD R9, R19, 0x2000, R3 ;  /* 0x0000200013097824 */ /* 0x000fe200078e0203 */
[----:B------:R-:W-:Y:S02]  /*40b0*/  SHF.R.S32.HI R10, RZ, 0x1f, R11 ;  /* 0x0000001fff0a7819 */ /* 0x000fe4000001140b */
[----:B------:R-:W-:Y:S01]  /*40c0*/  LEA.HI.SX32 R8, R8, R7, 0x1c ;  /* 0x0000000708087211 */ /* 0x000fe200078fe2ff */
[----:B------:R-:W-:Y:S01]  /*40d0*/  IMAD R9, R9, 0x2, R18 ;  /* 0x0000000209097824 */ /* 0x000fe200078e0212 */
[----:B------:R-:W-:-:S03]  /*40e0*/  LEA.HI R10, R10, R11, RZ, 0x5 ;  /* 0x0000000b0a0a7211 */ /* 0x000fc600078f28ff */
[----:B------:R-:W-:Y:S01]  /*40f0*/  IMAD.SHL.U32 R86, R8, 0x8, RZ ;  /* 0x0000000808567824 */ /* 0x000fe200078e00ff */
[----:B------:R-:W-:-:S04]  /*4100*/  SHF.R.S32.HI R10, RZ, 0x5, R10 ;  /* 0x00000005ff0a7819 */ /* 0x000fc8000001140a */
[----:B------:R-:W-:-:S04]  /*4110*/  LOP3.LUT R8, R69, 0x38, R86, 0xf8, !PT ;  /* 0x0000003845087812 */ /* 0x000fc800078ef856 */
[----:B------:R-:W-:-:S05]  /*4120*/  LOP3.LUT R8, R8, R65, RZ, 0x3c, !PT ;  /* 0x0000004108087212 */ /* 0x000fca00078e3cff */
[----:B------:R-:W-:-:S04]  /*4130*/  IMAD R8, R10, 0x200, R8 ;  /* 0x000002000a087824 */ /* 0x000fc800078e0208 */
[----:B------:R-:W-:-:S05]  /*4140*/  IMAD R11, R19, 0x2000, R8 ;  /* 0x00002000130b7824 */ /* 0x000fca00078e0208 */
[----:B0-----:R-:W-:Y:S02]  /*4150*/  LEA R12, R11, R18, 0x1 ;  /* 0x000000120b0c7211 */ /* 0x001fe400078e08ff */
[----:B------:R-:W0:Y:S04]  /*4160*/  LDS.128 R8, [R9+0xe400] ;  /* 0x00e4000009087984 */ /* 0x000e280000000c00 */
[----:B------:R-:W3:Y:S01]  /*4170*/  LDS.128 R12, [R12+0xe400] ;  /* 0x00e400000c0c7984 */ /* 0x000ee20000000c00 */
[----:B------:R-:W-:Y:S05]  /*4180*/  @P3 BRA `(.L_x_519) ;  /* 0x0000000400783947 */ /* 0x000fea0003800000 */
[----:B------:R-:W-:Y:S01]  /*4190*/  SHF.R.U32.HI R100, RZ, 0x10, R37 ;  /* 0x00000010ff647819 */ /* 0x000fe20000011625 */
[----:B---3--:R-:W-:Y:S01]  /*41a0*/  IMAD.U32 R104, R13, 0x10000, RZ ;  /* 0x000100000d687824 */ /* 0x008fe200078e00ff */
[----:B------:R-:W-:Y:S01]  /*41b0*/  SHF.R.U32.HI R103, RZ, 0x10, R41 ;  /* 0x00000010ff677819 */ /* 0x000fe20000011629 */
[----:B------:R-:W-:Y:S01]  /*41c0*/  IMAD.U32 R105, R15, 0x10000, RZ ;  /* 0x000100000f697824 */ /* 0x000fe200078e00ff */
[----:B------:R-:W-:Y:S02]  /*41d0*/  SHF.R.U32.HI R99, RZ, 0x10, R39 ;  /* 0x00000010ff637819 */ /* 0x000fe40000011627 */
[----:B------:R-:W-:Y:S02]  /*41e0*/  PRMT R106, R106, 0x5410, R100 ;  /* 0x000054106a6a7816 */ /* 0x000fe40000000064 */
[----:B------:R-:W-:Y:S02]  /*41f0*/  PRMT R109, R109, 0x5410, R103 ;  /* 0x000054106d6d7816 */ /* 0x000fe40000000067 */
[----:B------:R-:W-:-:S02]  /*4200*/  SHF.R.U32.HI R101, RZ, 0x10, R43 ;  /* 0x00000010ff657819 */ /* 0x000fc4000001162b */
[----:B------:R-:W-:Y:S02]  /*4210*/  SHF.L.U32 R103, R109, 0x10, RZ ;  /* 0x000000106d677819 */ /* 0x000fe400000006ff */
[----:B------:R-:W-:Y:S01]  /*4220*/  PRMT R100, R108, 0x5410, R99 ;  /* 0x000054106c647816 */ /* 0x000fe20000000063 */
[----:B------:R-:W-:Y:S01]  /*4230*/  IMAD.U32 R99, R106, 0x10000, RZ ;  /* 0x000100006a637824 */ /* 0x000fe200078e00ff */
[----:B------:R-:W-:Y:S01]  /*4240*/  LOP3.LUT R102, R13, 0xffff0000, RZ, 0xc0, !PT ;  /* 0xffff00000d667812 */ /* 0x000fe200078ec0ff */
[----:B------:R-:W-:Y:S01]  /*4250*/  FMUL.FTZ R111, R104, R103 ;  /* 0x00000067686f7220 */ /* 0x000fe20000410000 */
[----:B------:R-:W-:Y:S01]  /*4260*/  LOP3.LUT R109, R109, 0xffff0000, RZ, 0xc0, !PT ;  /* 0xffff00006d6d7812 */ /* 0x000fe200078ec0ff */
[----:B------:R-:W-:Y:S01]  /*4270*/  IMAD.U32 R108, R100, 0x10000, RZ ;  /* 0x00010000646c7824 */ /* 0x000fe200078e00ff */
[----:B------:R-:W-:Y:S01]  /*4280*/  PRMT R107, R107, 0x5410, R101 ;  /* 0x000054106b6b7816 */ /* 0x000fe20000000065 */
[----:B------:R-:W-:Y:S01]  /*4290*/  FMUL.FTZ R101, R104, R99 ;  /* 0x0000006368657220 */ /* 0x000fe20000410000 */
[----:B------:R-:W-:Y:S01]  /*42a0*/  SHF.R.U64 R36, R36, 0x10, R37 ;  /* 0x0000001024247819 */ /* 0x000fe20000001225 */
[----:B------:R-:W-:Y:S01]  /*42b0*/  FMUL.FTZ R104, R102, R109 ;  /* 0x0000006d66687220 */ /* 0x000fe20000410000 */
[----:B------:R-:W-:Y:S01]  /*42c0*/  LOP3.LUT R106, R106, 0xffff0000, RZ, 0xc0, !PT ;  /* 0xffff00006a6a7812 */ /* 0x000fe200078ec0ff */
[----:B------:R-:W-:Y:S01]  /*42d0*/  IMAD.U32 R110, R107, 0x10000, RZ ;  /* 0x000100006b6e7824 */ /* 0x000fe200078e00ff */
[C---:B0-----:R-:W-:Y:S01]  /*42e0*/  LOP3.LUT R37, R9.reuse, 0xffff0000, RZ, 0xc0, !PT ;  /* 0xffff000009257812 */ /* 0x041fe200078ec0ff */
[----:B------:R-:W-:Y:S01]  /*42f0*/  IMAD.U32 R13, R12, 0x10000, RZ ;  /* 0x000100000c0d7824 */ /* 0x000fe200078e00ff */
[----:B------:R-:W-:Y:S01]  /*4300*/  SHF.R.U64 R98, R38, 0x10, R39 ;  /* 0x0000001026627819 */ /* 0x000fe20000001227 */
[----:B------:R-:W-:Y:S01]  /*4310*/  FMUL.FTZ R112, R102, R106 ;  /* 0x0000006a66707220 */ /* 0x000fe20000410000 */
[----:B------:R-:W-:Y:S01]  /*4320*/  SHF.R.U64 R38, R40, 0x10, R41 ;  /* 0x0000001028267819 */ /* 0x000fe20000001229 */
[----:B------:R-:W-:-:S02]  /*4330*/  IMAD.U32 R40, R9, 0x10000, RZ ;  /* 0x0001000009287824 */ /* 0x000fc400078e00ff */
[----:B------:R-:W-:Y:S01]  /*4340*/  FFMA.FTZ R102, R37, R106, -R104 ;  /* 0x0000006a25667223 */ /* 0x000fe20000010868 */
[----:B------:R-:W-:Y:S01]  /*4350*/  IMAD.U32 R41, R11, 0x10000, RZ ;  /* 0x000100000b297824 */ /* 0x000fe200078e00ff */
[----:B------:R-:W-:Y:S01]  /*4360*/  PRMT R38, R92, 0x5432, R38 ;  /* 0x000054325c267816 */ /* 0x000fe20000000026 */
[----:B------:R-:W-:Y:S01]  /*4370*/  FMUL.FTZ R106, R105, R110 ;  /* 0x0000006e696a7220 */ /* 0x000fe20000410000 */
[----:B------:R-:W-:Y:S01]  /*4380*/  PRMT R36, R93, 0x5432, R36 ;  /* 0x000054325d247816 */ /* 0x000fe20000000024 */
[C---:B------:R-:W-:Y:S01]  /*4390*/  FFMA.FTZ R99, R40.reuse, R99, -R111 ;  /* 0x0000006328637223 */ /* 0x040fe2000001086f */
[----:B------:R-:W-:Y:S01]  /*43a0*/  LOP3.LUT R15, R15, 0xffff0000, RZ, 0xc0, !PT ;  /* 0xffff00000f0f7812 */ /* 0x000fe200078ec0ff */
[----:B------:R-:W-:Y:S01]  /*43b0*/  FFMA.FTZ R40, R40, R103, R101 ;  /* 0x0000006728287223 */ /* 0x000fe20000010065 */
[----:B------:R-:W-:Y:S01]  /*43c0*/  LOP3.LUT R104, R107, 0xffff0000, RZ, 0xc0, !PT ;  /* 0xffff00006b687812 */ /* 0x000fe200078ec0ff */
[-C--:B------:R-:W-:Y:S01]  /*43d0*/  FMUL.FTZ R105, R105, R108.reuse ;  /* 0x0000006c69697220 */ /* 0x080fe20000410000 */
[----:B------:R-:W-:Y:S01]  /*43e0*/  LOP3.LUT R100, R100, 0xffff0000, RZ, 0xc0, !PT ;  /* 0xffff000064647812 */ /* 0x000fe200078ec0ff */
[----:B------:R-:W-:Y:S01]  /*43f0*/  FFMA.FTZ R101, R41, R108, -R106 ;  /* 0x0000006c29657223 */ /* 0x000fe2000001086a */
[----:B------:R-:W-:Y:S01]  /*4400*/  IMAD.U32 R108, R38, 0x10000, RZ ;  /* 0x00010000266c7824 */ /* 0x000fe200078e00ff */
[----:B------:R-:W-:Y:S01]  /*4410*/  SHF.R.U64 R42, R42, 0x10, R43 ;  /* 0x000000102a2a7819 */ /* 0x000fe2000000122b */
[----:B------:R-:W-:Y:S01]  /*4420*/  IMAD.U32 R106, R36, 0x10000, RZ ;  /* 0x00010000246a7824 */ /* 0x000fe200078e00ff */
[----:B------:R-:W-:Y:S01]  /*4430*/  LOP3.LUT R11, R11, 0xffff0000, RZ, 0xc0, !PT ;  /* 0xffff00000b0b7812 */ /* 0x000fe200078ec0ff */
[----:B------:R-:W-:Y:S01]  /*4440*/  FFMA.FTZ R37, R37, R109, R112 ;  /* 0x0000006d25257223 */ /* 0x000fe20000010070 */
[----:B------:R-:W-:Y:S01]  /*4450*/  FFMA.FTZ R41, R41, R110, R105 ;  /* 0x0000006e29297223 */ /* 0x000fe20000010069 */
[C---:B------:R-:W-:Y:S01]  /*4460*/  FMUL.FTZ R110, R15.reuse, R104 ;  /* 0x000000680f6e7220 */ /* 0x040fe20000410000 */
[----:B------:R-:W-:Y:S01]  /*4470*/  FMUL.FTZ R112, R15, R100 ;  /* 0x000000640f707220 */ /* 0x000fe20000410000 */
[----:B------:R-:W-:Y:S01]  /*4480*/  LOP3.LUT R103, R38, 0xffff0000, RZ, 0xc0, !PT ;  /* 0xffff000026677812 */ /* 0x000fe200078ec0ff */
[----:B------:R-:W-:-:S02]  /*4490*/  IMAD.U32 R9, R8, 0x10000, RZ ;  /* 0x0001000008097824 */ /* 0x000fc400078e00ff */
[C---:B------:R-:W-:Y:S01]  /*44a0*/  FMUL.FTZ R38, R13.reuse, R108 ;  /* 0x0000006c0d267220 */ /* 0x040fe20000410000 */
[----:B------:R-:W-:Y:S01]  /*44b0*/  LOP3.LUT R12, R12, 0xffff0000, RZ, 0xc0, !PT ;  /* 0xffff00000c0c7812 */ /* 0x000fe200078ec0ff */
[----:B------:R-:W-:Y:S01]  /*44c0*/  FMUL.FTZ R13, R13, R106 ;  /* 0x0000006a0d0d7220 */ /* 0x000fe20000410000 */
[----:B------:R-:W-:Y:S01]  /*44d0*/  PRMT R42, R90, 0x5432, R42 ;  /* 0x000054325a2a7816 */ /* 0x000fe2000000002a */
[C---:B------:R-:W-:Y:S01]  /*44e0*/  FFMA.FTZ R100, R11.reuse, R100, -R110 ;  /* 0x000000640b647223 */ /* 0x040fe2000001086e */
[----:B------:R-:W-:Y:S01]  /*44f0*/  LOP3.LUT R15, R36, 0xffff0000, RZ, 0xc0, !PT ;  /* 0xffff0000240f7812 */ /* 0x000fe200078ec0ff */
[----:B------:R-:W-:Y:S01]  /*4500*/  FFMA.FTZ R36, R11, R104, R112 ;  /* 0x000000680b247223 */ /* 0x000fe20000010070 */
[----:B------:R-:W-:Y:S01]  /*4510*/  PRMT R98, R91, 0x5432, R98 ;  /* 0x000054325b627816 */ /* 0x000fe20000000062 */
[C---:B------:R-:W-:Y:S01]  /*4520*/  FFMA.FTZ R11, R9.reuse, R106, -R38 ;  /* 0x0000006a090b7223 */ /* 0x040fe20000010826 */
[C---:B------:R-:W-:Y:S01]  /*4530*/  IMAD.U32 R39, R10.reuse, 0x10000, RZ ;  /* 0x000100000a277824 */ /* 0x040fe200078e00ff */
[----:B------:R-:W-:Y:S01]  /*4540*/  LOP3.LUT R43, R10, 0xffff0000, RZ, 0xc0, !PT ;  /* 0xffff00000a2b7812 */ /* 0x000fe200078ec0ff */
[----:B------:R-:W-:Y:S01]  /*4550*/  FFMA.FTZ R9, R9, R108, R13 ;  /* 0x0000006c09097223 */ /* 0x000fe2000001000d */
[----:B------:R-:W-:-:S02]  /*4560*/  IMAD.U32 R10, R14, 0x10000, RZ ;  /* 0x000100000e0a7824 */ /* 0x000fc400078e00ff */
[C---:B------:R-:W-:Y:S01]  /*4570*/  FMUL.FTZ R105, R12.reuse, R103 ;  /* 0x000000670c697220 */ /* 0x040fe20000410000 */
[----:B------:R-:W-:Y:S01]  /*4580*/  FMUL.FTZ R107, R12, R15 ;  /* 0x0000000f0c6b7220 */ /* 0x000fe20000410000 */
[----:B------:R-:W-:Y:S01]  /*4590*/  IMAD.U32 R13, R42, 0x10000, RZ ;  /* 0x000100002a0d7824 */ /* 0x000fe200078e00ff */
[----:B------:R-:W-:Y:S01]  /*45a0*/  LOP3.LUT R14, R14, 0xffff0000, RZ, 0xc0, !PT ;  /* 0xffff00000e0e7812 */ /* 0x000fe200078ec0ff */
[----:B------:R-:W-:Y:S01]  /*45b0*/  IMAD.U32 R12, R98, 0x10000, RZ ;  /* 0x00010000620c7824 */ /* 0x000fe200078e00ff */
[----:B------:R-:W-:Y:S01]  /*45c0*/  LOP3.LUT R42, R42, 0xffff0000, RZ, 0xc0, !PT ;  /* 0xffff00002a2a7812 */ /* 0x000fe200078ec0ff */
[----:B------:R-:W-:Y:S01]  /*45d0*/  FMUL.FTZ R104, R10, R13 ;  /* 0x0000000d0a687220 */ /* 0x000fe20000410000 */
[----:B------:R-:W-:Y:S01]  /*45e0*/  LOP3.LUT R8, R8, 0xffff0000, RZ, 0xc0, !PT ;  /* 0xffff000008087812 */ /* 0x000fe200078ec0ff */
[----:B------:R-:W-:Y:S01]  /*45f0*/  FMUL.FTZ R10, R10, R12 ;  /* 0x0000000c0a0a7220 */ /* 0x000fe20000410000 */
[----:B------:R-:W-:Y:S01]  /*4600*/  LOP3.LUT R98, R98, 0xffff0000, RZ, 0xc0, !PT ;  /* 0xffff000062627812 */ /* 0x000fe200078ec0ff */
[----:B------:R-:W-:Y:S01]  /*4610*/  FMUL.FTZ R106, R14, R42 ;  /* 0x0000002a0e6a7220 */ /* 0x000fe20000410000 */
[C---:B------:R-:W-:Y:S01]  /*4620*/  FFMA.FTZ R104, R39.reuse, R12, -R104 ;  /* 0x0000000c27687223 */ /* 0x040fe20000010868 */
[----:B------:R-:W-:Y:S01]  /*4630*/  FFMA.FTZ R38, R8, R15, -R105 ;  /* 0x0000000f08267223 */ /* 0x000fe20000010869 */
[----:B------:R-:W-:Y:S01]  /*4640*/  FFMA.FTZ R10, R39, R13, R10 ;  /* 0x0000000d270a7223 */ /* 0x000fe2000001000a */
[-C--:B------:R-:W-:Y:S01]  /*4650*/  FMUL.FTZ R15, R14, R98.reuse ;  /* 0x000000620e0f7220 */ /* 0x080fe20000410000 */
[----:B------:R-:W-:Y:S01]  /*4660*/  FFMA.FTZ R13, R43, R98, -R106 ;  /* 0x000000622b0d7223 */ /* 0x000fe2000001086a */
[----:B------:R-:W-:Y:S01]  /*4670*/  FFMA.FTZ R8, R8, R103, R107 ;  /* 0x0000006708087223 */ /* 0x000fe2000001006b */
[----:B------:R-:W-:Y:S01]  /*4680*/  F2FP.BF16.F32.PACK_AB R40, R37, R40 ;  /* 0x000000282528723e */ /* 0x000fe200000010ff */
[----:B------:R-:W-:Y:S01]  /*4690*/  FFMA.FTZ R15, R43, R42, R15 ;  /* 0x0000002a2b0f7223 */ /* 0x000fe2000001000f */
[----:B------:R-:W-:-:S02]  /*46a0*/  F2FP.BF16.F32.PACK_AB R100, R100, R101 ;  /* 0x000000656464723e */ /* 0x000fc400000010ff */
[----:B------:R-:W-:Y:S02]  /*46b0*/  F2FP.BF16.F32.PACK_AB R36, R36, R41 ;  /* 0x000000292424723e */ /* 0x000fe400000010ff */
[----:B------:R-:W-:Y:S01]  /*46c0*/  F2FP.BF16.F32.PACK_AB R98, R38, R11 ;  /* 0x0000000b2662723e */ /* 0x000fe200000010ff */
[----:B------:R-:W-:Y:S01]  /*46d0*/  IMAD.MOV.U32 R11, RZ, RZ, R100 ;  /* 0x000000ffff0b7224 */ /* 0x000fe200078e0064 */
[----:B------:R-:W-:Y:S01]  /*46e0*/  F2FP.BF16.F32.PACK_AB R37, R13, R104 ;  /* 0x000000680d25723e */ /* 0x000fe200000010ff */
[----:B------:R-:W-:Y:S01]  /*46f0*/  IMAD.MOV.U32 R13, RZ, RZ, R40 ;  /* 0x000000ffff0d7224 */ /* 0x000fe200078e0028 */
[----:B------:R-:W-:Y:S02]  /*4700*/  F2FP.BF16.F32.PACK_AB R99, R102, R99 ;  /* 0x000000636663723e */ /* 0x000fe400000010ff */
[----:B------:R-:W-:Y:S01]  /*4710*/  F2FP.BF16.F32.PACK_AB R12, R8, R9 ;  /* 0x00000009080c723e */ /* 0x000fe200000010ff */
[----:B------:R-:W-:Y:S01]  /*4720*/  IMAD.MOV.U32 R8, RZ, RZ, R98 ;  /* 0x000000ffff087224 */ /* 0x000fe200078e0062 */
[----:B------:R-:W-:Y:S01]  /*4730*/  F2FP.BF16.F32.PACK_AB R14, R15, R10 ;  /* 0x0000000a0f0e723e */ /* 0x000fe200000010ff */
[----:B------:R-:W-:Y:S01]  /*4740*/  IMAD.MOV.U32 R10, RZ, RZ, R37 ;  /* 0x000000ffff0a7224 */ /* 0x000fe200078e0025 */
[----:B------:R-:W-:Y:S01]  /*4750*/  MOV R9, R99 ;  /* 0x0000006300097202 */ /* 0x000fe20000000f00 */
[----:B------:R-:W-:-:S07]  /*4760*/  IMAD.MOV.U32 R15, RZ, RZ, R36 ;  /* 0x000000ffff0f7224 */ /* 0x000fce00078e0024 */
.L_x_519:
[----:B------:R-:W-:Y:S05]  /*4770*/  BSYNC B2 ;  /* 0x0000000000027941 */ /* 0x000fea0003800000 */
.L_x_518:
[----:B------:R-:W-:Y:S01]  /*4780*/  ISETP.GE.AND P4, PT, R86, R87, PT ;  /* 0x000000575600720c */ /* 0x000fe20003f86270 */
[----:B0-----:R0:W-:-:S12]  /*4790*/  ST.E.128 desc[UR42][R80.64], R8 ;  /* 0x0000000850007985 */ /* 0x0011d8000c101d2a */
[----:B------:R-:W-:-:S05]  /*47a0*/  @!P4 IMAD.WIDE R82, R86, 0x2, R82 ;  /* 0x000000025652c825 */ /* 0x000fca00078e0252 */
[----:B---3--:R0:W-:Y:S02]  /*47b0*/  @!P4 ST.E.128 desc[UR42][R82.64], R12 ;  /* 0x0000000c5200c985 */ /* 0x0081e4000c101d2a */
.L_x_517:
[----:B------:R-:W-:Y:S05]  /*47c0*/  BSYNC B1 ;  /* 0x0000000000017941 */ /* 0x000fea0003800000 */
.L_x_516:
[----:B------:R-:W-:-:S03]  /*47d0*/  UMOV UR4, 0xffffffff ;  /* 0xffffffff00047882 */ /* 0x000fc60000000000 */
[----:B------:R-:W-:Y:S05]  /*47e0*/  BRA.DIV UR4, `(.L_x_520) ;  /* 0x0000010a04a87947 */ /* 0x000fea000b800000 */
[----:B-1----:R-:W1:Y:S04]  /*47f0*/  SHFL.IDX PT, R85, R85, 0x1, 0x1c1f ;  /* 0x003c1f0055557f89 */ /* 0x002e6800000e0000 */
[----:B------:R-:W0:Y:S02]  /*4800*/  SHFL.IDX PT, R84, R84, 0x1, 0x1c1f ;  /* 0x003c1f0054547f89 */ /* 0x000e2400000e0000 */
.L_x_735:
[----:B0-----:R-:W-:-:S05]  /*4810*/  VIADD R8, R152, 0x60 ;  /* 0x0000006098087836 */ /* 0x001fca0000000000 */
[----:B------:R-:W-:-:S13]  /*4820*/  ISETP.GE.OR P4, PT, R8, R78, P1 ;  /* 0x0000004e0800720c */ /* 0x000fda0000f86670 */
[----:B------:R-:W-:Y:S05]  /*4830*/  @P4 BRA `(.L_x_503) ;  /* 0x0000000c00144947 */ /* 0x000fea0003800000 */
[----:B------:R-:W5:Y:S01]  /*4840*/  LDL R9, [R1+0x24] ;  /* 0x0000240001097983 */ /* 0x000f620000100800 */
[----:B------:R-:W-:Y:S01]  /*4850*/  SEL R89, R60, R89, !P0 ;  /* 0x000000593c597207 */ /* 0x000fe20004000000 */
[----:B------:R-:W-:Y:S01]  /*4860*/  VIADD R10, R152, 0x60 ;  /* 0x00000060980a7836 */ /* 0x000fe20000000000 */
[----:B------:R-:W-:Y:S01]  /*4870*/  LEA R36, P4, R6, R84, 0x1 ;  /* 0x0000005406247211 */ /* 0x000fe200078808ff */
[----:B------:R-:W-:Y:S01]  /*4880*/  VIADD R11, R152, 0x60 ;  /* 0x00000060980b7836 */ /* 0x000fe20000000000 */
[----:B------:R-:W-:Y:S01]  /*4890*/  SHF.R.S32.HI R8, RZ, 0x1f, R89 ;  /* 0x0000001fff087819 */ /* 0x000fe20000011459 */
[----:B------:R-:W-:Y:S01]  /*48a0*/  IMAD.SHL.U32 R10, R10, 0x40, RZ ;  /* 0x000000400a0a7824 */ /* 0x000fe200078e00ff */
[----:B------:R-:W-:Y:S01]  /*48b0*/  BSSY B1, `(.L_x_521) ;  /* 0x0000070000017945 */ /* 0x000fe20003800000 */
[----:B-1----:R-:W-:Y:S02]  /*48c0*/  LEA.HI.X R37, R6, R85, R4, 0x1, P4 ;  /* 0x0000005506257211 */ /* 0x002fe400020f0c04 */
[----:B------:R-:W-:-:S02]  /*48d0*/  LEA.HI R8, R8, R89, RZ, 0x4 ;  /* 0x0000005908087211 */ /* 0x000fc400078f20ff */
[----:B------:R-:W-:Y:S02]  /*48e0*/  SHF.L.U32 R11, R11, 0x6, RZ ;  /* 0x000000060b0b7819 */ /* 0x000fe400000006ff */
[----:B------:R-:W-:Y:S02]  /*48f0*/  LEA.HI.SX32 R8, R8, R7, 0x1c ;  /* 0x0000000708087211 */ /* 0x000fe400078fe2ff */
[----:B------:R-:W-:Y:S02]  /*4900*/  LOP3.LUT R10, R10, 0x1c0, RZ, 0xc0, !PT ;  /* 0x000001c00a0a7812 */ /* 0x000fe400078ec0ff */
[----:B------:R-:W-:Y:S01]  /*4910*/  LOP3.LUT R11, R11, 0x1c0, RZ, 0xc0, !PT ;  /* 0x000001c00b0b7812 */ /* 0x000fe200078ec0ff */
[----:B------:R-:W-:Y:S01]  /*4920*/  IMAD.SHL.U32 R38, R8, 0x8, RZ ;  /* 0x0000000808267824 */ /* 0x000fe200078e00ff */
[----:B------:R-:W-:-:S04]  /*4930*/  SHF.R.U32.HI R10, RZ, 0x3, R10 ;  /* 0x00000003ff0a7819 */ /* 0x000fc8000001160a */
[----:B------:R-:W-:-:S04]  /*4940*/  LOP3.LUT R8, R11, 0x38, R38, 0xf8, !PT ;  /* 0x000000380b087812 */ /* 0x000fc800078ef826 */
[----:B------:R-:W-:-:S05]  /*4950*/  LOP3.LUT R8, R8, R10, RZ, 0x3c, !PT ;  /* 0x0000000a08087212 */ /* 0x000fca00078e3cff */
[----:B-----5:R-:W-:Y:S02]  /*4960*/  IMAD.IADD R8, R9, 0x1, R8 ;  /* 0x0000000109087824 */ /* 0x020fe400078e0208 */
[C---:B------:R-:W-:Y:S02]  /*4970*/  IMAD R9, R19.reuse, 0x2000, R0 ;  /* 0x0000200013097824 */ /* 0x040fe400078e0200 */
[----:B------:R-:W-:Y:S02]  /*4980*/  IMAD R11, R19, 0x2000, R8 ;  /* 0x00002000130b7824 */ /* 0x000fe400078e0208 */
[--C-:B------:R-:W-:Y:S02]  /*4990*/  IMAD R9, R9, 0x2, R18.reuse ;  /* 0x0000000209097824 */ /* 0x100fe400078e0212 */
[----:B------:R-:W-:-:S04]  /*49a0*/  IMAD R12, R11, 0x2, R18 ;  /* 0x000000020b0c7824 */ /* 0x000fc800078e0212 */
[----:B------:R-:W0:Y:S04]  /*49b0*/  LDS.128 R8, [R9+0xe400] ;  /* 0x00e4000009087984 */ /* 0x000e280000000c00 */
[----:B------:R-:W1:Y:S01]  /*49c0*/  LDS.128 R12, [R12+0xe400] ;  /* 0x00e400000c0c7984 */ /* 0x000e620000000c00 */
[----:B------:R-:W-:Y:S05]  /*49d0*/  @P3 BRA `(.L_x_522) ;  /* 0x0000000400743947 */ /* 0x000fea0003800000 */
[--C-:B------:R-:W-:Y:S01]  /*49e0*/  SHF.R.U64 R81, R48, 0x10, R49.reuse ;  /* 0x0000001030517819 */ /* 0x100fe20000001231 */
[----:B0-----:R-:W-:Y:S01]  /*49f0*/  IMAD.U32 R41, R9, 0x10000, RZ ;  /* 0x0001000009297824 */ /* 0x001fe200078e00ff */
[----:B------:R-:W-:Y:S01]  /*4a00*/  SHF.R.U32.HI R48, RZ, 0x10, R49 ;  /* 0x00000010ff307819 */ /* 0x000fe20000011631 */
[----:B------:R-:W-:Y:S01]  /*4a10*/  IMAD.U32 R39, R8, 0x10000, RZ ;  /* 0x0001000008277824 */ /* 0x000fe200078e00ff */
[----:B------:R-:W-:Y:S02]  /*4a20*/  SHF.R.U32.HI R86, RZ, 0x10, R45 ;  /* 0x00000010ff567819 */ /* 0x000fe4000001162d */
[----:B------:R-:W-:Y:S02]  /*4a30*/  PRMT R97, R97, 0x5410, R48 ;  /* 0x0000541061617816 */ /* 0x000fe40000000030 */
[----:B------:R-:W-:Y:S02]  /*4a40*/  PRMT R93, R93, 0x5410, R86 ;  /* 0x000054105d5d7816 */ /* 0x000fe40000000056 */
[--C-:B---3--:R-:W-:Y:S01]  /*4a50*/  SHF.R.U64 R83, R46, 0x10, R47.reuse ;  /* 0x000000102e537819 */ /* 0x108fe2000000122f */
[----:B------:R-:W-:Y:S01]  /*4a60*/  IMAD.U32 R48, R97, 0x10000, RZ ;  /* 0x0001000061307824 */ /* 0x000fe200078e00ff */
[----:B----4-:R-:W-:Y:S01]  /*4a70*/  SHF.R.U32.HI R82, RZ, 0x10, R47 ;  /* 0x00000010ff527819 */ /* 0x010fe2000001162f */
[----:B-1----:R-:W-:Y:S01]  /*4a80*/  IMAD.U32 R47, R15, 0x10000, RZ ;  /* 0x000100000f2f7824 */ /* 0x002fe200078e00ff */
[----:B------:R-:W-:-:S02]  /*4a90*/  SHF.L.U32 R42, R13, 0x10, RZ ;  /* 0x000000100d2a7819 */ /* 0x000fc400000006ff */
[----:B------:R-:W-:Y:S01]  /*4aa0*/  LOP3.LUT R43, R15, 0xffff0000, RZ, 0xc0, !PT ;  /* 0xffff00000f2b7812 */ /* 0x000fe200078ec0ff */
[----:B------:R-:W-:Y:S01]  /*4ab0*/  IMAD.U32 R15, R93, 0x10000, RZ ;  /* 0x000100005d0f7824 */ /* 0x000fe200078e00ff */
[--C-:B------:R-:W-:Y:S02]  /*4ac0*/  SHF.R.U32.HI R80, RZ, 0x10, R51.reuse ;  /* 0x00000010ff507819 */ /* 0x100fe40000011633 */
[----:B------:R-:W-:Y:S01]  /*4ad0*/  SHF.R.U64 R49, R50, 0x10, R51 ;  /* 0x0000001032317819 */ /* 0x000fe20000001233 */
[CC--:B------:R-:W-:Y:S01]  /*4ae0*/  FMUL.FTZ R50, R42.reuse, R48.reuse ;  /* 0x000000302a327220 */ /* 0x0c0fe20000410000 */
[----:B------:R-:W-:Y:S01]  /*4af0*/  PRMT R95, R95, 0x5410, R80 ;  /* 0x000054105f5f7816 */ /* 0x000fe20000000050 */
[-C--:B------:R-:W-:Y:S01]  /*4b00*/  FMUL.FTZ R42, R42, R15.reuse ;  /* 0x0000000f2a2a7220 */ /* 0x080fe20000410000 */
[----:B------:R-:W-:Y:S01]  /*4b10*/  PRMT R91, R91, 0x5410, R82 ;  /* 0x000054105b5b7816 */ /* 0x000fe20000000052 */
[----:B------:R-:W-:Y:S01]  /*4b20*/  FFMA.FTZ R15, R41, R15, -R50 ;  /* 0x0000000f290f7223 */ /* 0x000fe20000010832 */
[----:B------:R-:W-:Y:S01]  /*4b30*/  LOP3.LUT R46, R13, 0xffff0000, RZ, 0xc0, !PT ;  /* 0xffff00000d2e7812 */ /* 0x000fe200078ec0ff */
[----:B------:R-:W-:Y:S01]  /*4b40*/  FFMA.FTZ R41, R41, R48, R42 ;  /* 0x0000003029297223 */ /* 0x000fe2000001002a */
[----:B------:R-:W-:Y:S01]  /*4b50*/  LOP3.LUT R97, R97, 0xffff0000, RZ, 0xc0, !PT ;  /* 0xffff000061617812 */ /* 0x000fe200078ec0ff */
[----:B------:R-:W-:Y:S01]  /*4b60*/  IMAD.U32 R50, R95, 0x10000, RZ ;  /* 0x000100005f327824 */ /* 0x000fe200078e00ff */
[----:B------:R-:W-:Y:S01]  /*4b70*/  LOP3.LUT R93, R93, 0xffff0000, RZ, 0xc0, !PT ;  /* 0xffff00005d5d7812 */ /* 0x000fe200078ec0ff */
[----:B------:R-:W-:Y:S01]  /*4b80*/  IMAD.U32 R13, R12, 0x10000, RZ ;  /* 0x000100000c0d7824 */ /* 0x000fe200078e00ff */
[----:B------:R-:W-:-:S02]  /*4b90*/  SHF.L.U32 R48, R91, 0x10, RZ ;  /* 0x000000105b307819 */ /* 0x000fc400000006ff */
[----:B------:R-:W-:Y:S01]  /*4ba0*/  SHF.R.U64 R89, R44, 0x10, R45 ;  /* 0x000000102c597819 */ /* 0x000fe2000000122d */
[----:B------:R-:W-:Y:S01]  /*4bb0*/  FMUL.FTZ R51, R46, R93 ;  /* 0x0000005d2e337220 */ /* 0x000fe20000410000 */
[----:B------:R-:W-:Y:S01]  /*4bc0*/  PRMT R94, R94, 0x5410, R49 ;  /* 0x000054105e5e7816 */ /* 0x000fe20000000031 */
[-C--:B------:R-:W-:Y:S01]  /*4bd0*/  FMUL.FTZ R49, R46, R97.reuse ;  /* 0x000000612e317220 */ /* 0x080fe20000410000 */
[----:B------:R-:W-:Y:S01]  /*4be0*/  LOP3.LUT R44, R9, 0xffff0000, RZ, 0xc0, !PT ;  /* 0xffff0000092c7812 */ /* 0x000fe200078ec0ff */
[----:B------:R-:W-:Y:S01]  /*4bf0*/  FMUL.FTZ R46, R47, R50 ;  /* 0x000000322f2e7220 */ /* 0x000fe20000410000 */
[----:B------:R-:W-:Y:S01]  /*4c00*/  IMAD.U32 R45, R11, 0x10000, RZ ;  /* 0x000100000b2d7824 */ /* 0x000fe200078e00ff */
[----:B------:R-:W-:Y:S01]  /*4c10*/  LOP3.LUT R95, R95, 0xffff0000, RZ, 0xc0, !PT ;  /* 0xffff00005f5f7812 */ /* 0x000fe200078ec0ff */
[-C--:B------:R-:W-:Y:S01]  /*4c20*/  FMUL.FTZ R47, R47, R48.reuse ;  /* 0x000000302f2f7220 */ /* 0x080fe20000410000 */
[----:B------:R-:W-:Y:S01]  /*4c30*/  PRMT R96, R96, 0x5410, R81 ;  /* 0x0000541060607816 */ /* 0x000fe20000000051 */
[----:B------:R-:W-:Y:S01]  /*4c40*/  FFMA.FTZ R80, R44, R97, R51 ;  /* 0x000000612c507223 */ /* 0x000fe20000010033 */
[----:B------:R-:W-:Y:S01]  /*4c50*/  PRMT R92, R92, 0x5410, R89 ;  /* 0x000054105c5c7816 */ /* 0x000fe20000000059 */
[----:B------:R-:W-:Y:S01]  /*4c60*/  FFMA.FTZ R51, R45, R48, -R46 ;  /* 0x000000302d337223 */ /* 0x000fe2000001082e */
[----:B------:R-:W-:Y:S01]  /*4c70*/  LOP3.LUT R40, R11, 0xffff0000, RZ, 0xc0, !PT ;  /* 0xffff00000b287812 */ /* 0x000fe200078ec0ff */
[----:B------:R-:W-:Y:S01]  /*4c80*/  FFMA.FTZ R50, R45, R50, R47 ;  /* 0x000000322d327223 */ /* 0x000fe2000001002f */
[----:B------:R-:W-:Y:S01]  /*4c90*/  LOP3.LUT R91, R91, 0xffff0000, RZ, 0xc0, !PT ;  /* 0xffff00005b5b7812 */ /* 0x000fe200078ec0ff */
[----:B------:R-:W-:Y:S01]  /*4ca0*/  FMUL.FTZ R45, R43, R95 ;  /* 0x0000005f2b2d7220 */ /* 0x000fe20000410000 */
[----:B------:R-:W-:Y:S01]  /*4cb0*/  FFMA.FTZ R42, R44, R93, -R49 ;  /* 0x0000005d2c2a7223 */ /* 0x000fe20000010831 */
[----:B------:R-:W-:Y:S01]  /*4cc0*/  IMAD.U32 R46, R96, 0x10000, RZ ;  /* 0x00010000602e7824 */ /* 0x000fe200078e00ff */
[----:B------:R-:W-:Y:S01]  /*4cd0*/  LOP3.LUT R12, R12, 0xffff0000, RZ, 0xc0, !PT ;  /* 0xffff00000c0c7812 */ /* 0x000fe200078ec0ff */
[----:B------:R-:W-:-:S02]  /*4ce0*/  IMAD.U32 R44, R92, 0x10000, RZ ;  /* 0x000100005c2c7824 */ /* 0x000fc400078e00ff */
[-C--:B------:R-:W-:Y:S01]  /*4cf0*/  FMUL.FTZ R47, R43, R91.reuse ;  /* 0x0000005b2b2f7220 */ /* 0x080fe20000410000 */
[----:B------:R-:W-:Y:S01]  /*4d00*/  FFMA.FTZ R82, R40, R91, -R45 ;  /* 0x0000005b28527223 */ /* 0x000fe2000001082d */
[----:B------:R-:W-:Y:S01]  /*4d10*/  LOP3.LUT R45, R96, 0xffff0000, RZ, 0xc0, !PT ;  /* 0xffff0000602d7812 */ /* 0x000fe200078ec0ff */
[C---:B------:R-:W-:Y:S01]  /*4d20*/  FMUL.FTZ R48, R13.reuse, R46 ;  /* 0x0000002e0d307220 */ /* 0x040fe20000410000 */
[----:B------:R-:W-:Y:S01]  /*4d30*/  LOP3.LUT R43, R92, 0xffff0000, RZ, 0xc0, !PT ;  /* 0xffff00005c2b7812 */ /* 0x000fe200078ec0ff */
[-C--:B------:R-:W-:Y:S01]  /*4d40*/  FMUL.FTZ R13, R13, R44.reuse ;  /* 0x0000002c0d0d7220 */ /* 0x080fe20000410000 */
[----:B------:R-:W-:Y:S01]  /*4d50*/  PRMT R90, R90, 0x5410, R83 ;  /* 0x000054105a5a7816 */ /* 0x000fe20000000053 */
[----:B------:R-:W-:Y:S01]  /*4d60*/  FFMA.FTZ R95, R40, R95, R47 ;  /* 0x0000005f285f7223 */ /* 0x000fe2000001002f */
[C---:B------:R-:W-:Y:S01]  /*4d70*/  FFMA.FTZ R48, R39.reuse, R44, -R48 ;  /* 0x0000002c27307223 */ /* 0x040fe20000010830 */
[C---:B------:R-:W-:Y:S01]  /*4d80*/  IMAD.U32 R9, R10.reuse, 0x10000, RZ ;  /* 0x000100000a097824 */ /* 0x040fe200078e00ff */
[----:B------:R-:W-:Y:S01]  /*4d90*/  LOP3.LUT R11, R10, 0xffff0000, RZ, 0xc0, !PT ;  /* 0xffff00000a0b7812 */ /* 0x000fe200078ec0ff */
[C---:B------:R-:W-:Y:S01]  /*4da0*/  FMUL.FTZ R47, R12.reuse, R45 ;  /* 0x0000002d0c2f7220 */ /* 0x040fe20000410000 */
[----:B------:R-:W-:Y:S01]  /*4db0*/  FFMA.FTZ R39, R39, R46, R13 ;  /* 0x0000002e27277223 */ /* 0x000fe2000001000d */
[----:B------:R-:W-:Y:S01]  /*4dc0*/  FMUL.FTZ R49, R12, R43 ;  /* 0x0000002b0c317220 */ /* 0x000fe20000410000 */
[----:B------:R-:W-:Y:S01]  /*4dd0*/  LOP3.LUT R8, R8, 0xffff0000, RZ, 0xc0, !PT ;  /* 0xffff000008087812 */ /* 0x000fe200078ec0ff */
[C---:B------:R-:W-:Y:S01]  /*4de0*/  IMAD.U32 R10, R14.reuse, 0x10000, RZ ;  /* 0x000100000e0a7824 */ /* 0x040fe200078e00ff */
[----:B------:R-:W-:Y:S01]  /*4df0*/  LOP3.LUT R14, R14, 0xffff0000, RZ, 0xc0, !PT ;  /* 0xffff00000e0e7812 */ /* 0x000fe200078ec0ff */
[C---:B------:R-:W-:Y:S01]  /*4e00*/  IMAD.U32 R13, R94.reuse, 0x10000, RZ ;  /* 0x000100005e0d7824 */ /* 0x040fe200078e00ff */
[----:B------:R-:W-:Y:S01]  /*4e10*/  LOP3.LUT R94, R94, 0xffff0000, RZ, 0xc0, !PT ;  /* 0xffff00005e5e7812 */ /* 0x000fe200078ec0ff */
[C---:B------:R-:W-:Y:S01]  /*4e20*/  IMAD.U32 R12, R90.reuse, 0x10000, RZ ;  /* 0x000100005a0c7824 */ /* 0x040fe200078e00ff */
[----:B------:R-:W-:Y:S01]  /*4e30*/  LOP3.LUT R90, R90, 0xffff0000, RZ, 0xc0, !PT ;  /* 0xffff00005a5a7812 */ /* 0x000fe200078ec0ff */
[----:B------:R-:W-:Y:S01]  /*4e40*/  FMUL.FTZ R40, R10, R13 ;  /* 0x0000000d0a287220 */ /* 0x000fe20000410000 */
[----:B------:R-:W-:Y:S01]  /*4e50*/  FFMA.FTZ R47, R8, R43, -R47 ;  /* 0x0000002b082f7223 */ /* 0x000fe2000001082f */
[----:B------:R-:W-:Y:S01]  /*4e60*/  FMUL.FTZ R10, R10, R12 ;  /* 0x0000000c0a0a7220 */ /* 0x000fe20000410000 */
[C---:B------:R-:W-:Y:S01]  /*4e70*/  FMUL.FTZ R44, R14.reuse, R94 ;  /* 0x0000005e0e2c7220 */ /* 0x040fe20000410000 */
[----:B------:R-:W-:Y:S01]  /*4e80*/  FMUL.FTZ R43, R14, R90 ;  /* 0x0000005a0e2b7220 */ /* 0x000fe20000410000 */
[C---:B------:R-:W-:Y:S01]  /*4e90*/  FFMA.FTZ R40, R9.reuse, R12, -R40 ;  /* 0x0000000c09287223 */ /* 0x040fe20000010828 */
[----:B------:R-:W-:Y:S01]  /*4ea0*/  FFMA.FTZ R10, R9, R13, R10 ;  /* 0x0000000d090a7223 */ /* 0x000fe2000001000a */
[C---:B------:R-:W-:Y:S01]  /*4eb0*/  FFMA.FTZ R9, R11.reuse, R90, -R44 ;  /* 0x0000005a0b097223 */ /* 0x040fe2000001082c */
[----:B------:R-:W-:Y:S01]  /*4ec0*/  FFMA.FTZ R43, R11, R94, R43 ;  /* 0x0000005e0b2b7223 */ /* 0x000fe2000001002b */
[----:B------:R-:W-:Y:S01]  /*4ed0*/  FFMA.FTZ R8, R8, R45, R49 ;  /* 0x0000002d08087223 */ /* 0x000fe20000010031 */
[----:B------:R-:W-:-:S02]  /*4ee0*/  F2FP.BF16.F32.PACK_AB R15, R42, R15 ;  /* 0x0000000f2a0f723e */ /* 0x000fc400000010ff */
[----:B------:R-:W-:Y:S02]  /*4ef0*/  F2FP.BF16.F32.PACK_AB R14, R47, R48 ;  /* 0x000000302f0e723e */ /* 0x000fe400000010ff */
[----:B------:R-:W-:Y:S01]  /*4f00*/  F2FP.BF16.F32.PACK_AB R40, R9, R40 ;  /* 0x000000280928723e */ /* 0x000fe200000010ff */
[----:B------:R-:W-:Y:S01]  /*4f10*/  IMAD.MOV.U32 R9, RZ, RZ, R15 ;  /* 0x000000ffff097224 */ /* 0x000fe200078e000f */
[----:B------:R-:W-:Y:S02]  /*4f20*/  F2FP.BF16.F32.PACK_AB R43, R43, R10 ;  /* 0x0000000a2b2b723e */ /* 0x000fe400000010ff */
[----:B------:R-:W-:Y:S01]  /*4f30*/  F2FP.BF16.F32.PACK_AB R50, R95, R50 ;  /* 0x000000325f32723e */ /* 0x000fe200000010ff */
[----:B------:R-:W-:Y:S01]  /*4f40*/  IMAD.MOV.U32 R10, RZ, RZ, R40 ;  /* 0x000000ffff0a7224 */ /* 0x000fe200078e0028 */
[----:B------:R-:W-:Y:S01]  /*4f50*/  F2FP.BF16.F32.PACK_AB R12, R8, R39 ;  /* 0x00000027080c723e */ /* 0x000fe200000010ff */
[----:B------:R-:W-:Y:S01]  /*4f60*/  IMAD.MOV.U32 R8, RZ, RZ, R14 ;  /* 0x000000ffff087224 */ /* 0x000fe200078e000e */
[----:B------:R-:W-:Y:S01]  /*4f70*/  F2FP.BF16.F32.PACK_AB R11, R82, R51 ;  /* 0x00000033520b723e */ /* 0x000fe200000010ff */
[----:B------:R-:W-:Y:S01]  /*4f80*/  IMAD.MOV.U32 R14, RZ, RZ, R43 ;  /* 0x000000ffff0e7224 */ /* 0x000fe200078e002b */
[----:B------:R-:W-:-:S02]  /*4f90*/  F2FP.BF16.F32.PACK_AB R13, R80, R41 ;  /* 0x00000029500d723e */ /* 0x000fc400000010ff */
[----:B------:R-:W-:-:S07]  /*4fa0*/  MOV R15, R50 ;  /* 0x00000032000f7202 */ /* 0x000fce0000000f00 */
.L_x_522:
[----:B------:R-:W-:Y:S05]  /*4fb0*/  BSYNC B1 ;  /* 0x0000000000017941 */ /* 0x000fea0003800000 */
.L_x_521:
[----:B------:R-:W-:Y:S01]  /*4fc0*/  ISETP.GE.AND P3, PT, R38, R87, PT ;  /* 0x000000572600720c */ /* 0x000fe20003f66270 */
[----:B0-----:R0:W-:Y:S02]  /*4fd0*/  ST.E.128 desc[UR42][R36.64], R8 ;  /* 0x0000000824007985 */ /* 0x0011e4000c101d2a */
[----:B0-----:R-:W-:Y:S02]  /*4fe0*/  IMAD.MOV.U32 R8, RZ, RZ, R84 ;  /* 0x000000ffff087224 */ /* 0x001fe400078e0054 */
[----:B------:R-:W-:-:S08]  /*4ff0*/  IMAD.MOV.U32 R9, RZ, RZ, R85 ;  /* 0x000000ffff097224 */ /* 0x000fd000078e0055 */
[----:B------:R-:W-:Y:S05]  /*5000*/  @P3 BRA `(.L_x_503) ;  /* 0x0000000400203947 */ /* 0x000fea0003800000 */
[----:B------:R-:W-:-:S05]  /*5010*/  IMAD.WIDE R8, R38, 0x2, R8 ;  /* 0x0000000226087825 */ /* 0x000fca00078e0208 */
[----:B-1----:R0:W-:Y:S01]  /*5020*/  ST.E.128 desc[UR42][R8.64], R12 ;  /* 0x0000000c08007985 */ /* 0x0021e2000c101d2a */
[----:B------:R-:W-:Y:S05]  /*5030*/  BRA `(.L_x_503) ;  /* 0x0000000400147947 */ /* 0x000fea0003800000 */
.L_x_484:
[----:B------:R-:W-:-:S06]  /*5040*/  UISETP.NE.AND UP0, UPT, UR39, 0x3, UPT ;  /* 0x000000032700788c */ /* 0x000fcc000bf05270 */
[----:B------:R-:W-:-:S13]  /*5050*/  PLOP3.LUT P5, PT, PT, PT, UP0, 0x80, 0x0 ;  /* 0x000000000000781c */ /* 0x000fda0003faf008 */
[----:B------:R-:W-:Y:S05]  /*5060*/  @!P5 BRA `(.L_x_523) ;  /* 0x000000000004d947 */ /* 0x000fea0003800000 */
[----:B------:R-:W-:Y:S01]  /*5070*/  BPT.TRAP 0x1 ;  /* 0x000000040000795c */ /* 0x000fe20000300000 */
.L_x_523:
[----:B------:R-:W-:Y:S01]  /*5080*/  IMAD R71, R19, 0x8, R18 ;  /* 0x0000000813477824 */ /* 0x000fe200078e0212 */
[----:B------:R-:W-:Y:S01]  /*5090*/  SHF.L.U32 R79, R154, 0x1f, RZ ;  /* 0x0000001f9a4f7819 */ /* 0x000fe200000006ff */
[----:B------:R-:W-:Y:S01]  /*50a0*/  BSSY B1, `(.L_x_524) ;  /* 0x0000004000017945 */ /* 0x000fe20003800000 */
[----:B------:R-:W-:Y:S02]  /*50b0*/  SHF.R.S32.HI R76, RZ, 0x1f, R75 ;  /* 0x0000001fff4c7819 */ /* 0x000fe4000001144b */
[----:B------:R-:W0:Y:S02]  /*50c0*/  SYNCS.PHASECHK.TRANS64.TRYWAIT P3, [R71+URZ+0x16890], R79 ;  /* 0x0168904f470075a7 */ /* 0x000e24000806017f */
[----:B0-----:R-:W-:Y:S05]  /*50d0*/  @!P3 BRA `(.L_x_525) ;  /* 0x0000010000b8b947 */ /* 0x001fea0003800000 */
.L_x_736:
[----:B------:R-:W-:Y:S05]  /*50e0*/  BSYNC B1 ;  /* 0x0000000000017941 */ /* 0x000fea0003800000 */
.L_x_524:
[----:B------:R-:W-:Y:S01]  /*50f0*/  ULDC.64 UR4, c[0x0][0x300] ;  /* 0x0000c00000047ab9 */ /* 0x000fe20000000a00 */
[----:B-----5:R-:W-:Y:S01]  /*5100*/  SHF.R.S32.HI R77, RZ, 0x1f, R74 ;  /* 0x0000001fff4d7819 */ /* 0x020fe2000001144a */
[----:B------:R-:W-:Y:S02]  /*5110*/  IMAD R10, R76, UR4, RZ ;  /* 0x000000044c0a7c24 */ /* 0x000fe4000f8e02ff */
[----:B------:R-:W-:-:S04]  /*5120*/  IMAD.WIDE.U32 R8, R75, UR4, RZ ;  /* 0x000000044b087c25 */ /* 0x000fc8000f8e00ff */
[----:B------:R-:W-:Y:S01]  /*5130*/  IMAD R11, R75, UR5, R10 ;  /* 0x000000054b0b7c24 */ /* 0x000fe2000f8e020a */
[----:B------:R-:W-:Y:S01]  /*5140*/  ULDC.64 UR4, c[0x0][0x310] ;  /* 0x0000c40000047ab9 */ /* 0x000fe20000000a00 */
[----:B------:R-:W-:Y:S02]  /*5150*/  IMAD R78, R27, -0x80, R30 ;  /* 0xffffff801b4e7824 */ /* 0x000fe400078e021e */
[----:B------:R-:W-:Y:S02]  /*5160*/  IMAD R13, R77, UR4, RZ ;  /* 0x000000044d0d7c24 */ /* 0x000fe4000f8e02ff */
[----:B------:R-:W-:Y:S01]  /*5170*/  IMAD.IADD R9, R9, 0x1, R11 ;  /* 0x0000000109097824 */ /* 0x000fe200078e020b */
[----:B------:R-:W-:Y:S01]  /*5180*/  VIMNMX R78, R78, 0x80, PT ;  /* 0x000000804e4e7848 */ /* 0x000fe20003fe0100 */
[C---:B------:R-:W-:Y:S02]  /*5190*/  IMAD R13, R74.reuse, UR5, R13 ;  /* 0x000000054a0d7c24 */ /* 0x040fe4000f8e020d */
        /* <DEDUP_REMOVED lines=9> */
[----:B------:R-:W-:Y:S01]  /*5230*/  IMAD.IADD R39, R78, 0x1, -R152 ;  /* 0x000000014e277824 */ /* 0x000fe200078e0a98 */
[----:B------:R-:W-:Y:S02]  /*5240*/  UMOV UR4, 0xffffffff ;  /* 0xffffffff00047882 */ /* 0x000fe40000000000 */
[----:B------:R-:W-:Y:S02]  /*5250*/  LEA.HI.X R38, R8, UR5, R11, 0x1, P3 ;  /* 0x0000000508267c11 */ /* 0x000fe400098f0c0b */
[----:B------:R-:W-:Y:S01]  /*5260*/  ISETP.GE.AND P3, PT, R39, 0x1, PT ;  /* 0x000000012700780c */ /* 0x000fe20003f66270 */
[----:B------:R-:W-:-:S12]  /*5270*/  BRA.DIV UR4, `(.L_x_526) ;  /* 0x0000010204647947 */ /* 0x000fd8000b800000 */
[----:B------:R1:W2:Y:S04]  /*5280*/  SHFL.IDX PT, R9, R38, RZ, 0x1c1f ;  /* 0x001c1fff26097589 */ /* 0x0002a800000e0000 */
[----:B------:R1:W3:Y:S02]  /*5290*/  SHFL.IDX PT, R37, R36, RZ, 0x1c1f ;  /* 0x001c1fff24257589 */ /* 0x0002e400000e0000 */
.L_x_740:
[----:B------:R-:W-:Y:S04]  /*52a0*/  BSSY B1, `(.L_x_527) ;  /* 0x000000d000017945 */ /* 0x000fe80003800000 */
[----:B------:R-:W-:Y:S05]  /*52b0*/  @!P3 BRA `(.L_x_528) ;  /* 0x00000000002cb947 */ /* 0x000fea0003800000 */
[----:B------:R-:W-:Y:S02]  /*52c0*/  ULDC UR4, c[0x0][0x2f4] ;  /* 0x0000bd0000047ab9 */ /* 0x000fe40000000800 */
[----:B------:R-:W-:-:S13]  /*52d0*/  ISETP.GE.AND P3, PT, R16, UR4, PT ;  /* 0x0000000410007c0c */ /* 0x000fda000bf66270 */
[----:B---3--:R-:W-:-:S04]  /*52e0*/  @!P3 LEA R14, P4, R16, R37, 0x1 ;  /* 0x00000025100eb211 */ /* 0x008fc800078808ff */
[----:B--2---:R-:W-:Y:S02]  /*52f0*/  @!P3 LEA.HI.X R15, R16, R9, R17, 0x1, P4 ;  /* 0x00000009100fb211 */ /* 0x004fe400020f0c11 */
[----:B------:R-:W-:-:S13]  /*5300*/  ISETP.GE.AND P4, PT, R2, UR4, PT ;  /* 0x0000000402007c0c */ /* 0x000fda000bf86270 */
[----:B------:R-:W-:-:S04]  /*5310*/  @!P4 LEA R12, P6, R2, R37, 0x1 ;  /* 0x00000025020cc211 */ /* 0x000fc800078c08ff */
[----:B------:R-:W-:Y:S02]  /*5320*/  @!P4 LEA.HI.X R13, R2, R9, R153, 0x1, P6 ;  /* 0x00000009020dc211 */ /* 0x000fe400030f0c99 */
[----:B------:R-:W2:Y:S04]  /*5330*/  @!P3 LDS.128 R8, [R73+0xe000] ;  /* 0x00e000004908b984 */ /* 0x000ea80000000c00 */
[----:B--2---:R-:W-:Y:S04]  /*5340*/  @!P3 ST.E.128 desc[UR42][R14.64], R8 ;  /* 0x000000080e00b985 */ /* 0x004fe8000c101d2a */
[----:B------:R-:W2:Y:S04]  /*5350*/  @!P4 LDS.128 R8, [R72+0xe000] ;  /* 0x00e000004808c984 */ /* 0x000ea80000000c00 */
[----:B--2---:R4:W-:Y:S02]  /*5360*/  @!P4 ST.E.128 desc[UR42][R12.64], R8 ;  /* 0x000000080c00c985 */ /* 0x0049e4000c101d2a */
.L_x_528:
[----:B------:R-:W-:Y:S05]  /*5370*/  BSYNC B1 ;  /* 0x0000000000017941 */ /* 0x000fea0003800000 */
.L_x_527:
[----:B------:R-:W-:-:S03]  /*5380*/  UMOV UR4, 0xffffffff ;  /* 0xffffffff00047882 */ /* 0x000fc60000000000 */
[----:B------:R-:W-:Y:S05]  /*5390*/  BRA.DIV UR4, `(.L_x_529) ;  /* 0x0000010204687947 */ /* 0x000fea000b800000 */
[----:B--2-4-:R2:W4:Y:S04]  /*53a0*/  SHFL.IDX PT, R9, R38, 0x1, 0x1c1f ;  /* 0x003c1f0026097f89 */ /* 0x01452800000e0000 */
[----:B---3--:R2:W3:Y:S02]  /*53b0*/  SHFL.IDX PT, R37, R36, 0x1, 0x1c1f ;  /* 0x003c1f0024257f89 */ /* 0x0084e400000e0000 */
.L_x_744:
[----:B------:R-:W-:-:S13]  /*53c0*/  ISETP.GE.AND P3, PT, R39, 0x61, PT ;  /* 0x000000612700780c */ /* 0x000fda0003f66270 */
[----:B------:R-:W-:Y:S05]  /*53d0*/  @!P3 BRA `(.L_x_503) ;  /* 0x00000000002cb947 */ /* 0x000fea0003800000 */
[----:B------:R-:W-:Y:S02]  /*53e0*/  ULDC UR4, c[0x0][0x2f4] ;  /* 0x0000bd0000047ab9 */ /* 0x000fe40000000800 */
[----:B------:R-:W-:-:S13]  /*53f0*/  ISETP.GE.AND P3, PT, R16, UR4, PT ;  /* 0x0000000410007c0c */ /* 0x000fda000bf66270 */
[----:B---3--:R-:W-:-:S04]  /*5400*/  @!P3 LEA R14, P4, R16, R37, 0x1 ;  /* 0x00000025100eb211 */ /* 0x008fc800078808ff */
[----:B----4-:R-:W-:Y:S02]  /*5410*/  @!P3 LEA.HI.X R15, R16, R9, R17, 0x1, P4 ;  /* 0x00000009100fb211 */ /* 0x010fe400020f0c11 */
[----:B------:R-:W-:-:S13]  /*5420*/  ISETP.GE.AND P4, PT, R2, UR4, PT ;  /* 0x0000000402007c0c */ /* 0x000fda000bf86270 */
[----:B------:R-:W-:-:S04]  /*5430*/  @!P4 LEA R12, P6, R2, R37, 0x1 ;  /* 0x00000025020cc211 */ /* 0x000fc800078c08ff */
[----:B------:R-:W-:Y:S02]  /*5440*/  @!P4 LEA.HI.X R13, R2, R9, R153, 0x1, P6 ;  /* 0x00000009020dc211 */ /* 0x000fe400030f0c99 */
[----:B------:R-:W3:Y:S04]  /*5450*/  @!P3 LDS.128 R8, [R73+0x11000] ;  /* 0x011000004908b984 */ /* 0x000ee80000000c00 */
[----:B---3--:R-:W-:Y:S04]  /*5460*/  @!P3 ST.E.128 desc[UR42][R14.64], R8 ;  /* 0x000000080e00b985 */ /* 0x008fe8000c101d2a */
[----:B------:R-:W3:Y:S04]  /*5470*/  @!P4 LDS.128 R8, [R72+0x11000] ;  /* 0x011000004808c984 */ /* 0x000ee80000000c00 */
[----:B---3--:R3:W-:Y:S02]  /*5480*/  @!P4 ST.E.128 desc[UR42][R12.64], R8 ;  /* 0x000000080c00c985 */ /* 0x0087e4000c101d2a */
.L_x_503:
[----:B------:R-:W-:Y:S05]  /*5490*/  BSYNC B0 ;  /* 0x0000000000007941 */ /* 0x000fea0003800000 */
.L_x_483:
[----:B0--34-:R-:W0:Y:S01]  /*54a0*/  S2R R8, SR_TID.X ;  /* 0x0000000000087919 */ /* 0x019e220000002100 */
[----:B------:R-:W-:Y:S01]  /*54b0*/  @!PT LDS RZ, [RZ] ;  /* 0x00000000fffff984 */ /* 0x000fe20000000800 */
[----:B------:R-:W-:Y:S01]  /*54c0*/  @!PT LDS RZ, [RZ] ;  /* 0x00000000fffff984 */ /* 0x000fe20000000800 */
[----:B------:R-:W-:Y:S01]  /*54d0*/  @!PT LDS RZ, [RZ] ;  /* 0x00000000fffff984 */ /* 0x000fe20000000800 */
[----:B------:R-:W-:Y:S01]  /*54e0*/  @!PT LDS RZ, [RZ] ;  /* 0x00000000fffff984 */ /* 0x000fe20000000800 */
[----:B------:R3:W-:Y:S06]  /*54f0*/  MEMBAR.ALL.CTA ;  /* 0x0000000000007992 */ /* 0x0007ec0000008000 */
[----:B---3--:R-:W3:Y:S01]  /*5500*/  FENCE.VIEW.ASYNC.S ;  /* 0x00000000000073c6 */ /* 0x008ee20000000000 */
[----:B------:R-:W-:Y:S05]  /*5510*/  WARPSYNC.ALL ;  /* 0x0000000000007948 */ /* 0x000fea0003800000 */
[----:B------:R-:W-:Y:S01]  /*5520*/  BSSY B0, `(.L_x_530) ;  /* 0x0000008000007945 */ /* 0x000fe20003800000 */
[----:B---3--:R3:W-:Y:S01]  /*5530*/  BAR.SYNC.DEFER_BLOCKING R62, 0x80 ;  /* 0x0002003e0000751d */ /* 0x0087e20000010000 */
[----:B0-----:R-:W-:-:S13]  /*5540*/  LOP3.LUT P3, RZ, R8, 0x7f, RZ, 0xc0, !PT ;  /* 0x0000007f08ff7812 */ /* 0x001fda000786c0ff */
[----:B------:R-:W-:-:S05]  /*5550*/  @!P3 VIADD R8, R71, 0x168a0 ;  /* 0x000168a04708b836 */ /* 0x000fca0000000000 */
[----:B------:R-:W-:-:S04]  /*5560*/  @!P3 PRMT R8, RZ, 0x654, R8 ;  /* 0x00000654ff08b816 */ /* 0x000fc80000000008 */
[----:B------:R3:W-:Y:S01]  /*5570*/  @!P3 SYNCS.ARRIVE.TRANS64.RED.A1T0 RZ, [R8+URZ], RZ ;  /* 0x000000ff08ffb9a7 */ /* 0x0007e2000810043f */
[----:B------:R-:W-:Y:S05]  /*5580*/  @!P5 BRA `(.L_x_531) ;  /* 0x000000000004d947 */ /* 0x000fea0003800000 */
[----:B------:R-:W-:Y:S01]  /*5590*/  BPT.TRAP 0x1 ;  /* 0x000000040000795c */ /* 0x000fe20000300000 */
.L_x_531:
[----:B------:R-:W-:Y:S05]  /*55a0*/  BSYNC B0 ;  /* 0x0000000000007941 */ /* 0x000fea0003800000 */
.L_x_530:
[----:B------:R-:W0:Y:S01]  /*55b0*/  SYNCS.PHASECHK.TRANS64.TRYWAIT P4, [R71+URZ+0x168b0], R79 ;  /* 0x0168b04f470075a7 */ /* 0x000e22000808017f */
[----:B------:R-:W-:Y:S01]  /*55c0*/  ULDC UR40, c[0x0][0x2f4] ;  /* 0x0000bd0000287ab9 */ /* 0x000fe20000000800 */
[----:B------:R-:W-:Y:S04]  /*55d0*/  BSSY B0, `(.L_x_532) ;  /* 0x0000002000007945 */ /* 0x000fe80003800000 */
[----:B0-----:R-:W-:Y:S05]  /*55e0*/  @!P4 BRA `(.L_x_533) ;  /* 0x000001000020c947 */ /* 0x001fea0003800000 */
.L_x_745:
[----:B------:R-:W-:Y:S05]  /*55f0*/  BSYNC B0 ;  /* 0x0000000000007941 */ /* 0x000fea0003800000 */
.L_x_532:
[----:B------:R-:W-:Y:S01]  /*5600*/  ULDC.64 UR4, c[0x0][0x328] ;  /* 0x0000ca0000047ab9 */ /* 0x000fe20000000a00 */
[----:B------:R-:W-:Y:S01]  /*5610*/  IMAD.IADD R78, R78, 0x1, -R152 ;  /* 0x000000014e4e7824 */ /* 0x000fe200078e0a98 */
[----:B------:R-:W-:Y:S01]  /*5620*/  BSSY B0, `(.L_x_534) ;  /* 0x0000020000007945 */ /* 0x000fe20003800000 */
[----:B------:R-:W-:Y:S02]  /*5630*/  IMAD R76, R76, UR4, RZ ;  /* 0x000000044c4c7c24 */ /* 0x000fe4000f8e02ff */
[----:B---3--:R-:W-:-:S04]  /*5640*/  IMAD.WIDE.U32 R8, R75, UR4, RZ ;  /* 0x000000044b087c25 */ /* 0x008fc8000f8e00ff */
[----:B------:R-:W-:Y:S01]  /*5650*/  IMAD R75, R75, UR5, R76 ;  /* 0x000000054b4b7c24 */ /* 0x000fe2000f8e024c */
[----:B------:R-:W-:Y:S02]  /*5660*/  ULDC.64 UR4, c[0x0][0x338] ;  /* 0x0000ce0000047ab9 */ /* 0x000fe40000000a00 */
[----:B------:R-:W-:Y:S02]  /*5670*/  IMAD R77, R77, UR4, RZ ;  /* 0x000000044d4d7c24 */ /* 0x000fe4000f8e02ff */
[----:B------:R-:W-:Y:S02]  /*5680*/  IADD3 R9, R9, R75, RZ ;  /* 0x0000004b09097210 */ /* 0x000fe40007ffe0ff */
        /* <DEDUP_REMOVED lines=9> */
[----:B-12---:R-:W-:-:S04]  /*5720*/  LEA R36, P4, R8, UR4, 0x1 ;  /* 0x0000000408247c11 */ /* 0x006fc8000f8808ff */
[----:B------:R-:W-:Y:S01]  /*5730*/  LEA.HI.X R37, R8, UR5, R9, 0x1, P4 ;  /* 0x0000000508257c11 */ /* 0x000fe2000a0f0c09 */
[----:B------:R1:W2:Y:S01]  /*5740*/  SHFL.IDX PT, R13, R36, RZ, 0x1c1f ;  /* 0x001c1fff240d7589 */ /* 0x0002a200000e0000 */
[----:B------:R-:W-:-:S03]  /*5750*/  ISETP.GE.AND P4, PT, R78, 0x1, PT ;  /* 0x000000014e00780c */ /* 0x000fc60003f86270 */
[----:B------:R1:W3:Y:S10]  /*5760*/  SHFL.IDX PT, R9, R37, RZ, 0x1c1f ;  /* 0x001c1fff25097589 */ /* 0x0002f400000e0000 */
[----:B-1----:R-:W-:Y:S05]  /*5770*/  @!P4 BRA `(.L_x_535) ;  /* 0x000000000028c947 */ /* 0x002fea0003800000 */
[----:B------:R-:W-:-:S13]  /*5780*/  ISETP.GE.AND P4, PT, R16, UR40, PT ;  /* 0x0000002810007c0c */ /* 0x000fda000bf86270 */
[----:B--2---:R-:W-:-:S04]  /*5790*/  @!P4 LEA R14, P5, R16, R13, 0x1 ;  /* 0x0000000d100ec211 */ /* 0x004fc800078a08ff */
[----:B---3--:R-:W-:Y:S02]  /*57a0*/  @!P4 LEA.HI.X R15, R16, R9, R17, 0x1, P5 ;  /* 0x00000009100fc211 */ /* 0x008fe400028f0c11 */
[----:B------:R-:W-:-:S13]  /*57b0*/  ISETP.GE.AND P5, PT, R2, UR40, PT ;  /* 0x0000002802007c0c */ /* 0x000fda000bfa6270 */
[----:B------:R-:W-:-:S04]  /*57c0*/  @!P5 LEA R12, P6, R2, R13, 0x1 ;  /* 0x0000000d020cd211 */ /* 0x000fc800078c08ff */
[----:B------:R-:W-:Y:S02]  /*57d0*/  @!P5 LEA.HI.X R13, R2, R9, R153, 0x1, P6 ;  /* 0x00000009020dd211 */ /* 0x000fe400030f0c99 */
[----:B------:R-:W1:Y:S04]  /*57e0*/  @!P4 LDS.128 R8, [R73] ;  /* 0x000000004908c984 */ /* 0x000e680000000c00 */
[----:B-1----:R-:W-:Y:S04]  /*57f0*/  @!P4 ST.E.128 desc[UR42][R14.64], R8 ;  /* 0x000000080e00c985 */ /* 0x002fe8000c101d2a */
[----:B------:R-:W1:Y:S04]  /*5800*/  @!P5 LDS.128 R8, [R72] ;  /* 0x000000004808d984 */ /* 0x000e680000000c00 */
[----:B-1----:R1:W-:Y:S02]  /*5810*/  @!P5 ST.E.128 desc[UR42][R12.64], R8 ;  /* 0x000000080c00d985 */ /* 0x0023e4000c101d2a */
.L_x_535:
[----:B------:R-:W-:Y:S05]  /*5820*/  BSYNC B0 ;  /* 0x0000000000007941 */ /* 0x000fea0003800000 */
.L_x_534:
[----:B------:R-:W-:Y:S01]  /*5830*/  ISETP.GE.AND P4, PT, R78, 0x61, PT ;  /* 0x000000614e00780c */ /* 0x000fe20003f86270 */
[----:B------:R-:W4:Y:S01]  /*5840*/  SHFL.IDX PT, R37, R37, 0x1, 0x1c1f ;  /* 0x003c1f0025257f89 */ /* 0x000f2200000e0000 */
[----:B------:R-:W-:Y:S03]  /*5850*/  BSSY B0, `(.L_x_536) ;  /* 0x000000d000007945 */ /* 0x000fe60003800000 */
[----:B-12---:R1:W2:Y:S08]  /*5860*/  SHFL.IDX PT, R13, R36, 0x1, 0x1c1f ;  /* 0x003c1f00240d7f89 */ /* 0x0062b000000e0000 */
[----:B-1----:R-:W-:Y:S05]  /*5870*/  @!P4 BRA `(.L_x_537) ;  /* 0x000000000028c947 */ /* 0x002fea0003800000 */
[----:B------:R-:W-:-:S13]  /*5880*/  ISETP.GE.AND P4, PT, R16, UR40, PT ;  /* 0x0000002810007c0c */ /* 0x000fda000bf86270 */
[----:B---3--:R-:W1:Y:S01]  /*5890*/  @!P4 LDS.128 R8, [R73+0x3000] ;  /* 0x003000004908c984 */ /* 0x008e620000000c00 */
[----:B--2---:R-:W-:-:S04]  /*58a0*/  @!P4 LEA R14, P5, R16, R13, 0x1 ;  /* 0x0000000d100ec211 */ /* 0x004fc800078a08ff */
[----:B----4-:R-:W-:Y:S02]  /*58b0*/  @!P4 LEA.HI.X R15, R16, R37, R17, 0x1, P5 ;  /* 0x00000025100fc211 */ /* 0x010fe400028f0c11 */
[----:B------:R-:W-:-:S13]  /*58c0*/  ISETP.GE.AND P5, PT, R2, UR40, PT ;  /* 0x0000002802007c0c */ /* 0x000fda000bfa6270 */
[----:B------:R-:W-:-:S04]  /*58d0*/  @!P5 LEA R12, P6, R2, R13, 0x1 ;  /* 0x0000000d020cd211 */ /* 0x000fc800078c08ff */
[----:B------:R-:W-:Y:S01]  /*58e0*/  @!P5 LEA.HI.X R13, R2, R37, R153, 0x1, P6 ;  /* 0x00000025020dd211 */ /* 0x000fe200030f0c99 */
[----:B-1----:R-:W-:Y:S04]  /*58f0*/  @!P4 ST.E.128 desc[UR42][R14.64], R8 ;  /* 0x000000080e00c985 */ /* 0x002fe8000c101d2a */
[----:B------:R-:W1:Y:S04]  /*5900*/  @!P5 LDS.128 R8, [R72+0x3000] ;  /* 0x003000004808d984 */ /* 0x000e680000000c00 */
[----:B-1----:R1:W-:Y:S02]  /*5910*/  @!P5 ST.E.128 desc[UR42][R12.64], R8 ;  /* 0x000000080c00d985 */ /* 0x0023e4000c101d2a */
.L_x_537:
[----:B------:R-:W-:Y:S05]  /*5920*/  BSYNC B0 ;  /* 0x0000000000007941 */ /* 0x000fea0003800000 */
.L_x_536:
[----:B-1----:R-:W5:Y:S01]  /*5930*/  LDL R8, [R1] ;  /* 0x0000000001087983 */ /* 0x002f620000100800 */
[----:B0-----:R-:W-:Y:S02]  /*5940*/  @!P3 VIADD R71, R71, 0x168c0 ;  /* 0x000168c04747b836 */ /* 0x001fe40000000000 */
[----:B------:R-:W-:Y:S01]  /*5950*/  VIADD R19, R19, 0x1 ;  /* 0x0000000113137836 */ /* 0x000fe20000000000 */
[----:B------:R-:W-:Y:S01]  /*5960*/  @!PT LDS RZ, [RZ] ;  /* 0x00000000fffff984 */ /* 0x000fe20000000800 */
[----:B------:R-:W-:Y:S01]  /*5970*/  @!PT LDS RZ, [RZ] ;  /* 0x00000000fffff984 */ /* 0x000fe20000000800 */
[----:B------:R-:W-:Y:S01]  /*5980*/  @!PT LDS RZ, [RZ] ;  /* 0x00000000fffff984 */ /* 0x000fe20000000800 */
[----:B------:R-:W-:Y:S01]  /*5990*/  @!PT LDS RZ, [RZ] ;  /* 0x00000000fffff984 */ /* 0x000fe20000000800 */
[----:B------:R0:W-:Y:S06]  /*59a0*/  MEMBAR.ALL.CTA ;  /* 0x0000000000007992 */ /* 0x0001ec0000008000 */
[----:B0-----:R-:W0:Y:S01]  /*59b0*/  FENCE.VIEW.ASYNC.S ;  /* 0x00000000000073c6 */ /* 0x001e220000000000 */
[----:B------:R-:W-:Y:S01]  /*59c0*/  @!P3 PRMT R71, RZ, 0x654, R71 ;  /* 0x00000654ff47b816 */ /* 0x000fe20000000047 */
[----:B0-----:R0:W-:Y:S06]  /*59d0*/  BAR.SYNC.DEFER_BLOCKING R62, 0x80 ;  /* 0x0002003e0000751d */ /* 0x0011ec0000010000 */
[----:B------:R0:W-:Y:S01]  /*59e0*/  @!P3 SYNCS.ARRIVE.TRANS64.RED.A1T0 RZ, [R71+URZ], RZ ;  /* 0x000000ff47ffb9a7 */ /* 0x0001e2000810043f */
[----:B------:R-:W-:-:S04]  /*59f0*/  ISETP.NE.AND P3, PT, R19, 0x2, PT ;  /* 0x000000021300780c */ /* 0x000fc80003f65270 */
[----:B---3--:R-:W-:Y:S02]  /*5a00*/  SEL R9, RZ, 0x1, P3 ;  /* 0x00000001ff097807 */ /* 0x008fe40001800000 */
[----:B------:R-:W-:Y:S02]  /*5a10*/  SEL R19, R19, RZ, P3 ;  /* 0x000000ff13137207 */ /* 0x000fe40001800000 */
[----:B------:R-:W-:Y:S02]  /*5a20*/  LOP3.LUT R154, R154, R9, RZ, 0x3c, !PT ;  /* 0x000000099a9a7212 */ /* 0x000fe400078e3cff */
[----:B-----5:R-:W-:-:S13]  /*5a30*/  LOP3.LUT P4, RZ, R8, 0x1, RZ, 0xc0, !PT ;  /* 0x0000000108ff7812 */ /* 0x020fda000788c0ff */
[----:B0-----:R-:W-:Y:S05]  /*5a40*/  @P4 BRA `(.L_x_538) ;  /* 0xffffffc4005c4947 */ /* 0x001fea000383ffff */
[----:B------:R-:W0:Y:S01]  /*5a50*/  S2R R8, SR_TID.X ;  /* 0x0000000000087919 */ /* 0x000e220000002100 */
[----:B------:R-:W-:Y:S02]  /*5a60*/  PLOP3.LUT P0, PT, PT, PT, PT, 0x8, 0x0 ;  /* 0x000000000000781c */ /* 0x000fe40003f0e170 */
[----:B0-----:R-:W-:-:S04]  /*5a70*/  SHF.R.U32.HI R8, RZ, 0x7, R8 ;  /* 0x00000007ff087819 */ /* 0x001fc80000011608 */
[----:B------:R-:W-:-:S13]  /*5a80*/  ISETP.NE.AND P4, PT, R8, 0x1, PT ;  /* 0x000000010800780c */ /* 0x000fda0003f85270 */
[----:B------:R-:W-:Y:S06]  /*5a90*/  @!P4 BAR.ARV 0x9, 0x100 ;  /* 0x024400000000cb1d */ /* 0x000fec0000002000 */
.L_x_478:
[----:B------:R-:W-:Y:S01]  /*5aa0*/  ISETP.GE.AND P2, PT, R88, 0x1, PT ;  /* 0x000000015800780c */ /* 0x000fe20003f46270 */
[----:B------:R-:W-:Y:S01]  /*5ab0*/  IMAD.MOV.U32 R3, RZ, RZ, RZ ;  /* 0x000000ffff037224 */ /* 0x000fe200078e00ff */
[----:B------:R-:W-:Y:S02]  /*5ac0*/  PLOP3.LUT P1, PT, PT, PT, PT, 0x80, 0x0 ;  /* 0x000000000000781c */ /* 0x000fe40003f2f070 */
[----:B------:R-:W-:Y:S01]  /*5ad0*/  CS2R R28, SRZ ;  /* 0x00000000001c7805 */ /* 0x000fe2000001ff00 */
[----:B------:R-:W-:Y:S01]  /*5ae0*/  IMAD.MOV.U32 R119, RZ, RZ, RZ ;  /* 0x000000ffff777224 */ /* 0x000fe200078e00ff */
[----:B------:R-:W-:Y:S01]  /*5af0*/  CS2R R26, SRZ ;  /* 0x00000000001a7805 */ /* 0x000fe2000001ff00 */
[----:B------:R-:W-:Y:S01]  /*5b00*/  IMAD.MOV.U32 R0, RZ, RZ, RZ ;  /* 0x000000ffff007224 */ /* 0x000fe200078e00ff */
[----:B------:R-:W-:Y:S02]  /*5b10*/  CS2R R30, SRZ ;  /* 0x00000000001e7805 */ /* 0x000fe4000001ff00 */
[----:B----4-:R-:W-:-:S02]  /*5b20*/  CS2R R36, SRZ ;  /* 0x0000000000247805 */ /* 0x010fc4000001ff00 */
        /* <DEDUP_REMOVED lines=9> */
[----:B------:R-:W-:Y:S01]  /*5bc0*/  MOV R54, RZ ;  /* 0x000000ff00367202 */ /* 0x000fe20000000f00 */
[----:B--2---:R-:W-:Y:S02]  /*5bd0*/  IMAD.MOV.U32 R13, RZ, RZ, RZ ;  /* 0x000000ffff0d7224 */ /* 0x004fe400078e00ff */
[----:B------:R-:W-:Y:S01]  /*5be0*/  IMAD.MOV.U32 R56, RZ, RZ, RZ ;  /* 0x000000ffff387224 */ /* 0x000fe200078e00ff */
[----:B------:R-:W-:Y:S06]  /*5bf0*/  @P0 BRA `(.L_x_539) ;  /* 0x00000000000c0947 */ /* 0x000fec0003800000 */
[----:B------:R-:W0:Y:S01]  /*5c00*/  FENCE.VIEW.ASYNC.G ;  /* 0x00000000000073c6 */ /* 0x000e220000000100 */
[----:B------:R-:W-:Y:S05]  /*5c10*/  WARPSYNC.ALL ;  /* 0x0000000000007948 */ /* 0x000fea0003800000 */
[----:B0-----:R-:W-:Y:S06]  /*5c20*/  BAR.ARV 0xc, 0x200 ;  /* 0x0308000000007b1d */ /* 0x001fec0000002000 */
.L_x_539:
[----:B------:R-:W-:Y:S02]  /*5c30*/  IMAD.MOV.U32 R12, RZ, RZ, RZ ;  /* 0x000000ffff0c7224 */ /* 0x000fe400078e00ff */
[----:B------:R-:W-:Y:S01]  /*5c40*/  IMAD.MOV.U32 R55, RZ, RZ, RZ ;  /* 0x000000ffff377224 */ /* 0x000fe200078e00ff */
[----:B------:R-:W-:Y:S06]  /*5c50*/  @!P2 BRA `(.L_x_540) ;  /* 0x000000700048a947 */ /* 0x000fec0003800000 */
[----:B------:R-:W-:-:S03]  /*5c60*/  UMOV UR4, 0xffffffff ;  /* 0xffffffff00047882 */ /* 0x000fc60000000000 */
[----:B------:R-:W-:Y:S05]  /*5c70*/  BRA.DIV UR4, `(.L_x_541) ;  /* 0x000000fa04907947 */ /* 0x000fea000b800000 */
[----:B------:R-:W0:Y:S02]  /*5c80*/  S2R R0, SR_TID.X ;  /* 0x0000000000007919 */ /* 0x000e240000002100 */
[----:B0-----:R-:W-:-:S05]  /*5c90*/  VIADD R3, R0, 0xffffff80 ;  /* 0xffffff8000037836 */ /* 0x001fca0000000000 */
[----:B------:R-:W-:-:S04]  /*5ca0*/  SHF.R.S32.HI R0, RZ, 0x1f, R3 ;  /* 0x0000001fff007819 */ /* 0x000fc80000011403 */
[----:B------:R-:W-:-:S04]  /*5cb0*/  LEA.HI R0, R0, R3, RZ, 0x7 ;  /* 0x0000000300007211 */ /* 0x000fc800078f38ff */
[----:B------:R-:W-:-:S06]  /*5cc0*/  SHF.R.S32.HI R0, RZ, 0x7, R0 ;  /* 0x00000007ff007819 */ /* 0x000fcc0000011400 */
[----:B------:R-:W0:Y:S04]  /*5cd0*/  SHFL.IDX PT, R0, R0, RZ, 0x1f ;  /* 0x00001fff00007589 */ /* 0x000e2800000e0000 */
[----:B0-----:R0:W-:Y:S02]  /*5ce0*/  STL [R1+0x20], R0 ;  /* 0x0000200001007387 */ /* 0x0011e40000100800 */
.L_x_748:
[----:B------:R-:W0:Y:S01]  /*5cf0*/  LDL R3, [R1+0x20] ;  /* 0x0000200001037983 */ /* 0x000e220000100800 */
[----:B------:R-:W-:Y:S01]  /*5d00*/  BSSY B6, `(.L_x_542) ;  /* 0x000001b000067945 */ /* 0x000fe20003800000 */
[----:B0-----:R-:W-:-:S05]  /*5d10*/  IMAD.HI R0, R3, 0x55555556, RZ ;  /* 0x5555555603007827 */ /* 0x001fca00078e02ff */
[----:B------:R-:W-:-:S05]  /*5d20*/  LEA.HI R0, R0, R0, RZ, 0x1 ;  /* 0x0000000000007211 */ /* 0x000fca00078f08ff */
[----:B------:R-:W-:Y:S02]  /*5d30*/  IMAD R0, R0, -0x3, R3 ;  /* 0xfffffffd00007824 */ /* 0x000fe400078e0203 */
[----:B------:R-:W-:-:S04]  /*5d40*/  VIADD R3, R18, 0x8400 ;  /* 0x0000840012037836 */ /* 0x000fc80000000000 */
[----:B------:R-:W-:Y:S01]  /*5d50*/  IMAD R0, R0, 0x2000, R3 ;  /* 0x0000200000007824 */ /* 0x000fe200078e0203 */
[----:B------:R-:W-:-:S04]  /*5d60*/  LOP3.LUT P0, RZ, R3, 0x3ff, RZ, 0xc0, !PT ;  /* 0x000003ff03ff7812 */ /* 0x000fc8000780c0ff */
[----:B------:R-:W-:Y:S02]  /*5d70*/  SHF.R.U32.HI R0, RZ, 0x4, R0 ;  /* 0x00000004ff007819 */ /* 0x000fe40000011600 */
[----:B------:R-:W-:Y:S02]  /*5d80*/  P2R R26, PR, RZ, 0x1 ;  /* 0x00000001ff1a7803 */ /* 0x000fe40000000000 */
[----:B------:R-:W-:-:S05]  /*5d90*/  LOP3.LUT R29, R0, 0x3fff, RZ, 0xc0, !PT ;  /* 0x00003fff001d7812 */ /* 0x000fca00078ec0ff */
[----:B------:R-:W-:Y:S05]  /*5da0*/  @!P0 BRA `(.L_x_543) ;  /* 0x0000000000408947 */ /* 0x000fea0003800000 */
[----:B------:R-:W-:Y:S01]  /*5db0*/  MOV R0, 0x0 ;  /* 0x0000000000007802 */ /* 0x000fe20000000f00 */
[----:B------:R-:W-:Y:S01]  /*5dc0*/  ULDC.64 UR4, c[0x4][0x88] ;  /* 0x0100220000047ab9 */ /* 0x000fe20000000a00 */
[----:B------:R-:W-:Y:S01]  /*5dd0*/  ULDC.64 UR6, c[0x4][0x90] ;  /* 0x0100240000067ab9 */ /* 0x000fe20000000a00 */
[----:B------:R-:W-:Y:S01]  /*5de0*/  IMAD.U32 R4, RZ, RZ, UR4 ;  /* 0x00000004ff047e24 */ /* 0x000fe2000f8e00ff */
[----:B-1----:R0:W1:Y:S01]  /*5df0*/  LDC.64 R14, c[0x4][R0] ;  /* 0x01000000000e7b82 */ /* 0x0020620000000a00 */
        /* <DEDUP_REMOVED lines=11> */
.L_x_543:
[----:B------:R-:W-:Y:S05]  /*5eb0*/  BSYNC B6 ;  /* 0x0000000000067941 */ /* 0x000fea0003800000 */
.L_x_542:
[----:B------:R-:W-:Y:S02]  /*5ec0*/  ULDC UR4, c[0x0][0x3f4] ;  /* 0x0000fd0000047ab9 */ /* 0x000fe40000000800 */
[----:B------:R-:W-:-:S13]  /*5ed0*/  ISETP.LT.AND P0, PT, RZ, UR4, PT ;  /* 0x00000004ff007c0c */ /* 0x000fda000bf01270 */
[----:B------:R-:W-:Y:S05]  /*5ee0*/  @P0 BRA `(.L_x_544) ;  /* 0x0000000000400947 */ /* 0x000fea0003800000 */
[----:B------:R-:W-:-:S04]  /*5ef0*/  ULEA.HI UR4, UR37, UR37, URZ, 0x1 ;  /* 0x0000002525047291 */ /* 0x000fc8000f8f083f */
[----:B------:R-:W-:-:S04]  /*5f00*/  ULOP3.LUT UR4, UR4, 0xfffffffe, URZ, 0xc0, !UPT ;  /* 0xfffffffe04047892 */ /* 0x000fc8000f8ec03f */
[----:B------:R-:W-:-:S06]  /*5f10*/  UIADD3 UR4, UR37, -UR4, URZ ;  /* 0x8000000425047290 */ /* 0x000fcc000fffe03f */
[----:B------:R-:W-:-:S05]  /*5f20*/  IMAD.U32 R3, RZ, RZ, UR4 ;  /* 0x00000004ff037e24 */ /* 0x000fca000f8e00ff */
[----:B------:R-:W-:-:S04]  /*5f30*/  SHF.L.U32 R3, R3, 0x1f, RZ ;  /* 0x0000001f03037819 */ /* 0x000fc800000006ff */
[----:B------:R0:W2:Y:S03]  /*5f40*/  SYNCS.PHASECHK.TRANS64.TRYWAIT P0, [R18+URZ+0x16800], R3 ;  /* 0x01680003120075a7 */ /* 0x0000a6000800017f */
[----:B--2---:R-:W-:Y:S05]  /*5f50*/  @!P0 NANOSLEEP.SYNCS 0x989680 ;  /* 0x009896800000895d */ /* 0x004fea0003900000 */
[----:B------:R-:W2:Y:S01]  /*5f60*/  @!P0 SYNCS.PHASECHK.TRANS64 P0, [R18+URZ+0x16800], R3 ;  /* 0x01680003120085a7 */ /* 0x000ea2000800007f */
[----:B------:R-:W-:Y:S04]  /*5f70*/  BSSY B0, `(.L_x_545) ;  /* 0x0000006000007945 */ /* 0x000fe80003800000 */
[----:B--2---:R-:W-:Y:S05]  /*5f80*/  @P0 BRA `(.L_x_546) ;  /* 0x0000000000100947 */ /* 0x004fea0003800000 */
.L_x_547:
[----:B--2---:R2:W3:Y:S02]  /*5f90*/  SYNCS.PHASECHK.TRANS64.TRYWAIT P0, [R18+URZ+0x16800], R3 ;  /* 0x01680003120075a7 */ /* 0x0044e4000800017f */
[----:B---3--:R-:W-:Y:S05]  /*5fa0*/  @!P0 NANOSLEEP.SYNCS 0x989680 ;  /* 0x009896800000895d */ /* 0x008fea0003900000 */
[----:B------:R-:W3:Y:S02]  /*5fb0*/  @!P0 SYNCS.PHASECHK.TRANS64 P0, [R18+URZ+0x16800], R3 ;  /* 0x01680003120085a7 */ /* 0x000ee4000800007f */
[----:B---3--:R-:W-:Y:S05]  /*5fc0*/  @!P0 BRA `(.L_x_547) ;  /* 0xfffffffc00f08947 */ /* 0x008fea000383ffff */
.L_x_546:
[----:B------:R-:W-:Y:S05]  /*5fd0*/  BSYNC B0 ;  /* 0x0000000000007941 */ /* 0x000fea0003800000 */
.L_x_545:
[----:B------:R-:W-:Y:S05]  /*5fe0*/  BRA `(.L_x_548) ;  /* 0x0000002000ec7947 */ /* 0x000fea0003800000 */
.L_x_544:
[----:B-----5:R-:W-:Y:S01]  /*5ff0*/  SHF.R.S32.HI R0, RZ, 0x1f, R24 ;  /* 0x0000001fff007819 */ /* 0x020fe20000011418 */
[----:B------:R-:W-:Y:S01]  /*6000*/  ULDC.64 UR4, c[0x0][0x3f8] ;  /* 0x0000fe0000047ab9 */ /* 0x000fe20000000a00 */
[----:B------:R-:W-:Y:S01]  /*6010*/  ULDC.64 UR6, c[0x0][0x408] ;  /* 0x0001020000067ab9 */ /* 0x000fe20000000a00 */
[----:B------:R-:W-:Y:S01]  /*6020*/  ISETP.NE.AND P2, PT, R26, RZ, PT ;  /* 0x000000ff1a00720c */ /* 0x000fe20003f45270 */
[----:B------:R-:W-:Y:S01]  /*6030*/  IMAD.WIDE.U32 R4, R24, UR4, RZ ;  /* 0x0000000418047c25 */ /* 0x000fe2000f8e00ff */
[----:B------:R-:W-:Y:S03]  /*6040*/  BSSY B6, `(.L_x_549) ;  /* 0x000001f000067945 */ /* 0x000fe60003800000 */
[C---:B------:R-:W-:Y:S02]  /*6050*/  IMAD R3, R0.reuse, UR4, RZ ;  /* 0x0000000400037c24 */ /* 0x040fe4000f8e02ff */
[----:B------:R-:W-:-:S02]  /*6060*/  IMAD R9, R0, UR6, RZ ;  /* 0x0000000600097c24 */ /* 0x000fc4000f8e02ff */
[C---:B------:R-:W-:Y:S01]  /*6070*/  IMAD R3, R24.reuse, UR5, R3 ;  /* 0x0000000518037c24 */ /* 0x040fe2000f8e0203 */
[----:B------:R-:W-:Y:S01]  /*6080*/  ULDC.64 UR4, c[0x0][0x3e8] ;  /* 0x0000fa0000047ab9 */ /* 0x000fe20000000a00 */
[----:B------:R-:W-:-:S03]  /*6090*/  IMAD.WIDE.U32 R6, R24, UR6, RZ ;  /* 0x0000000618067c25 */ /* 0x000fc6000f8e00ff */
[----:B------:R-:W-:Y:S01]  /*60a0*/  IADD3 R5, R3, R5, RZ ;  /* 0x0000000503057210 */ /* 0x000fe20007ffe0ff */
[----:B------:R-:W-:Y:S01]  /*60b0*/  IMAD R9, R24, UR7, R9 ;  /* 0x0000000718097c24 */ /* 0x000fe2000f8e0209 */
[----:B------:R-:W-:Y:S01]  /*60c0*/  ULDC.64 UR6, c[0x0][0x400] ;  /* 0x0001000000067ab9 */ /* 0x000fe20000000a00 */
[----:B------:R-:W-:Y:S02]  /*60d0*/  LEA R24, P0, R4, UR4, 0x1 ;  /* 0x0000000404187c11 */ /* 0x000fe4000f8008ff */
[----:B------:R-:W-:Y:S01]  /*60e0*/  IMAD.IADD R3, R9, 0x1, R7 ;  /* 0x0000000109037824 */ /* 0x000fe200078e0207 */
[----:B------:R-:W-:Y:S02]  /*60f0*/  LEA R27, P1, R6, UR6, 0x1 ;  /* 0x00000006061b7c11 */ /* 0x000fe4000f8208ff */
[----:B------:R-:W-:Y:S02]  /*6100*/  LEA.HI.X R26, R4, UR5, R5, 0x1, P0 ;  /* 0x00000005041a7c11 */ /* 0x000fe400080f0c05 */
[----:B------:R-:W-:Y:S01]  /*6110*/  LEA.HI.X R28, R6, UR7, R3, 0x1, P1 ;  /* 0x00000007061c7c11 */ /* 0x000fe200088f0c03 */
[----:B------:R-:W-:Y:S08]  /*6120*/  @!P2 BRA `(.L_x_550) ;  /* 0x000000000040a947 */ /* 0x000ff00003800000 */
[----:B------:R-:W-:Y:S01]  /*6130*/  MOV R0, 0x0 ;  /* 0x0000000000007802 */ /* 0x000fe20000000f00 */
[----:B------:R-:W-:Y:S01]  /*6140*/  ULDC.64 UR4, c[0x4][0x88] ;  /* 0x0100220000047ab9 */ /* 0x000fe20000000a00 */
[----:B------:R-:W-:Y:S01]  /*6150*/  ULDC.64 UR6, c[0x4][0x90] ;  /* 0x0100240000067ab9 */ /* 0x000fe20000000a00 */
[----:B------:R-:W-:Y:S01]  /*6160*/  IMAD.U32 R4, RZ, RZ, UR4 ;  /* 0x00000004ff047e24 */ /* 0x000fe2000f8e00ff */
[----:B-1----:R0:W1:Y:S01]  /*6170*/  LDC.64 R14, c[0x4][R0] ;  /* 0x01000000000e7b82 */ /* 0x0020620000000a00 */
        /* <DEDUP_REMOVED lines=11> */
.L_x_550:
[----:B------:R-:W-:Y:S05]  /*6230*/  BSYNC B6 ;  /* 0x0000000000067941 */ /* 0x000fea0003800000 */
.L_x_549:
[----:B------:R-:W-:Y:S01]  /*6240*/  ULDC.U8 UR4, c[0x0][0x410] ;  /* 0x0001040000047ab9 */ /* 0x000fe20000000000 */
[----:B------:R-:W-:Y:S01]  /*6250*/  BSSY B0, `(.L_x_551) ;  /* 0x000020c000007945 */ /* 0x000fe20003800000 */
[----:B------:R-:W-:Y:S01]  /*6260*/  ISETP.NE.AND P0, PT, RZ, UR4, PT ;  /* 0x00000004ff007c0c */ /* 0x000fe2000bf05270 */
[----:B------:R-:W-:-:S12]  /*6270*/  IMAD R4, R33, 0xc0, R152 ;  /* 0x000000c021047824 */ /* 0x000fd800078e0298 */
[----:B------:R-:W-:Y:S05]  /*6280*/  @!P0 BRA `(.L_x_552) ;  /* 0x0000001000208947 */ /* 0x000fea0003800000 */
[----:B------:R-:W-:-:S03]  /*6290*/  UMOV UR4, 0xffffffff ;  /* 0xffffffff00047882 */ /* 0x000fc60000000000 */
[----:B------:R-:W-:Y:S05]  /*62a0*/  BRA.DIV UR4, `(.L_x_553) ;  /* 0x000000f604447947 */ /* 0x000fea000b800000 */
[----:B------:R0:W2:Y:S04]  /*62b0*/  SHFL.IDX PT, R3, R26, RZ, 0x1c1f ;  /* 0x001c1fff1a037589 */ /* 0x0000a800000e0000 */
[----:B------:R0:W3:Y:S04]  /*62c0*/  SHFL.IDX PT, R0, R24, RZ, 0x1c1f ;  /* 0x001c1fff18007589 */ /* 0x0000e800000e0000 */
[----:B------:R0:W4:Y:S04]  /*62d0*/  SHFL.IDX PT, R5, R28, RZ, 0x1c1f ;  /* 0x001c1fff1c057589 */ /* 0x00012800000e0000 */
[----:B-1----:R0:W1:Y:S02]  /*62e0*/  SHFL.IDX PT, R14, R27, RZ, 0x1c1f ;  /* 0x001c1fff1b0e7589 */ /* 0x00206400000e0000 */
.L_x_754:
[----:B------:R-:W-:Y:S01]  /*62f0*/  ULDC UR4, c[0x0][0x448] ;  /* 0x0001120000047ab9 */ /* 0x000fe20000000800 */
[----:B------:R-:W-:Y:S01]  /*6300*/  BSSY B1, `(.L_x_554) ;  /* 0x000001e000017945 */ /* 0x000fe20003800000 */
[----:B0-----:R-:W-:Y:S01]  /*6310*/  IMAD R26, R25, UR4, RZ ;  /* 0x00000004191a7c24 */ /* 0x001fe2000f8e02ff */
[----:B------:R-:W-:Y:S02]  /*6320*/  CS2R R8, SRZ ;  /* 0x0000000000087805 */ /* 0x000fe4000001ff00 */
[----:B------:R-:W-:Y:S02]  /*6330*/  CS2R R6, SRZ ;  /* 0x0000000000067805 */ /* 0x000fe4000001ff00 */
[----:B------:R-:W-:Y:S02]  /*6340*/  CS2R R10, SRZ ;  /* 0x00000000000a7805 */ /* 0x000fe4000001ff00 */
[----:B------:R-:W-:Y:S02]  /*6350*/  CS2R R12, SRZ ;  /* 0x00000000000c7805 */ /* 0x000fe4000001ff00 */
[----:B------:R-:W-:-:S13]  /*6360*/  ISETP.GE.AND P0, PT, R4, R26, PT ;  /* 0x0000001a0400720c */ /* 0x000fda0003f06270 */
[----:B------:R-:W-:Y:S05]  /*6370*/  @P0 BRA `(.L_x_555) ;  /* 0x0000000000580947 */ /* 0x000fea0003800000 */
[----:B------:R-:W4:Y:S01]  /*6380*/  LDL R28, [R1+0x50] ;  /* 0x00005000011c7983 */ /* 0x000f220000100800 */
[----:B------:R-:W-:-:S03]  /*6390*/  ULDC UR4, c[0x0][0x3f4] ;  /* 0x0000fd0000047ab9 */ /* 0x000fc60000000800 */
[----:B------:R-:W4:Y:S01]  /*63a0*/  LDL R27, [R1+0x4c] ;  /* 0x00004c00011b7983 */ /* 0x000f220000100800 */
[----:B------:R-:W-:Y:S01]  /*63b0*/  ISETP.GE.AND P3, PT, R156, UR4, PT ;  /* 0x000000049c007c0c */ /* 0x000fe2000bf66270 */
[----:B---3--:R-:W-:Y:S01]  /*63c0*/  IMAD.MOV.U32 R6, RZ, RZ, R0 ;  /* 0x000000ffff067224 */ /* 0x008fe200078e0000 */
[----:B------:R-:W-:Y:S01]  /*63d0*/  ISETP.GE.AND P2, PT, R22, UR4, PT ;  /* 0x0000000416007c0c */ /* 0x000fe2000bf46270 */
[----:B--2---:R-:W-:Y:S01]  /*63e0*/  IMAD.MOV.U32 R7, RZ, RZ, R3 ;  /* 0x000000ffff077224 */ /* 0x004fe200078e0003 */
[----:B------:R-:W-:Y:S01]  /*63f0*/  CS2R R10, SRZ ;  /* 0x00000000000a7805 */ /* 0x000fe2000001ff00 */
[----:B----4-:R-:W-:Y:S01]  /*6400*/  IMAD.MOV.U32 R15, RZ, RZ, R5 ;  /* 0x000000ffff0f7224 */ /* 0x010fe200078e0005 */
[----:B------:R-:W-:Y:S02]  /*6410*/  CS2R R8, SRZ ;  /* 0x0000000000087805 */ /* 0x000fe4000001ff00 */
[----:B------:R-:W-:-:S07]  /*6420*/  CS2R R12, SRZ ;  /* 0x00000000000c7805 */ /* 0x000fce000001ff00 */
[----:B------:R-:W-:Y:S01]  /*6430*/  @!P2 IMAD.WIDE R20, R22, 0x2, R6 ;  /* 0x000000021614a825 */ /* 0x000fe200078e0206 */
[----:B------:R-:W-:-:S04]  /*6440*/  CS2R R6, SRZ ;  /* 0x0000000000067805 */ /* 0x000fc8000001ff00 */
[----:B------:R0:W5:Y:S01]  /*6450*/  @!P2 LD.E.64 R10, desc[UR42][R20.64] ;  /* 0x0000002a140aa980 */ /* 0x000162000c101b00 */
[-C--:B------:R-:W-:Y:S02]  /*6460*/  @!P3 IADD3 R24, P0, R0, R28.reuse, RZ ;  /* 0x0000001c0018b210 */ /* 0x080fe40007f1e0ff */
[----:B-1----:R-:W-:Y:S01]  /*6470*/  @!P3 IADD3 R4, P1, R14, R28, RZ ;  /* 0x0000001c0e04b210 */ /* 0x002fe20007f3e0ff */
[----:B------:R-:W-:-:S04]  /*6480*/  @!P2 IMAD.WIDE R14, R22, 0x2, R14 ;  /* 0x00000002160ea825 */ /* 0x000fc800078e020e */
[--C-:B------:R-:W-:Y:S01]  /*6490*/  @!P3 IMAD.X R25, R3, 0x1, R27.reuse, P0 ;  /* 0x000000010319b824 */ /* 0x100fe200000e061b */
[----:B------:R0:W5:Y:S01]  /*64a0*/  @!P2 LD.E.64 R8, desc[UR42][R14.64] ;  /* 0x0000002a0e08a980 */ /* 0x000162000c101b00 */
[----:B------:R-:W-:-:S03]  /*64b0*/  @!P3 IMAD.X R5, R5, 0x1, R27, P1 ;  /* 0x000000010505b824 */ /* 0x000fc600008e061b */
[----:B------:R0:W5:Y:S04]  /*64c0*/  @!P3 LD.E.64 R12, desc[UR42][R24.64] ;  /* 0x0000002a180cb980 */ /* 0x000168000c101b00 */
[----:B------:R0:W5:Y:S02]  /*64d0*/  @!P3 LD.E.64 R6, desc[UR42][R4.64] ;  /* 0x0000002a0406b980 */ /* 0x000164000c101b00 */
.L_x_555:
[----:B------:R-:W-:Y:S05]  /*64e0*/  BSYNC B1 ;  /* 0x0000000000017941 */ /* 0x000fea0003800000 */
.L_x_554:
[----:B------:R-:W3:Y:S01]  /*64f0*/  LDL R28, [R1+0x1c] ;  /* 0x00001c00011c7983 */ /* 0x000ee20000100800 */
[----:B------:R-:W-:Y:S01]  /*6500*/  ULEA.HI UR4, UR37, UR37, URZ, 0x1 ;  /* 0x0000002525047291 */ /* 0x000fe2000f8f083f */
[----:B0-----:R-:W-:Y:S01]  /*6510*/  IMAD R15, R33, -0xc0, R26 ;  /* 0xffffff40210f7824 */ /* 0x001fe200078e021a */
[--C-:B-----5:R-:W-:Y:S01]  /*6520*/  SHF.R.U64 R33, R10, 0x10, R11.reuse ;  /* 0x000000100a217819 */ /* 0x120fe2000000120b */
[----:B------:R-:W0:Y:S01]  /*6530*/  S2R R21, SR_TID.X ;  /* 0x0000000000157919 */ /* 0x000e220000002100 */
[----:B------:R-:W-:Y:S01]  /*6540*/  ULOP3.LUT UR4, UR4, 0xfffffffe, URZ, 0xc0, !UPT ;  /* 0xfffffffe04047892 */ /* 0x000fe2000f8ec03f */
[----:B------:R-:W-:Y:S01]  /*6550*/  SHF.R.U32.HI R31, RZ, 0x10, R11 ;  /* 0x00000010ff1f7819 */ /* 0x000fe2000001160b */
[--C-:B------:R-:W-:Y:S01]  /*6560*/  IMAD.MOV.U32 R4, RZ, RZ, R13.reuse ;  /* 0x000000ffff047224 */ /* 0x100fe200078e000d */
[--C-:B------:R-:W-:Y:S01]  /*6570*/  SHF.R.U32.HI R27, RZ, 0x10, R13.reuse ;  /* 0x00000010ff1b7819 */ /* 0x100fe2000001160d */
[----:B------:R-:W-:Y:S01]  /*6580*/  UIADD3 UR4, UR37, -UR4, URZ ;  /* 0x8000000425047290 */ /* 0x000fe2000fffe03f */
[----:B------:R-:W-:Y:S01]  /*6590*/  IMAD.MOV.U32 R20, RZ, RZ, R8 ;  /* 0x000000ffff147224 */ /* 0x000fe200078e0008 */
[----:B-1----:R-:W-:Y:S01]  /*65a0*/  MOV R14, R10 ;  /* 0x0000000a000e7202 */ /* 0x002fe20000000f00 */
[----:B------:R-:W-:Y:S01]  /*65b0*/  BSSY B1, `(.L_x_556) ;  /* 0x0000024000017945 */ /* 0x000fe20003800000 */
[----:B------:R-:W-:Y:S01]  /*65c0*/  SHF.R.U64 R24, R12, 0x10, R13 ;  /* 0x000000100c187819 */ /* 0x000fe2000000120d */
[----:B------:R-:W-:Y:S01]  /*65d0*/  IMAD.MOV.U32 R10, RZ, RZ, R7 ;  /* 0x000000ffff0a7224 */ /* 0x000fe200078e0007 */
[----:B------:R-:W-:Y:S01]  /*65e0*/  SHF.R.U64 R25, R8, 0x10, R9 ;  /* 0x0000001008197819 */ /* 0x000fe20000001209 */
[----:B----4-:R-:W-:Y:S01]  /*65f0*/  IMAD.U32 R5, RZ, RZ, UR4 ;  /* 0x00000004ff057e24 */ /* 0x010fe2000f8e00ff */
[----:B------:R-:W-:-:S02]  /*6600*/  VIMNMX R15, R15, 0xc0, PT ;  /* 0x000000c00f0f7848 */ /* 0x000fc40003fe0100 */
[----:B------:R-:W-:Y:S02]  /*6610*/  PRMT R8, R4, 0x5410, R27 ;  /* 0x0000541004087816 */ /* 0x000fe4000000001b */
[----:B------:R-:W-:Y:S02]  /*6620*/  SHF.L.U32 R5, R5, 0x1f, RZ ;  /* 0x0000001f05057819 */ /* 0x000fe400000006ff */
[----:B------:R-:W-:Y:S02]  /*6630*/  PRMT R14, R14, 0x5410, R33 ;  /* 0x000054100e0e7816 */ /* 0x000fe40000000021 */
[----:B------:R-:W1:Y:S01]  /*6640*/  SYNCS.PHASECHK.TRANS64.TRYWAIT P0, [R18+URZ+0x16800], R5 ;  /* 0x01680005120075a7 */ /* 0x000e62000800017f */
[----:B------:R-:W-:Y:S02]  /*6650*/  ISETP.GE.AND P1, PT, R152, R15, PT ;  /* 0x0000000f9800720c */ /* 0x000fe40003f26270 */
[----:B------:R-:W-:Y:S01]  /*6660*/  PRMT R20, R20, 0x5410, R25 ;  /* 0x0000541014147816 */ /* 0x000fe20000000019 */
[----:B0-----:R-:W-:Y:S01]  /*6670*/  VIADD R32, R21, 0xffffff80 ;  /* 0xffffff8015207836 */ /* 0x001fe20000000000 */
[----:B------:R-:W-:-:S04]  /*6680*/  SHF.R.U32.HI R21, RZ, 0x10, R9 ;  /* 0x00000010ff157819 */ /* 0x000fc80000011609 */
[----:B------:R-:W-:-:S04]  /*6690*/  SHF.R.S32.HI R30, RZ, 0x1f, R32 ;  /* 0x0000001fff1e7819 */ /* 0x000fc80000011420 */
[----:B------:R-:W-:-:S04]  /*66a0*/  LEA.HI R30, R30, R32, RZ, 0x5 ;  /* 0x000000201e1e7211 */ /* 0x000fc800078f28ff */
[----:B------:R-:W-:Y:S01]  /*66b0*/  SHF.R.S32.HI R30, RZ, 0x5, R30 ;  /* 0x00000005ff1e7819 */ /* 0x000fe2000001141e */
[C---:B---3--:R-:W-:Y:S01]  /*66c0*/  IMAD.SHL.U32 R0, R28.reuse, 0x40, RZ ;  /* 0x000000401c007824 */ /* 0x048fe200078e00ff */
[----:B------:R-:W-:-:S04]  /*66d0*/  LOP3.LUT P2, RZ, R28, 0x4, RZ, 0xc0, !PT ;  /* 0x000000041cff7812 */ /* 0x000fc8000784c0ff */
[----:B--2---:R-:W-:-:S04]  /*66e0*/  LOP3.LUT R3, R0, 0x1c0, RZ, 0xc0, !PT ;  /* 0x000001c000037812 */ /* 0x004fc800078ec0ff */
[----:B------:R-:W-:Y:S02]  /*66f0*/  LOP3.LUT R0, R3, 0x18, R16, 0xf8, !PT ;  /* 0x0000001803007812 */ /* 0x000fe400078ef810 */
[----:B------:R-:W-:-:S04]  /*6700*/  SHF.R.U32.HI R3, RZ, 0x3, R3 ;  /* 0x00000003ff037819 */ /* 0x000fc80000011603 */
[----:B------:R-:W-:Y:S01]  /*6710*/  LOP3.LUT R26, R0, R3, RZ, 0x3c, !PT ;  /* 0x00000003001a7212 */ /* 0x000fe200078e3cff */
[----:B------:R-:W-:Y:S02]  /*6720*/  IMAD.MOV.U32 R0, RZ, RZ, R11 ;  /* 0x000000ffff007224 */ /* 0x000fe400078e000b */
[----:B------:R-:W-:Y:S01]  /*6730*/  IMAD.MOV.U32 R3, RZ, RZ, R12 ;  /* 0x000000ffff037224 */ /* 0x000fe200078e000c */
[----:B------:R-:W-:Y:S01]  /*6740*/  LEA R11, R30, R26, 0x9 ;  /* 0x0000001a1e0b7211 */ /* 0x000fe200078e48ff */
[----:B------:R-:W-:Y:S01]  /*6750*/  IMAD.MOV.U32 R12, RZ, RZ, R9 ;  /* 0x000000ffff0c7224 */ /* 0x000fe200078e0009 */
[----:B------:R-:W-:Y:S01]  /*6760*/  PRMT R13, R0, 0x5410, R31 ;  /* 0x00005410000d7816 */ /* 0x000fe2000000001f */
[----:B------:R-:W-:Y:S01]  /*6770*/  IMAD.MOV.U32 R9, RZ, RZ, R6 ;  /* 0x000000ffff097224 */ /* 0x000fe200078e0006 */
[--C-:B------:R-:W-:Y:S01]  /*6780*/  SHF.R.U64 R6, R6, 0x10, R7.reuse ;  /* 0x0000001006067819 */ /* 0x100fe20000001207 */
[----:B------:R-:W-:Y:S01]  /*6790*/  IMAD R11, R11, 0x2, R18 ;  /* 0x000000020b0b7824 */ /* 0x000fe200078e0212 */
[----:B------:R-:W-:-:S02]  /*67a0*/  SHF.R.U32.HI R7, RZ, 0x10, R7 ;  /* 0x00000010ff077819 */ /* 0x000fc40000011607 */
[----:B------:R-:W-:Y:S01]  /*67b0*/  PRMT R3, R3, 0x5410, R24 ;  /* 0x0000541003037816 */ /* 0x000fe20000000018 */
[C---:B------:R-:W-:Y:S02]  /*67c0*/  VIADD R4, R11.reuse, 0x8400 ;  /* 0x000084000b047836 */ /* 0x040fe40000000000 */
[----:B------:R-:W-:Y:S01]  /*67d0*/  VIADD R0, R11, 0x8440 ;  /* 0x000084400b007836 */ /* 0x000fe20000000000 */
[----:B-1----:R-:W-:Y:S06]  /*67e0*/  @!P0 BRA `(.L_x_557) ;  /* 0x000000f000648947 */ /* 0x002fec0003800000 */
.L_x_755:
[----:B------:R-:W-:Y:S05]  /*67f0*/  BSYNC B1 ;  /* 0x0000000000017941 */ /* 0x000fea0003800000 */
.L_x_556:
[----:B------:R-:W-:Y:S01]  /*6800*/  BSSY B1, `(.L_x_558) ;  /* 0x0000059000017945 */ /* 0x000fe20003800000 */
[----:B------:R-:W-:Y:S01]  /*6810*/  PRMT R12, R12, 0x5410, R21 ;  /* 0x000054100c0c7816 */ /* 0x000fe20000000015 */
[----:B------:R-:W-:Y:S01]  /*6820*/  @P2 VIADD R0, R4, 0xffffffc0 ;  /* 0xffffffc004002836 */ /* 0x000fe20000000000 */
[----:B------:R-:W-:Y:S02]  /*6830*/  PRMT R9, R9, 0x5410, R6 ;  /* 0x0000541009097816 */ /* 0x000fe40000000006 */
[----:B------:R-:W-:Y:S01]  /*6840*/  PRMT R10, R10, 0x5410, R7 ;  /* 0x000054100a0a7816 */ /* 0x000fe20000000007 */
[----:B------:R-:W-:Y:S06]  /*6850*/  @P1 BRA `(.L_x_559) ;  /* 0x00000004004c1947 */ /* 0x000fec0003800000 */
[----:B0-----:R-:W0:Y:S01]  /*6860*/  LDC R5, c[0x0][0x3f4] ;  /* 0x0000fd00ff057b82 */ /* 0x001e220000000800 */
[----:B------:R-:W-:Y:S01]  /*6870*/  BSSY B2, `(.L_x_560) ;  /* 0x000002a000027945 */ /* 0x000fe20003800000 */
[-C--:B0-----:R-:W-:Y:S02]  /*6880*/  ISETP.GE.AND P0, PT, R22, R5.reuse, PT ;  /* 0x000000051600720c */ /* 0x081fe40003f06270 */
[----:B------:R-:W-:-:S11]  /*6890*/  ISETP.GE.AND P1, PT, R156, R5, PT ;  /* 0x000000059c00720c */ /* 0x000fd60003f26270 */
[----:B------:R-:W-:Y:S05]  /*68a0*/  @P0 BRA `(.L_x_561) ;  /* 0x0000000000980947 */ /* 0x000fea0003800000 */
[----:B------:R-:W0:Y:S01]  /*68b0*/  LDS.128 R4, [R11+0x8400] ;  /* 0x008400000b047984 */ /* 0x000e220000000c00 */
[----:B------:R-:W-:Y:S01]  /*68c0*/  IMAD.U32 R30, R20, 0x10000, RZ ;  /* 0x00010000141e7824 */ /* 0x000fe200078e00ff */
[C---:B------:R-:W-:Y:S01]  /*68d0*/  LOP3.LUT R28, R14.reuse, 0xffff0000, RZ, 0xc0, !PT ;  /* 0xffff00000e1c7812 */ /* 0x040fe200078ec0ff */
[----:B------:R-:W-:Y:S01]  /*68e0*/  IMAD.U32 R27, R14, 0x10000, RZ ;  /* 0x000100000e1b7824 */ /* 0x000fe200078e00ff */
[----:B------:R-:W-:Y:S01]  /*68f0*/  LOP3.LUT R31, R20, 0xffff0000, RZ, 0xc0, !PT ;  /* 0xffff0000141f7812 */ /* 0x000fe200078ec0ff */
[C---:B0-----:R-:W-:Y:S01]  /*6900*/  IMAD.U32 R21, R4.reuse, 0x10000, RZ ;  /* 0x0001000004157824 */ /* 0x041fe200078e00ff */
[----:B------:R-:W-:Y:S01]  /*6910*/  LOP3.LUT R4, R4, 0xffff0000, RZ, 0xc0, !PT ;  /* 0xffff000004047812 */ /* 0x000fe200078ec0ff */
[C---:B------:R-:W-:Y:S01]  /*6920*/  IMAD.U32 R24, R5.reuse, 0x10000, RZ ;  /* 0x0001000005187824 */ /* 0x040fe200078e00ff */
[----:B------:R-:W-:Y:S01]  /*6930*/  LOP3.LUT R5, R5, 0xffff0000, RZ, 0xc0, !PT ;  /* 0xffff000005057812 */ /* 0x000fe200078ec0ff */
[----:B------:R-:W-:Y:S01]  /*6940*/  IMAD.U32 R26, R7, 0x10000, RZ ;  /* 0x00010000071a7824 */ /* 0x000fe200078e00ff */
[----:B------:R-:W-:Y:S01]  /*6950*/  SHF.L.U32 R25, R6, 0x10, RZ ;  /* 0x0000001006197819 */ /* 0x000fe200000006ff */
[C---:B------:R-:W-:Y:S01]  /*6960*/  FMUL.FTZ R32, R4.reuse, R30 ;  /* 0x0000001e04207220 */ /* 0x040fe20000410000 */
[----:B------:R-:W-:Y:S01]  /*6970*/  FMUL.FTZ R33, R4, R27 ;  /* 0x0000001b04217220 */ /* 0x000fe20000410000 */
[C---:B------:R-:W-:Y:S01]  /*6980*/  FMUL.FTZ R35, R5.reuse, R31 ;  /* 0x0000001f05237220 */ /* 0x040fe20000410000 */
[----:B------:R-:W-:Y:S01]  /*6990*/  FMUL.FTZ R37, R5, R28 ;  /* 0x0000001c05257220 */ /* 0x000fe20000410000 */
[C---:B------:R-:W-:Y:S01]  /*69a0*/  FFMA.FTZ R32, R21.reuse, R27, -R32 ;  /* 0x0000001b15207223 */ /* 0x040fe20000010820 */
[----:B------:R-:W-:Y:S01]  /*69b0*/  LOP3.LUT R6, R6, 0xffff0000, RZ, 0xc0, !PT ;  /* 0xffff000006067812 */ /* 0x000fe200078ec0ff */
[----:B------:R-:W-:Y:S01]  /*69c0*/  FFMA.FTZ R33, R21, R30, R33 ;  /* 0x0000001e15217223 */ /* 0x000fe20000010021 */
[----:B------:R-:W-:Y:S01]  /*69d0*/  LOP3.LUT R7, R7, 0xffff0000, RZ, 0xc0, !PT ;  /* 0xffff000007077812 */ /* 0x000fe200078ec0ff */
[C---:B------:R-:W-:Y:S01]  /*69e0*/  IMAD.U32 R21, R12.reuse, 0x10000, RZ ;  /* 0x000100000c157824 */ /* 0x040fe200078e00ff */
[----:B------:R-:W-:Y:S01]  /*69f0*/  LOP3.LUT R27, R12, 0xffff0000, RZ, 0xc0, !PT ;  /* 0xffff00000c1b7812 */ /* 0x000fe200078ec0ff */
[C---:B------:R-:W-:Y:S01]  /*6a00*/  IMAD.U32 R4, R13.reuse, 0x10000, RZ ;  /* 0x000100000d047824 */ /* 0x040fe200078e00ff */
[----:B------:R-:W-:Y:S01]  /*6a10*/  LOP3.LUT R5, R13, 0xffff0000, RZ, 0xc0, !PT ;  /* 0xffff00000d057812 */ /* 0x000fe200078ec0ff */
[C---:B------:R-:W-:Y:S01]  /*6a20*/  FFMA.FTZ R35, R24.reuse, R28, -R35 ;  /* 0x0000001c18237223 */ /* 0x040fe20000010823 */
[----:B------:R-:W-:Y:S01]  /*6a30*/  FFMA.FTZ R24, R24, R31, R37 ;  /* 0x0000001f18187223 */ /* 0x000fe20000010025 */
[C---:B------:R-:W-:Y:S01]  /*6a40*/  FMUL.FTZ R28, R6.reuse, R21 ;  /* 0x00000015061c7220 */ /* 0x040fe20000410000 */
[-C--:B------:R-:W-:Y:S01]  /*6a50*/  FMUL.FTZ R30, R6, R4.reuse ;  /* 0x00000004061e7220 */ /* 0x080fe20000410000 */
[C---:B------:R-:W-:Y:S01]  /*6a60*/  FMUL.FTZ R31, R7.reuse, R27 ;  /* 0x0000001b071f7220 */ /* 0x040fe20000410000 */
[----:B------:R-:W-:Y:S01]  /*6a70*/  FMUL.FTZ R34, R7, R5 ;  /* 0x0000000507227220 */ /* 0x000fe20000410000 */
[C---:B------:R-:W-:Y:S01]  /*6a80*/  FFMA.FTZ R6, R25.reuse, R4, -R28 ;  /* 0x0000000419067223 */ /* 0x040fe2000001081c */
[----:B------:R-:W-:Y:S01]  /*6a90*/  FFMA.FTZ R21, R25, R21, R30 ;  /* 0x0000001519157223 */ /* 0x000fe2000001001e */
[C---:B------:R-:W-:Y:S01]  /*6aa0*/  FFMA.FTZ R7, R26.reuse, R5, -R31 ;  /* 0x000000051a077223 */ /* 0x040fe2000001081f */
[----:B------:R-:W-:Y:S01]  /*6ab0*/  FFMA.FTZ R34, R26, R27, R34 ;  /* 0x0000001b1a227223 */ /* 0x000fe20000010022 */
[----:B------:R-:W-:-:S02]  /*6ac0*/  F2FP.BF16.F32.PACK_AB R4, R33, R32 ;  /* 0x000000202104723e */ /* 0x000fc400000010ff */
[----:B------:R-:W-:Y:S02]  /*6ad0*/  F2FP.BF16.F32.PACK_AB R5, R24, R35 ;  /* 0x000000231805723e */ /* 0x000fe400000010ff */
[----:B------:R-:W-:Y:S02]  /*6ae0*/  F2FP.BF16.F32.PACK_AB R6, R21, R6 ;  /* 0x000000061506723e */ /* 0x000fe400000010ff */
[----:B------:R-:W-:-:S05]  /*6af0*/  F2FP.BF16.F32.PACK_AB R7, R34, R7 ;  /* 0x000000072207723e */ /* 0x000fca00000010ff */
[----:B------:R0:W-:Y:S02]  /*6b00*/  STS.128 [R11+0x8400], R4 ;  /* 0x008400040b007388 */ /* 0x0001e40000000c00 */
.L_x_561:
[----:B------:R-:W-:Y:S05]  /*6b10*/  BSYNC B2 ;  /* 0x0000000000027941 */ /* 0x000fea0003800000 */
.L_x_560:
[----:B------:R-:W-:Y:S05]  /*6b20*/  @P1 BRA `(.L_x_559) ;  /* 0x0000000000981947 */ /* 0x000fea0003800000 */
[----:B0-----:R-:W0:Y:S01]  /*6b30*/  LDS.128 R4, [R0] ;  /* 0x0000000000047984 */ /* 0x001e220000000c00 */
        /* <DEDUP_REMOVED lines=36> */
[----:B------:R1:W-:Y:S02]  /*6d80*/  STS.128 [R0], R4 ;  /* 0x0000000400007388 */ /* 0x0003e40000000c00 */
.L_x_559:
[----:B------:R-:W-:Y:S05]  /*6d90*/  BSYNC B1 ;  /* 0x0000000000017941 */ /* 0x000fea0003800000 */
.L_x_558:
[----:B01----:R-:W-:-:S05]  /*6da0*/  VIADD R4, R152, 0x60 ;  /* 0x0000006098047836 */ /* 0x003fca0000000000 */
[----:B------:R-:W-:-:S13]  /*6db0*/  ISETP.GE.AND P0, PT, R4, R15, PT ;  /* 0x0000000f0400720c */ /* 0x000fda0003f06270 */
[----:B------:R-:W-:Y:S05]  /*6dc0*/  @P0 BRA `(.L_x_562) ;  /* 0x0000001400500947 */ /* 0x000fea0003800000 */
[----:B------:R-:W0:Y:S01]  /*6dd0*/  LDC R5, c[0x0][0x3f4] ;  /* 0x0000fd00ff057b82 */ /* 0x000e220000000800 */
[----:B------:R-:W-:Y:S01]  /*6de0*/  BSSY B1, `(.L_x_563) ;  /* 0x000002a000017945 */ /* 0x000fe20003800000 */
[-C--:B0-----:R-:W-:Y:S02]  /*6df0*/  ISETP.GE.AND P0, PT, R22, R5.reuse, PT ;  /* 0x000000051600720c */ /* 0x081fe40003f06270 */
[----:B------:R-:W-:-:S11]  /*6e00*/  ISETP.GE.AND P1, PT, R156, R5, PT ;  /* 0x000000059c00720c */ /* 0x000fd60003f26270 */
[----:B------:R-:W-:Y:S05]  /*6e10*/  @P0 BRA `(.L_x_564) ;  /* 0x0000000000980947 */ /* 0x000fea0003800000 */
[----:B------:R-:W0:Y:S01]  /*6e20*/  LDS.128 R4, [R11+0xb400] ;  /* 0x00b400000b047984 */ /* 0x000e220000000c00 */
[C---:B------:R-:W-:Y:S01]  /*6e30*/  IMAD.U32 R31, R20.reuse, 0x10000, RZ ;  /* 0x00010000141f7824 */ /* 0x040fe200078e00ff */
[----:B------:R-:W-:Y:S01]  /*6e40*/  LOP3.LUT R33, R20, 0xffff0000, RZ, 0xc0, !PT ;  /* 0xffff000014217812 */ /* 0x000fe200078ec0ff */
[C---:B------:R-:W-:Y:S01]  /*6e50*/  IMAD.U32 R25, R14.reuse, 0x10000, RZ ;  /* 0x000100000e197824 */ /* 0x040fe200078e00ff */
[----:B------:R-:W-:Y:S02]  /*6e60*/  LOP3.LUT R27, R14, 0xffff0000, RZ, 0xc0, !PT ;  /* 0xffff00000e1b7812 */ /* 0x000fe400078ec0ff */
[----:B------:R-:W-:Y:S01]  /*6e70*/  LOP3.LUT R30, R12, 0xffff0000, RZ, 0xc0, !PT ;  /* 0xffff00000c1e7812 */ /* 0x000fe200078ec0ff */
[C---:B0-----:R-:W-:Y:S01]  /*6e80*/  IMAD.U32 R15, R4.reuse, 0x10000, RZ ;  /* 0x00010000040f7824 */ /* 0x041fe200078e00ff */
[----:B------:R-:W-:Y:S01]  /*6e90*/  LOP3.LUT R4, R4, 0xffff0000, RZ, 0xc0, !PT ;  /* 0xffff000004047812 */ /* 0x000fe200078ec0ff */
[C---:B------:R-:W-:Y:S01]  /*6ea0*/  IMAD.U32 R21, R5.reuse, 0x10000, RZ ;  /* 0x0001000005157824 */ /* 0x040fe200078e00ff */
[----:B------:R-:W-:Y:S01]  /*6eb0*/  LOP3.LUT R5, R5, 0xffff0000, RZ, 0xc0, !PT ;  /* 0xffff000005057812 */ /* 0x000fe200078ec0ff */
[----:B------:R-:W-:Y:S01]  /*6ec0*/  IMAD.U32 R14, R6, 0x10000, RZ ;  /* 0x00010000060e7824 */ /* 0x000fe200078e00ff */
[----:B------:R-:W-:Y:S01]  /*6ed0*/  SHF.L.U32 R20, R7, 0x10, RZ ;  /* 0x0000001007147819 */ /* 0x000fe200000006ff */
[-C--:B------:R-:W-:Y:S01]  /*6ee0*/  FMUL.FTZ R24, R31, R4.reuse ;  /* 0x000000041f187220 */ /* 0x080fe20000410000 */
[----:B------:R-:W-:Y:S01]  /*6ef0*/  FMUL.FTZ R26, R25, R4 ;  /* 0x00000004191a7220 */ /* 0x000fe20000410000 */
[----:B------:R-:W-:Y:S01]  /*6f00*/  FMUL.FTZ R28, R33, R5 ;  /* 0x00000005211c7220 */ /* 0x000fe20000410000 */
[----:B------:R-:W-:Y:S01]  /*6f10*/  LOP3.LUT R7, R7, 0xffff0000, RZ, 0xc0, !PT ;  /* 0xffff000007077812 */ /* 0x000fe200078ec0ff */
[----:B------:R-:W-:Y:S01]  /*6f20*/  FFMA.FTZ R4, R25, R15, -R24 ;  /* 0x0000000f19047223 */ /* 0x000fe20000010818 */
[C---:B------:R-:W-:Y:S01]  /*6f30*/  FMUL.FTZ R24, R27.reuse, R5 ;  /* 0x000000051b187220 */ /* 0x040fe20000410000 */
[----:B------:R-:W-:Y:S01]  /*6f40*/  FFMA.FTZ R5, R27, R21, -R28 ;  /* 0x000000151b057223 */ /* 0x000fe2000001081c */
[----:B------:R-:W-:Y:S01]  /*6f50*/  IMAD.U32 R28, R12, 0x10000, RZ ;  /* 0x000100000c1c7824 */ /* 0x000fe200078e00ff */
[----:B------:R-:W-:Y:S01]  /*6f60*/  LOP3.LUT R6, R6, 0xffff0000, RZ, 0xc0, !PT ;  /* 0xffff000006067812 */ /* 0x000fe200078ec0ff */
[----:B------:R-:W-:Y:S01]  /*6f70*/  FFMA.FTZ R15, R31, R15, R26 ;  /* 0x0000000f1f0f7223 */ /* 0x000fe2000001001a */
[C---:B------:R-:W-:Y:S01]  /*6f80*/  LOP3.LUT R12, R13.reuse, 0xffff0000, RZ, 0xc0, !PT ;  /* 0xffff00000d0c7812 */ /* 0x040fe200078ec0ff */
[----:B------:R-:W-:-:S02]  /*6f90*/  IMAD.U32 R26, R13, 0x10000, RZ ;  /* 0x000100000d1a7824 */ /* 0x000fc400078e00ff */
[----:B------:R-:W-:Y:S01]  /*6fa0*/  FFMA.FTZ R24, R33, R21, R24 ;  /* 0x0000001521187223 */ /* 0x000fe20000010018 */
[-C--:B------:R-:W-:Y:S01]  /*6fb0*/  FMUL.FTZ R25, R30, R7.reuse ;  /* 0x000000071e197220 */ /* 0x080fe20000410000 */
[-C--:B------:R-:W-:Y:S01]  /*6fc0*/  FMUL.FTZ R13, R28, R6.reuse ;  /* 0x000000061c0d7220 */ /* 0x080fe20000410000 */
[----:B------:R-:W-:Y:S01]  /*6fd0*/  FMUL.FTZ R21, R26, R6 ;  /* 0x000000061a157220 */ /* 0x000fe20000410000 */
[C---:B------:R-:W-:Y:S01]  /*6fe0*/  FMUL.FTZ R27, R12.reuse, R7 ;  /* 0x000000070c1b7220 */ /* 0x040fe20000410000 */
[----:B------:R-:W-:Y:S01]  /*6ff0*/  FFMA.FTZ R7, R12, R20, -R25 ;  /* 0x000000140c077223 */ /* 0x000fe20000010819 */
[-C--:B------:R-:W-:Y:S01]  /*7000*/  FFMA.FTZ R6, R26, R14.reuse, -R13 ;  /* 0x0000000e1a067223 */ /* 0x080fe2000001080d */
[----:B------:R-:W-:Y:S01]  /*7010*/  FFMA.FTZ R21, R28, R14, R21 ;  /* 0x0000000e1c157223 */ /* 0x000fe20000010015 */
[----:B------:R-:W-:Y:S01]  /*7020*/  FFMA.FTZ R20, R30, R20, R27 ;  /* 0x000000141e147223 */ /* 0x000fe2000001001b */
[----:B------:R-:W-:Y:S02]  /*7030*/  F2FP.BF16.F32.PACK_AB R4, R15, R4 ;  /* 0x000000040f04723e */ /* 0x000fe400000010ff */
[----:B------:R-:W-:-:S02]  /*7040*/  F2FP.BF16.F32.PACK_AB R5, R24, R5 ;  /* 0x000000051805723e */ /* 0x000fc400000010ff */
[----:B------:R-:W-:Y:S02]  /*7050*/  F2FP.BF16.F32.PACK_AB R6, R21, R6 ;  /* 0x000000061506723e */ /* 0x000fe400000010ff */
[----:B------:R-:W-:-:S05]  /*7060*/  F2FP.BF16.F32.PACK_AB R7, R20, R7 ;  /* 0x000000071407723e */ /* 0x000fca00000010ff */
[----:B------:R0:W-:Y:S02]  /*7070*/  STS.128 [R11+0xb400], R4 ;  /* 0x00b400040b007388 */ /* 0x0001e40000000c00 */
.L_x_564:
[----:B------:R-:W-:Y:S05]  /*7080*/  BSYNC B1 ;  /* 0x0000000000017941 */ /* 0x000fea0003800000 */
.L_x_563:
[----:B------:R-:W-:Y:S05]  /*7090*/  @P1 BRA `(.L_x_562) ;  /* 0x00000010009c1947 */ /* 0x000fea0003800000 */
[----:B0-----:R-:W0:Y:S01]  /*70a0*/  LDS.128 R4, [R0+0x3000] ;  /* 0x0030000000047984 */ /* 0x001e220000000c00 */
[C---:B------:R-:W-:Y:S01]  /*70b0*/  IMAD.U32 R21, R9.reuse, 0x10000, RZ ;  /* 0x0001000009157824 */ /* 0x040fe200078e00ff */
[----:B------:R-:W-:Y:S01]  /*70c0*/  LOP3.LUT R26, R9, 0xffff0000, RZ, 0xc0, !PT ;  /* 0xffff0000091a7812 */ /* 0x000fe200078ec0ff */
[C---:B------:R-:W-:Y:S01]  /*70d0*/  IMAD.U32 R15, R3.reuse, 0x10000, RZ ;  /* 0x00010000030f7824 */ /* 0x040fe200078e00ff */
[----:B------:R-:W-:Y:S02]  /*70e0*/  LOP3.LUT R24, R3, 0xffff0000, RZ, 0xc0, !PT ;  /* 0xffff000003187812 */ /* 0x000fe400078ec0ff */
[C---:B------:R-:W-:Y:S02]  /*70f0*/  SHF.L.U32 R25, R10.reuse, 0x10, RZ ;  /* 0x000000100a197819 */ /* 0x040fe400000006ff */
[----:B------:R-:W-:Y:S01]  /*7100*/  LOP3.LUT R27, R10, 0xffff0000, RZ, 0xc0, !PT ;  /* 0xffff00000a1b7812 */ /* 0x000fe200078ec0ff */
[C---:B0-----:R-:W-:Y:S01]  /*7110*/  IMAD.U32 R11, R4.reuse, 0x10000, RZ ;  /* 0x00010000040b7824 */ /* 0x041fe200078e00ff */
[----:B------:R-:W-:Y:S01]  /*7120*/  LOP3.LUT R4, R4, 0xffff0000, RZ, 0xc0, !PT ;  /* 0xffff000004047812 */ /* 0x000fe200078ec0ff */
[C---:B------:R-:W-:Y:S01]  /*7130*/  IMAD.U32 R12, R5.reuse, 0x10000, RZ ;  /* 0x00010000050c7824 */ /* 0x040fe200078e00ff */
[----:B------:R-:W-:Y:S01]  /*7140*/  LOP3.LUT R5, R5, 0xffff0000, RZ, 0xc0, !PT ;  /* 0xffff000005057812 */ /* 0x000fe200078ec0ff */
[C---:B------:R-:W-:Y:S01]  /*7150*/  IMAD.U32 R3, R6.reuse, 0x10000, RZ ;  /* 0x0001000006037824 */ /* 0x040fe200078e00ff */
[----:B------:R-:W-:Y:S01]  /*7160*/  LOP3.LUT R6, R6, 0xffff0000, RZ, 0xc0, !PT ;  /* 0xffff000006067812 */ /* 0x000fe200078ec0ff */
[-C--:B------:R-:W-:Y:S01]  /*7170*/  FMUL.FTZ R14, R21, R4.reuse ;  /* 0x00000004150e7220 */ /* 0x080fe20000410000 */
[----:B------:R-:W-:Y:S01]  /*7180*/  FMUL.FTZ R20, R15, R4 ;  /* 0x000000040f147220 */ /* 0x000fe20000410000 */
[----:B------:R-:W-:Y:S01]  /*7190*/  FMUL.FTZ R13, R26, R5 ;  /* 0x000000051a0d7220 */ /* 0x000fe20000410000 */
[----:B------:R-:W-:-:S02]  /*71a0*/  IMAD.U32 R9, R7, 0x10000, RZ ;  /* 0x0001000007097824 */ /* 0x000fc400078e00ff */
[-C--:B------:R-:W-:Y:S01]  /*71b0*/  FFMA.FTZ R4, R15, R11.reuse, -R14 ;  /* 0x0000000b0f047223 */ /* 0x080fe2000001080e */
[----:B------:R-:W-:Y:S01]  /*71c0*/  FFMA.FTZ R11, R21, R11, R20 ;  /* 0x0000000b150b7223 */ /* 0x000fe20000010014 */
[C---:B------:R-:W-:Y:S01]  /*71d0*/  FMUL.FTZ R15, R24.reuse, R5 ;  /* 0x00000005180f7220 */ /* 0x040fe20000410000 */
[----:B------:R-:W-:Y:S01]  /*71e0*/  LOP3.LUT R7, R7, 0xffff0000, RZ, 0xc0, !PT ;  /* 0xffff000007077812 */ /* 0x000fe200078ec0ff */
[----:B------:R-:W-:Y:S01]  /*71f0*/  FFMA.FTZ R5, R24, R12, -R13 ;  /* 0x0000000c18057223 */ /* 0x000fe2000001080d */
[C---:B------:R-:W-:Y:S01]  /*7200*/  LOP3.LUT R21, R8.reuse, 0xffff0000, RZ, 0xc0, !PT ;  /* 0xffff000008157812 */ /* 0x040fe200078ec0ff */
[----:B------:R-:W-:Y:S02]  /*7210*/  IMAD.U32 R13, R8, 0x10000, RZ ;  /* 0x00010000080d7824 */ /* 0x000fe400078e00ff */
[----:B------:R-:W-:Y:S01]  /*7220*/  FMUL.FTZ R8, R25, R6 ;  /* 0x0000000619087220 */ /* 0x000fe20000410000 */
[-C--:B------:R-:W-:Y:S01]  /*7230*/  FMUL.FTZ R14, R27, R7.reuse ;  /* 0x000000071b0e7220 */ /* 0x080fe20000410000 */
[----:B------:R-:W-:Y:S01]  /*7240*/  FFMA.FTZ R12, R26, R12, R15 ;  /* 0x0000000c1a0c7223 */ /* 0x000fe2000001000f */
[----:B------:R-:W-:Y:S01]  /*7250*/  FMUL.FTZ R10, R13, R6 ;  /* 0x000000060d0a7220 */ /* 0x000fe20000410000 */
[----:B------:R-:W-:Y:S01]  /*7260*/  FMUL.FTZ R20, R21, R7 ;  /* 0x0000000715147220 */ /* 0x000fe20000410000 */
[----:B------:R-:W-:Y:S01]  /*7270*/  FFMA.FTZ R6, R13, R3, -R8 ;  /* 0x000000030d067223 */ /* 0x000fe20000010808 */
[----:B------:R-:W-:Y:S01]  /*7280*/  FFMA.FTZ R7, R21, R9, -R14 ;  /* 0x0000000915077223 */ /* 0x000fe2000001080e */
[----:B------:R-:W-:Y:S01]  /*7290*/  FFMA.FTZ R3, R25, R3, R10 ;  /* 0x0000000319037223 */ /* 0x000fe2000001000a */
[----:B------:R-:W-:Y:S01]  /*72a0*/  FFMA.FTZ R20, R27, R9, R20 ;  /* 0x000000091b147223 */ /* 0x000fe20000010014 */
[----:B------:R-:W-:-:S02]  /*72b0*/  F2FP.BF16.F32.PACK_AB R4, R11, R4 ;  /* 0x000000040b04723e */ /* 0x000fc400000010ff */
[----:B------:R-:W-:Y:S02]  /*72c0*/  F2FP.BF16.F32.PACK_AB R5, R12, R5 ;  /* 0x000000050c05723e */ /* 0x000fe400000010ff */
[----:B------:R-:W-:Y:S02]  /*72d0*/  F2FP.BF16.F32.PACK_AB R6, R3, R6 ;  /* 0x000000060306723e */ /* 0x000fe400000010ff */
[----:B------:R-:W-:-:S05]  /*72e0*/  F2FP.BF16.F32.PACK_AB R7, R20, R7 ;  /* 0x000000071407723e */ /* 0x000fca00000010ff */
[----:B------:R3:W-:Y:S01]  /*72f0*/  STS.128 [R0+0x3000], R4 ;  /* 0x0030000400007388 */ /* 0x0007e20000000c00 */
[----:B------:R-:W-:Y:S05]  /*7300*/  BRA `(.L_x_562) ;  /* 0x0000001000007947 */ /* 0x000fea0003800000 */
.L_x_552:
[----:B------:R-:W-:-:S03]  /*7310*/  UMOV UR4, 0xffffffff ;  /* 0xffffffff00047882 */ /* 0x000fc60000000000 */
[----:B------:R-:W-:Y:S05]  /*7320*/  BRA.DIV UR4, `(.L_x_565) ;  /* 0x000000e604a87947 */ /* 0x000fea000b800000 */
[----:B------:R0:W2:Y:S04]  /*7330*/  SHFL.IDX PT, R0, R26, RZ, 0x1c1f ;  /* 0x001c1fff1a007589 */ /* 0x0000a800000e0000 */
[----:B------:R0:W3:Y:S04]  /*7340*/  SHFL.IDX PT, R3, R24, RZ, 0x1c1f ;  /* 0x001c1fff18037589 */ /* 0x0000e800000e0000 */
[----:B------:R0:W4:Y:S04]  /*7350*/  SHFL.IDX PT, R20, R28, RZ, 0x1c1f ;  /* 0x001c1fff1c147589 */ /* 0x00012800000e0000 */
[----:B-1----:R0:W1:Y:S02]  /*7360*/  SHFL.IDX PT, R14, R27, RZ, 0x1c1f ;  /* 0x001c1fff1b0e7589 */ /* 0x00206400000e0000 */
.L_x_761:
[----:B------:R-:W-:Y:S01]  /*7370*/  ULDC UR4, c[0x0][0x448] ;  /* 0x0001120000047ab9 */ /* 0x000fe20000000800 */
[----:B------:R-:W-:Y:S01]  /*7380*/  BSSY B1, `(.L_x_566) ;  /* 0x0000014000017945 */ /* 0x000fe20003800000 */
[----:B------:R-:W-:Y:S01]  /*7390*/  IMAD R21, R25, UR4, RZ ;  /* 0x0000000419157c24 */ /* 0x000fe2000f8e02ff */
[----:B------:R-:W-:Y:S02]  /*73a0*/  CS2R R8, SRZ ;  /* 0x0000000000087805 */ /* 0x000fe4000001ff00 */
[----:B------:R-:W-:Y:S02]  /*73b0*/  CS2R R6, SRZ ;  /* 0x0000000000067805 */ /* 0x000fe4000001ff00 */
[----:B------:R-:W-:Y:S02]  /*73c0*/  CS2R R10, SRZ ;  /* 0x00000000000a7805 */ /* 0x000fe4000001ff00 */
[----:B------:R-:W-:Y:S02]  /*73d0*/  ISETP.GE.AND P0, PT, R4, R21, PT ;  /* 0x000000150400720c */ /* 0x000fe40003f06270 */
[----:B------:R-:W-:-:S11]  /*73e0*/  CS2R R4, SRZ ;  /* 0x0000000000047805 */ /* 0x000fd6000001ff00 */
[----:B------:R-:W-:Y:S05]  /*73f0*/  @P0 BRA `(.L_x_567) ;  /* 0x0000000000300947 */ /* 0x000fea0003800000 */
[----:B------:R-:W-:Y:S01]  /*7400*/  ULDC UR4, c[0x0][0x3f4] ;  /* 0x0000fd0000047ab9 */ /* 0x000fe20000000800 */
[C---:B------:R-:W-:Y:S01]  /*7410*/  IMAD.SHL.U32 R15, R16.reuse, 0x2, RZ ;  /* 0x00000002100f7824 */ /* 0x040fe200078e00ff */
[C---:B------:R-:W-:Y:S02]  /*7420*/  ISETP.GE.AND P2, PT, R16.reuse, UR4, PT ;  /* 0x0000000410007c0c */ /* 0x040fe4000bf46270 */
[----:B------:R-:W-:Y:S02]  /*7430*/  SHF.L.U64.HI R9, R16, 0x1, R17 ;  /* 0x0000000110097819 */ /* 0x000fe40000010211 */
[-C--:B---3--:R-:W-:Y:S02]  /*7440*/  IADD3 R12, P0, R3, R15.reuse, RZ ;  /* 0x0000000f030c7210 */ /* 0x088fe40007f1e0ff */
[----:B-1----:R-:W-:-:S03]  /*7450*/  IADD3 R14, P1, R14, R15, RZ ;  /* 0x0000000f0e0e7210 */ /* 0x002fc60007f3e0ff */
[--C-:B--2---:R-:W-:Y:S02]  /*7460*/  IMAD.X R13, R0, 0x1, R9.reuse, P0 ;  /* 0x00000001000d7824 */ /* 0x104fe400000e0609 */
[----:B----4-:R-:W-:Y:S01]  /*7470*/  IMAD.X R15, R20, 0x1, R9, P1 ;  /* 0x00000001140f7824 */ /* 0x010fe200008e0609 */
[----:B------:R-:W-:Y:S01]  /*7480*/  CS2R R8, SRZ ;  /* 0x0000000000087805 */ /* 0x000fe2000001ff00 */
[----:B------:R-:W-:Y:S06]  /*7490*/  @P2 BRA `(.L_x_567) ;  /* 0x0000000000082947 */ /* 0x000fec0003800000 */
[----:B------:R1:W5:Y:S04]  /*74a0*/  LD.E.128 R4, desc[UR42][R12.64] ;  /* 0x0000002a0c047980 */ /* 0x000368000c101d00 */
[----:B------:R1:W5:Y:S02]  /*74b0*/  LD.E.128 R8, desc[UR42][R14.64] ;  /* 0x0000002a0e087980 */ /* 0x000364000c101d00 */
.L_x_567:
[----:B------:R-:W-:Y:S05]  /*74c0*/  BSYNC B1 ;  /* 0x0000000000017941 */ /* 0x000fea0003800000 */
.L_x_566:
[----:B------:R-:W-:Y:S01]  /*74d0*/  ULEA.HI UR4, UR37, UR37, URZ, 0x1 ;  /* 0x0000002525047291 */ /* 0x000fe2000f8f083f */
[----:B------:R-:W4:Y:S01]  /*74e0*/  LDC R25, c[0x0][0x3f4] ;  /* 0x0000fd00ff197b82 */ /* 0x000f220000000800 */
[----:B--2---:R-:W-:Y:S01]  /*74f0*/  IMAD R0, R33, -0xc0, R21 ;  /* 0xffffff4021007824 */ /* 0x004fe200078e0215 */
[--C-:B0----5:R-:W-:Y:S01]  /*7500*/  SHF.R.U64 R26, R4, 0x10, R5.reuse ;  /* 0x00000010041a7819 */ /* 0x121fe20000001205 */
[----:B------:R-:W-:Y:S01]  /*7510*/  ULOP3.LUT UR4, UR4, 0xfffffffe, URZ, 0xc0, !UPT ;  /* 0xfffffffe04047892 */ /* 0x000fe2000f8ec03f */
[----:B------:R-:W-:Y:S01]  /*7520*/  IMAD.MOV.U32 R21, RZ, RZ, R4 ;  /* 0x000000ffff157224 */ /* 0x000fe200078e0004 */
[--C-:B------:R-:W-:Y:S01]  /*7530*/  SHF.R.U32.HI R24, RZ, 0x10, R5.reuse ;  /* 0x00000010ff187819 */ /* 0x100fe20000011605 */
[----:B---3--:R-:W-:Y:S01]  /*7540*/  IMAD.MOV.U32 R3, RZ, RZ, R6 ;  /* 0x000000ffff037224 */ /* 0x008fe200078e0006 */
[----:B------:R-:W-:Y:S01]  /*7550*/  UIADD3 UR4, UR37, -UR4, URZ ;  /* 0x8000000425047290 */ /* 0x000fe2000fffe03f */
[----:B------:R-:W-:Y:S01]  /*7560*/  VIMNMX R33, R0, 0xc0, PT ;  /* 0x000000c000217848 */ /* 0x000fe20003fe0100 */
[----:B-1----:R-:W-:Y:S01]  /*7570*/  IMAD.MOV.U32 R13, RZ, RZ, R5 ;  /* 0x000000ffff0d7224 */ /* 0x002fe200078e0005 */
[--C-:B------:R-:W-:Y:S01]  /*7580*/  SHF.R.U64 R6, R6, 0x10, R7.reuse ;  /* 0x0000001006067819 */ /* 0x100fe20000001207 */
[----:B------:R-:W-:Y:S01]  /*7590*/  IMAD.MOV.U32 R12, RZ, RZ, R8 ;  /* 0x000000ffff0c7224 */ /* 0x000fe200078e0008 */
[----:B------:R-:W-:Y:S01]  /*75a0*/  MOV R15, R7 ;  /* 0x00000007000f7202 */ /* 0x000fe20000000f00 */
[----:B------:R-:W-:Y:S01]  /*75b0*/  IMAD.U32 R27, RZ, RZ, UR4 ;  /* 0x00000004ff1b7e24 */ /* 0x000fe2000f8e00ff */
[----:B------:R-:W-:Y:S01]  /*75c0*/  SHF.R.U32.HI R4, RZ, 0x10, R7 ;  /* 0x00000010ff047819 */ /* 0x000fe20000011607 */
[--C-:B------:R-:W-:Y:S01]  /*75d0*/  IMAD.MOV.U32 R14, RZ, RZ, R9.reuse ;  /* 0x000000ffff0e7224 */ /* 0x100fe200078e0009 */
[----:B------:R-:W-:Y:S01]  /*75e0*/  SHF.R.U64 R31, R8, 0x10, R9 ;  /* 0x00000010081f7819 */ /* 0x000fe20000001209 */
[----:B----4-:R-:W-:Y:S01]  /*75f0*/  IMAD.MOV.U32 R20, RZ, RZ, R10 ;  /* 0x000000ffff147224 */ /* 0x010fe200078e000a */
[----:B------:R-:W-:Y:S01]  /*7600*/  SHF.L.U32 R27, R27, 0x1f, RZ ;  /* 0x0000001f1b1b7819 */ /* 0x000fe200000006ff */
[----:B------:R-:W-:Y:S01]  /*7610*/  IMAD.MOV.U32 R0, RZ, RZ, R11 ;  /* 0x000000ffff007224 */ /* 0x000fe200078e000b */
[----:B------:R-:W-:Y:S01]  /*7620*/  SHF.R.U32.HI R9, RZ, 0x10, R9 ;  /* 0x00000010ff097819 */ /* 0x000fe20000011609 */
[----:B------:R-:W-:Y:S01]  /*7630*/  VIADD R28, R152, 0x60 ;  /* 0x00000060981c7836 */ /* 0x000fe20000000000 */
[----:B------:R-:W0:Y:S01]  /*7640*/  SYNCS.PHASECHK.TRANS64.TRYWAIT P1, [R18+URZ+0x16800], R27 ;  /* 0x0168001b120075a7 */ /* 0x000e22000802017f */
[----:B------:R-:W-:Y:S01]  /*7650*/  SHF.R.U64 R7, R10, 0x10, R11 ;  /* 0x000000100a077819 */ /* 0x000fe2000000120b */
[----:B------:R-:W-:Y:S01]  /*7660*/  BSSY B1, `(.L_x_568) ;  /* 0x000000e000017945 */ /* 0x000fe20003800000 */
[----:B------:R-:W-:-:S02]  /*7670*/  ISETP.GE.AND P0, PT, R16, R25, PT ;  /* 0x000000191000720c */ /* 0x000fc40003f06270 */
[----:B------:R-:W-:Y:S02]  /*7680*/  SHF.R.U32.HI R5, RZ, 0x10, R11 ;  /* 0x00000010ff057819 */ /* 0x000fe4000001160b */
[-C--:B------:R-:W-:Y:S02]  /*7690*/  ISETP.GE.OR P2, PT, R152, R33.reuse, P0 ;  /* 0x000000219800720c */ /* 0x080fe40000746670 */
[----:B------:R-:W-:Y:S02]  /*76a0*/  PRMT R21, R21, 0x5410, R26 ;  /* 0x0000541015157816 */ /* 0x000fe4000000001a */
[----:B------:R-:W-:Y:S02]  /*76b0*/  ISETP.GE.OR P0, PT, R28, R33, P0 ;  /* 0x000000211c00720c */ /* 0x000fe40000706670 */
[----:B------:R-:W-:Y:S02]  /*76c0*/  PRMT R13, R13, 0x5410, R24 ;  /* 0x000054100d0d7816 */ /* 0x000fe40000000018 */
[----:B------:R-:W-:-:S02]  /*76d0*/  PRMT R3, R3, 0x5410, R6 ;  /* 0x0000541003037816 */ /* 0x000fc40000000006 */
[----:B------:R-:W-:Y:S02]  /*76e0*/  PRMT R15, R15, 0x5410, R4 ;  /* 0x000054100f0f7816 */ /* 0x000fe40000000004 */
[----:B------:R-:W-:Y:S02]  /*76f0*/  PRMT R12, R12, 0x5410, R31 ;  /* 0x000054100c0c7816 */ /* 0x000fe4000000001f */
[----:B------:R-:W-:Y:S02]  /*7700*/  PRMT R14, R14, 0x5410, R9 ;  /* 0x000054100e0e7816 */ /* 0x000fe40000000009 */
[----:B------:R-:W-:Y:S02]  /*7710*/  PRMT R20, R20, 0x5410, R7 ;  /* 0x0000541014147816 */ /* 0x000fe40000000007 */
[----:B------:R-:W-:Y:S01]  /*7720*/  PRMT R0, R0, 0x5410, R5 ;  /* 0x0000541000007816 */ /* 0x000fe20000000005 */
[----:B0-----:R-:W-:Y:S06]  /*7730*/  @!P1 BRA `(.L_x_569) ;  /* 0x000000e400149947 */ /* 0x001fec0003800000 */
.L_x_762:
[----:B------:R-:W-:Y:S05]  /*7740*/  BSYNC B1 ;  /* 0x0000000000017941 */ /* 0x000fea0003800000 */
.L_x_568:
[----:B------:R-:W-:Y:S04]  /*7750*/  BSSY B1, `(.L_x_570) ;  /* 0x0000060000017945 */ /* 0x000fe80003800000 */
[----:B------:R-:W-:Y:S05]  /*7760*/  @P2 BRA `(.L_x_571) ;  /* 0x0000000400782947 */ /* 0x000fea0003800000 */
[----:B------:R-:W2:Y:S01]  /*7770*/  LDL R4, [R1+0x1c] ;  /* 0x00001c0001047983 */ /* 0x000ea20000100800 */
[C---:B------:R-:W-:Y:S01]  /*7780*/  IMAD.U32 R37, R12.reuse, 0x10000, RZ ;  /* 0x000100000c257824 */ /* 0x040fe200078e00ff */
[----:B------:R-:W-:Y:S01]  /*7790*/  LOP3.LUT R39, R12, 0xffff0000, RZ, 0xc0, !PT ;  /* 0xffff00000c277812 */ /* 0x000fe200078ec0ff */
[----:B------:R-:W-:Y:S01]  /*77a0*/  IMAD.U32 R35, R21, 0x10000, RZ ;  /* 0x0001000015237824 */ /* 0x000fe200078e00ff */
[----:B------:R-:W1:Y:S02]  /*77b0*/  S2R R5, SR_TID.X ;  /* 0x0000000000057919 */ /* 0x000e640000002100 */
[----:B-1----:R-:W-:-:S05]  /*77c0*/  VIADD R5, R5, 0xffffff80 ;  /* 0xffffff8005057836 */ /* 0x002fca0000000000 */
[----:B------:R-:W-:-:S04]  /*77d0*/  SHF.R.S32.HI R8, RZ, 0x1f, R5 ;  /* 0x0000001fff087819 */ /* 0x000fc80000011405 */
[----:B------:R-:W-:Y:S01]  /*77e0*/  LEA.HI R8, R8, R5, RZ, 0x5 ;  /* 0x0000000508087211 */ /* 0x000fe200078f28ff */
[----:B------:R-:W-:-:S03]  /*77f0*/  IMAD.IADD R5, R16, 0x1, R25 ;  /* 0x0000000110057824 */ /* 0x000fc600078e0219 */
[----:B------:R-:W-:Y:S01]  /*7800*/  SHF.R.S32.HI R8, RZ, 0x5, R8 ;  /* 0x00000005ff087819 */ /* 0x000fe20000011408 */
[----:B--2---:R-:W-:-:S05]  /*7810*/  IMAD.SHL.U32 R4, R4, 0x40, RZ ;  /* 0x0000004004047824 */ /* 0x004fca00078e00ff */
[----:B------:R-:W-:-:S04]  /*7820*/  LOP3.LUT R6, R4, 0x1c0, RZ, 0xc0, !PT ;  /* 0x000001c004067812 */ /* 0x000fc800078ec0ff */
[C---:B------:R-:W-:Y:S02]  /*7830*/  LOP3.LUT R4, R6.reuse, 0x38, R16, 0xf8, !PT ;  /* 0x0000003806047812 */ /* 0x040fe400078ef810 */
[----:B------:R-:W-:Y:S02]  /*7840*/  SHF.R.U32.HI R7, RZ, 0x3, R6 ;  /* 0x00000003ff077819 */ /* 0x000fe40000011606 */
[----:B------:R-:W-:Y:S02]  /*7850*/  LOP3.LUT R6, R6, 0x38, R5, 0xf8, !PT ;  /* 0x0000003806067812 */ /* 0x000fe400078ef805 */
[-C--:B------:R-:W-:Y:S02]  /*7860*/  LOP3.LUT R4, R4, R7.reuse, RZ, 0x3c, !PT ;  /* 0x0000000704047212 */ /* 0x080fe400078e3cff */
[----:B------:R-:W-:Y:S02]  /*7870*/  LOP3.LUT R6, R6, R7, RZ, 0x3c, !PT ;  /* 0x0000000706067212 */ /* 0x000fe400078e3cff */
[----:B------:R-:W-:-:S03]  /*7880*/  LEA R5, R8, R4, 0x9 ;  /* 0x0000000408057211 */ /* 0x000fc600078e48ff */
[----:B------:R-:W-:Y:S02]  /*7890*/  IMAD R9, R8, 0x200, R6 ;  /* 0x0000020008097824 */ /* 0x000fe400078e0206 */
[--C-:B------:R-:W-:Y:S02]  /*78a0*/  IMAD R40, R5, 0x2, R18.reuse ;  /* 0x0000000205287824 */ /* 0x100fe400078e0212 */
[----:B------:R-:W-:-:S03]  /*78b0*/  IMAD R42, R9, 0x2, R18 ;  /* 0x00000002092a7824 */ /* 0x000fc600078e0212 */
[----:B------:R-:W1:Y:S04]  /*78c0*/  LDS.128 R4, [R40+0x8400] ;  /* 0x0084000028047984 */ /* 0x000e680000000c00 */
[----:B------:R-:W2:Y:S01]  /*78d0*/  LDS.128 R8, [R42+0x8400] ;  /* 0x008400002a087984 */ /* 0x000ea20000000c00 */
[C---:B-1----:R-:W-:Y:S01]  /*78e0*/  IMAD.U32 R24, R4.reuse, 0x10000, RZ ;  /* 0x0001000004187824 */ /* 0x042fe200078e00ff */
[----:B------:R-:W-:Y:S01]  /*78f0*/  LOP3.LUT R4, R4, 0xffff0000, RZ, 0xc0, !PT ;  /* 0xffff000004047812 */ /* 0x000fe200078ec0ff */
[C---:B0-----:R-:W-:Y:S01]  /*7900*/  IMAD.U32 R27, R6.reuse, 0x10000, RZ ;  /* 0x00010000061b7824 */ /* 0x041fe200078e00ff */
[----:B------:R-:W-:Y:S01]  /*7910*/  LOP3.LUT R6, R6, 0xffff0000, RZ, 0xc0, !PT ;  /* 0xffff000006067812 */ /* 0x000fe200078ec0ff */
[C---:B--2---:R-:W-:Y:S01]  /*7920*/  IMAD.U32 R30, R8.reuse, 0x10000, RZ ;  /* 0x00010000081e7824 */ /* 0x044fe200078e00ff */
[----:B------:R-:W-:Y:S01]  /*7930*/  LOP3.LUT R8, R8, 0xffff0000, RZ, 0xc0, !PT ;  /* 0xffff000008087812 */ /* 0x000fe200078ec0ff */
[C---:B------:R-:W-:Y:S01]  /*7940*/  IMAD.U32 R32, R10.reuse, 0x10000, RZ ;  /* 0x000100000a207824 */ /* 0x040fe200078e00ff */
[----:B------:R-:W-:Y:S01]  /*7950*/  LOP3.LUT R10, R10, 0xffff0000, RZ, 0xc0, !PT ;  /* 0xffff00000a0a7812 */ /* 0x000fe200078ec0ff */
[C---:B------:R-:W-:Y:S01]  /*7960*/  FMUL.FTZ R41, R30.reuse, R37 ;  /* 0x000000251e297220 */ /* 0x040fe20000410000 */
[----:B------:R-:W-:Y:S01]  /*7970*/  FMUL.FTZ R43, R30, R35 ;  /* 0x000000231e2b7220 */ /* 0x000fe20000410000 */
[----:B------:R-:W-:Y:S01]  /*7980*/  FMUL.FTZ R45, R8, R39 ;  /* 0x00000027082d7220 */ /* 0x000fe20000410000 */
[----:B------:R-:W-:-:S02]  /*7990*/  IMAD.U32 R30, R20, 0x10000, RZ ;  /* 0x00010000141e7824 */ /* 0x000fc400078e00ff */
[C---:B------:R-:W-:Y:S01]  /*79a0*/  FFMA.FTZ R41, R24.reuse, R35, -R41 ;  /* 0x0000002318297223 */ /* 0x040fe20000010829 */
[----:B------:R-:W-:Y:S01]  /*79b0*/  LOP3.LUT R35, R21, 0xffff0000, RZ, 0xc0, !PT ;  /* 0xffff000015237812 */ /* 0x000fe200078ec0ff */
[----:B------:R-:W-:Y:S01]  /*79c0*/  FFMA.FTZ R43, R24, R37, R43 ;  /* 0x00000025182b7223 */ /* 0x000fe2000001002b */
[----:B------:R-:W-:Y:S01]  /*79d0*/  IMAD.U32 R24, R3, 0x10000, RZ ;  /* 0x0001000003187824 */ /* 0x000fe200078e00ff */
[----:B------:R-:W-:Y:S01]  /*79e0*/  LOP3.LUT R37, R20, 0xffff0000, RZ, 0xc0, !PT ;  /* 0xffff000014257812 */ /* 0x000fe200078ec0ff */
[----:B------:R-:W-:Y:S02]  /*79f0*/  IMAD.U32 R33, R11, 0x10000, RZ ;  /* 0x000100000b217824 */ /* 0x000fe400078e00ff */
[-C--:B------:R-:W-:Y:S01]  /*7a00*/  FMUL.FTZ R47, R8, R35.reuse ;  /* 0x00000023082f7220 */ /* 0x080fe20000410000 */
[----:B------:R-:W-:Y:S01]  /*7a10*/  FFMA.FTZ R34, R4, R35, -R45 ;  /* 0x0000002304227223 */ /* 0x000fe2000001082d */
[C---:B------:R-:W-:Y:S01]  /*7a20*/  FMUL.FTZ R8, R32.reuse, R30 ;  /* 0x0000001e20087220 */ /* 0x040fe20000410000 */
[-C--:B------:R-:W-:Y:S01]  /*7a30*/  FMUL.FTZ R45, R32, R24.reuse ;  /* 0x00000018202d7220 */ /* 0x080fe20000410000 */
[----:B------:R-:W-:Y:S01]  /*7a40*/  LOP3.LUT R35, R3, 0xffff0000, RZ, 0xc0, !PT ;  /* 0xffff000003237812 */ /* 0x000fe200078ec0ff */
[----:B------:R-:W-:Y:S01]  /*7a50*/  FFMA.FTZ R32, R4, R39, R47 ;  /* 0x0000002704207223 */ /* 0x000fe2000001002f */
[C---:B------:R-:W-:Y:S01]  /*7a60*/  FFMA.FTZ R36, R27.reuse, R24, -R8 ;  /* 0x000000181b247223 */ /* 0x040fe20000010808 */
[----:B------:R-:W-:Y:S01]  /*7a70*/  FFMA.FTZ R45, R27, R30, R45 ;  /* 0x0000001e1b2d7223 */ /* 0x000fe2000001002d */
[----:B------:R-:W-:Y:S01]  /*7a80*/  SHF.L.U32 R31, R9, 0x10, RZ ;  /* 0x00000010091f7819 */ /* 0x000fe200000006ff */
[C---:B------:R-:W-:Y:S01]  /*7a90*/  FMUL.FTZ R27, R10.reuse, R37 ;  /* 0x000000250a1b7220 */ /* 0x040fe20000410000 */
[----:B------:R-:W-:Y:S01]  /*7aa0*/  FMUL.FTZ R39, R10, R35 ;  /* 0x000000230a277220 */ /* 0x000fe20000410000 */
[----:B------:R-:W-:Y:S01]  /*7ab0*/  IMAD.U32 R24, R14, 0x10000, RZ ;  /* 0x000100000e187824 */ /* 0x000fe200078e00ff */
[----:B------:R-:W-:Y:S01]  /*7ac0*/  SHF.L.U32 R10, R0, 0x10, RZ ;  /* 0x00000010000a7819 */ /* 0x000fe200000006ff */
[----:B------:R-:W-:-:S02]  /*7ad0*/  IMAD.U32 R4, R13, 0x10000, RZ ;  /* 0x000100000d047824 */ /* 0x000fc400078e00ff */
[C---:B------:R-:W-:Y:S01]  /*7ae0*/  FFMA.FTZ R35, R6.reuse, R35, -R27 ;  /* 0x0000002306237223 */ /* 0x040fe2000001081b */
[----:B------:R-:W-:Y:S01]  /*7af0*/  FMUL.FTZ R27, R31, R24 ;  /* 0x000000181f1b7220 */ /* 0x000fe20000410000 */
[----:B------:R-:W-:Y:S01]  /*7b00*/  FFMA.FTZ R30, R6, R37, R39 ;  /* 0x00000025061e7223 */ /* 0x000fe20000010027 */
[----:B------:R-:W-:Y:S02]  /*7b10*/  IMAD.U32 R26, R5, 0x10000, RZ ;  /* 0x00010000051a7824 */ /* 0x000fe400078e00ff */
[----:B------:R-:W-:Y:S01]  /*7b20*/  FMUL.FTZ R31, R31, R4 ;  /* 0x000000041f1f7220 */ /* 0x000fe20000410000 */
[----:B------:R-:W-:Y:S02]  /*7b30*/  IMAD.U32 R28, R7, 0x10000, RZ ;  /* 0x00010000071c7824 */ /* 0x000fe400078e00ff */
[----:B------:R-:W-:Y:S01]  /*7b40*/  FMUL.FTZ R37, R33, R10 ;  /* 0x0000000a21257220 */ /* 0x000fe20000410000 */
[----:B------:R-:W-:Y:S02]  /*7b50*/  IMAD.U32 R8, R15, 0x10000, RZ ;  /* 0x000100000f087824 */ /* 0x000fe400078e00ff */
[C---:B------:R-:W-:Y:S01]  /*7b60*/  FFMA.FTZ R31, R26.reuse, R24, R31 ;  /* 0x000000181a1f7223 */ /* 0x040fe2000001001f */
[----:B------:R-:W-:Y:S01]  /*7b70*/  LOP3.LUT R9, R9, 0xffff0000, RZ, 0xc0, !PT ;  /* 0xffff000009097812 */ /* 0x000fe200078ec0ff */
[----:B------:R-:W-:Y:S01]  /*7b80*/  FFMA.FTZ R27, R26, R4, -R27 ;  /* 0x000000041a1b7223 */ /* 0x000fe2000001081b */
[-C--:B------:R-:W-:Y:S01]  /*7b90*/  FMUL.FTZ R33, R33, R8.reuse ;  /* 0x0000000821217220 */ /* 0x080fe20000410000 */
[----:B------:R-:W-:Y:S01]  /*7ba0*/  FFMA.FTZ R37, R28, R8, -R37 ;  /* 0x000000081c257223 */ /* 0x000fe20000010825 */
[----:B------:R-:W-:-:S02]  /*7bb0*/  LOP3.LUT R11, R11, 0xffff0000, RZ, 0xc0, !PT ;  /* 0xffff00000b0b7812 */ /* 0x000fc400078ec0ff */
[----:B------:R-:W-:Y:S01]  /*7bc0*/  LOP3.LUT R8, R14, 0xffff0000, RZ, 0xc0, !PT ;  /* 0xffff00000e087812 */ /* 0x000fe200078ec0ff */
[----:B------:R-:W-:Y:S01]  /*7bd0*/  FFMA.FTZ R33, R28, R10, R33 ;  /* 0x0000000a1c217223 */ /* 0x000fe20000010021 */
[----:B------:R-:W-:Y:S02]  /*7be0*/  LOP3.LUT R24, R0, 0xffff0000, RZ, 0xc0, !PT ;  /* 0xffff000000187812 */ /* 0x000fe400078ec0ff */
[----:B------:R-:W-:Y:S01]  /*7bf0*/  LOP3.LUT R4, R13, 0xffff0000, RZ, 0xc0, !PT ;  /* 0xffff00000d047812 */ /* 0x000fe200078ec0ff */
[----:B------:R-:W-:Y:S01]  /*7c00*/  FMUL.FTZ R10, R9, R8 ;  /* 0x00000008090a7220 */ /* 0x000fe20000410000 */
[----:B------:R-:W-:Y:S01]  /*7c10*/  LOP3.LUT R6, R15, 0xffff0000, RZ, 0xc0, !PT ;  /* 0xffff00000f067812 */ /* 0x000fe200078ec0ff */
[----:B------:R-:W-:Y:S01]  /*7c20*/  FMUL.FTZ R38, R11, R24 ;  /* 0x000000180b267220 */ /* 0x000fe20000410000 */
[----:B------:R-:W-:Y:S01]  /*7c30*/  LOP3.LUT R5, R5, 0xffff0000, RZ, 0xc0, !PT ;  /* 0xffff000005057812 */ /* 0x000fe200078ec0ff */
[----:B------:R-:W-:Y:S01]  /*7c40*/  FMUL.FTZ R9, R9, R4 ;  /* 0x0000000409097220 */ /* 0x000fe20000410000 */
[----:B------:R-:W-:Y:S01]  /*7c50*/  LOP3.LUT R7, R7, 0xffff0000, RZ, 0xc0, !PT ;  /* 0xffff000007077812 */ /* 0x000fe200078ec0ff */
[----:B------:R-:W-:-:S02]  /*7c60*/  FMUL.FTZ R11, R11, R6 ;  /* 0x000000060b0b7220 */ /* 0x000fc40000410000 */
[C---:B------:R-:W-:Y:S01]  /*7c70*/  FFMA.FTZ R26, R5.reuse, R4, -R10 ;  /* 0x00000004051a7223 */ /* 0x040fe2000001080a */
[----:B------:R-:W-:Y:S01]  /*7c80*/  FFMA.FTZ R28, R5, R8, R9 ;  /* 0x00000008051c7223 */ /* 0x000fe20000010009 */
[C---:B------:R-:W-:Y:S01]  /*7c90*/  FFMA.FTZ R38, R7.reuse, R6, -R38 ;  /* 0x0000000607267223 */ /* 0x040fe20000010826 */
[----:B------:R-:W-:Y:S01]  /*7ca0*/  FFMA.FTZ R24, R7, R24, R11 ;  /* 0x0000001807187223 */ /* 0x000fe2000001000b */
[----:B------:R-:W-:Y:S02]  /*7cb0*/  F2FP.BF16.F32.PACK_AB R4, R34, R41 ;  /* 0x000000292204723e */ /* 0x000fe400000010ff */
[----:B------:R-:W-:Y:S02]  /*7cc0*/  F2FP.BF16.F32.PACK_AB R6, R35, R36 ;  /* 0x000000242306723e */ /* 0x000fe400000010ff */
[----:B------:R-:W-:Y:S02]  /*7cd0*/  F2FP.BF16.F32.PACK_AB R5, R26, R27 ;  /* 0x0000001b1a05723e */ /* 0x000fe400000010ff */
[----:B------:R-:W-:-:S02]  /*7ce0*/  F2FP.BF16.F32.PACK_AB R7, R38, R37 ;  /* 0x000000252607723e */ /* 0x000fc400000010ff */
[----:B------:R-:W-:Y:S02]  /*7cf0*/  F2FP.BF16.F32.PACK_AB R8, R32, R43 ;  /* 0x0000002b2008723e */ /* 0x000fe400000010ff */
[----:B------:R-:W-:Y:S01]  /*7d00*/  F2FP.BF16.F32.PACK_AB R10, R30, R45 ;  /* 0x0000002d1e0a723e */ /* 0x000fe200000010ff */
[----:B------:R1:W-:Y:S01]  /*7d10*/  STS.128 [R40+0x8400], R4 ;  /* 0x0084000428007388 */ /* 0x0003e20000000c00 */
[----:B------:R-:W-:Y:S02]  /*7d20*/  F2FP.BF16.F32.PACK_AB R9, R28, R31 ;  /* 0x0000001f1c09723e */ /* 0x000fe400000010ff */
[----:B------:R-:W-:-:S05]  /*7d30*/  F2FP.BF16.F32.PACK_AB R11, R24, R33 ;  /* 0x00000021180b723e */ /* 0x000fca00000010ff */
[----:B------:R1:W-:Y:S02]  /*7d40*/  STS.128 [R42+0x8400], R8 ;  /* 0x008400082a007388 */ /* 0x0003e40000000c00 */
.L_x_571:
[----:B------:R-:W-:Y:S05]  /*7d50*/  BSYNC B1 ;  /* 0x0000000000017941 */ /* 0x000fea0003800000 */
.L_x_570:
[----:B------:R-:W-:Y:S05]  /*7d60*/  @P0 BRA `(.L_x_562) ;  /* 0x0000000400680947 */ /* 0x000fea0003800000 */
[----:B-1----:R-:W2:Y:S01]  /*7d70*/  LDL R5, [R1+0x24] ;  /* 0x0000240001057983 */ /* 0x002ea20000100800 */
[C---:B------:R-:W-:Y:S02]  /*7d80*/  VIADD R6, R152.reuse, 0x60 ;  /* 0x0000006098067836 */ /* 0x040fe40000000000 */
[----:B------:R-:W-:Y:S01]  /*7d90*/  VIADD R7, R152, 0x60 ;  /* 0x0000006098077836 */ /* 0x000fe20000000000 */
[----:B------:R-:W3:Y:S01]  /*7da0*/  LDL R42, [R1+0x54] ;  /* 0x00005400012a7983 */ /* 0x000ee20000100800 */
[----:B------:R-:W-:Y:S02]  /*7db0*/  IMAD.SHL.U32 R6, R6, 0x40, RZ ;  /* 0x0000004006067824 */ /* 0x000fe400078e00ff */
[----:B------:R-:W-:Y:S02]  /*7dc0*/  IMAD.SHL.U32 R7, R7, 0x40, RZ ;  /* 0x0000004007077824 */ /* 0x000fe400078e00ff */
[----:B------:R-:W-:Y:S01]  /*7dd0*/  IMAD.IADD R4, R16, 0x1, R25 ;  /* 0x0000000110047824 */ /* 0x000fe200078e0219 */
[----:B------:R-:W-:-:S02]  /*7de0*/  LOP3.LUT R6, R6, 0x1c0, RZ, 0xc0, !PT ;  /* 0x000001c006067812 */ /* 0x000fc400078ec0ff */
[----:B------:R-:W-:Y:S02]  /*7df0*/  LOP3.LUT R7, R7, 0x1c0, RZ, 0xc0, !PT ;  /* 0x000001c007077812 */ /* 0x000fe400078ec0ff */
[----:B------:R-:W-:Y:S02]  /*7e00*/  SHF.R.U32.HI R6, RZ, 0x3, R6 ;  /* 0x00000003ff067819 */ /* 0x000fe40000011606 */
[----:B------:R-:W-:-:S04]  /*7e10*/  LOP3.LUT R4, R7, 0x38, R4, 0xf8, !PT ;  /* 0x0000003807047812 */ /* 0x000fc800078ef804 */
[----:B------:R-:W-:Y:S01]  /*7e20*/  LOP3.LUT R4, R4, R6, RZ, 0x3c, !PT ;  /* 0x0000000604047212 */ /* 0x000fe200078e3cff */
[C---:B------:R-:W-:Y:S02]  /*7e30*/  IMAD.U32 R37, R12.reuse, 0x10000, RZ ;  /* 0x000100000c257824 */ /* 0x040fe400078e00ff */
[C---:B------:R-:W-:Y:S01]  /*7e40*/  IMAD.U32 R35, R21.reuse, 0x10000, RZ ;  /* 0x0001000015237824 */ /* 0x040fe200078e00ff */
[----:B------:R-:W-:Y:S02]  /*7e50*/  LOP3.LUT R38, R12, 0xffff0000, RZ, 0xc0, !PT ;  /* 0xffff00000c267812 */ /* 0x000fe400078ec0ff */
[----:B------:R-:W-:Y:S01]  /*7e60*/  LOP3.LUT R12, R21, 0xffff0000, RZ, 0xc0, !PT ;  /* 0xffff0000150c7812 */ /* 0x000fe200078ec0ff */
[C---:B------:R-:W-:Y:S01]  /*7e70*/  IMAD.U32 R41, R20.reuse, 0x10000, RZ ;  /* 0x0001000014297824 */ /* 0x040fe200078e00ff */
[----:B------:R-:W-:Y:S01]  /*7e80*/  LOP3.LUT R20, R20, 0xffff0000, RZ, 0xc0, !PT ;  /* 0xffff000014147812 */ /* 0x000fe200078ec0ff */
[C---:B------:R-:W-:Y:S01]  /*7e90*/  IMAD.U32 R36, R13.reuse, 0x10000, RZ ;  /* 0x000100000d247824 */ /* 0x040fe200078e00ff */
[----:B------:R-:W-:Y:S01]  /*7ea0*/  LOP3.LUT R13, R13, 0xffff0000, RZ, 0xc0, !PT ;  /* 0xffff00000d0d7812 */ /* 0x000fe200078ec0ff */
[----:B------:R-:W-:-:S02]  /*7eb0*/  IMAD.U32 R40, R14, 0x10000, RZ ;  /* 0x000100000e287824 */ /* 0x000fc400078e00ff */
[----:B--2---:R-:W-:-:S04]  /*7ec0*/  IMAD.IADD R9, R5, 0x1, R4 ;  /* 0x0000000105097824 */ /* 0x004fc800078e0204 */
[----:B------:R-:W-:Y:S01]  /*7ed0*/  IMAD R24, R9, 0x2, R18 ;  /* 0x0000000209187824 */ /* 0x000fe200078e0212 */
[----:B---3--:R-:W1:Y:S04]  /*7ee0*/  LDS.128 R4, [R42+0x8400] ;  /* 0x008400002a047984 */ /* 0x008e680000000c00 */
[----:B------:R-:W2:Y:S01]  /*7ef0*/  LDS.128 R8, [R24+0x8400] ;  /* 0x0084000018087984 */ /* 0x000ea20000000c00 */
[----:B-1----:R-:W-:Y:S01]  /*7f00*/  SHF.L.U32 R25, R4, 0x10, RZ ;  /* 0x0000001004197819 */ /* 0x002fe200000006ff */
[C---:B--2---:R-:W-:Y:S01]  /*7f10*/  IMAD.U32 R30, R8.reuse, 0x10000, RZ ;  /* 0x00010000081e7824 */ /* 0x044fe200078e00ff */
[----:B------:R-:W-:-:S03]  /*7f20*/  LOP3.LUT R8, R8, 0xffff0000, RZ, 0xc0, !PT ;  /* 0xffff000008087812 */ /* 0x000fc600078ec0ff */
[-C--:B------:R-:W-:Y:S01]  /*7f30*/  FMUL.FTZ R34, R37, R30.reuse ;  /* 0x0000001e25227220 */ /* 0x080fe20000410000 */
[C---:B------:R-:W-:Y:S01]  /*7f40*/  FMUL.FTZ R30, R35.reuse, R30 ;  /* 0x0000001e231e7220 */ /* 0x040fe20000410000 */
[----:B------:R-:W-:Y:S01]  /*7f50*/  LOP3.LUT R4, R4, 0xffff0000, RZ, 0xc0, !PT ;  /* 0xffff000004047812 */ /* 0x000fe200078ec0ff */
[-C--:B------:R-:W-:Y:S01]  /*7f60*/  FMUL.FTZ R21, R38, R8.reuse ;  /* 0x0000000826157220 */ /* 0x080fe20000410000 */
[-C--:B------:R-:W-:Y:S01]  /*7f70*/  FFMA.FTZ R34, R35, R25.reuse, -R34 ;  /* 0x0000001923227223 */ /* 0x080fe20000010822 */
[----:B------:R-:W-:Y:S01]  /*7f80*/  FFMA.FTZ R30, R37, R25, R30 ;  /* 0x00000019251e7223 */ /* 0x000fe2000001001e */
[----:B------:R-:W-:Y:S01]  /*7f90*/  FMUL.FTZ R25, R12, R8 ;  /* 0x000000080c197220 */ /* 0x000fe20000410000 */
[----:B------:R-:W-:Y:S02]  /*7fa0*/  IMAD.U32 R32, R10, 0x10000, RZ ;  /* 0x000100000a207824 */ /* 0x000fe400078e00ff */
[----:B------:R-:W-:Y:S01]  /*7fb0*/  FFMA.FTZ R21, R12, R4, -R21 ;  /* 0x000000040c157223 */ /* 0x000fe20000010815 */
[----:B0-----:R-:W-:-:S02]  /*7fc0*/  IMAD.U32 R27, R6, 0x10000, RZ ;  /* 0x00010000061b7824 */ /* 0x001fc400078e00ff */
[----:B------:R-:W-:Y:S01]  /*7fd0*/  FFMA.FTZ R25, R38, R4, R25 ;  /* 0x0000000426197223 */ /* 0x000fe20000010019 */
[----:B------:R-:W-:Y:S01]  /*7fe0*/  LOP3.LUT R10, R10, 0xffff0000, RZ, 0xc0, !PT ;  /* 0xffff00000a0a7812 */ /* 0x000fe200078ec0ff */
[----:B------:R-:W-:Y:S02]  /*7ff0*/  IMAD.U32 R37, R3, 0x10000, RZ ;  /* 0x0001000003257824 */ /* 0x000fe400078e00ff */
[-C--:B------:R-:W-:Y:S01]  /*8000*/  FMUL.FTZ R4, R41, R32.reuse ;  /* 0x0000002029047220 */ /* 0x080fe20000410000 */
[----:B------:R-:W-:Y:S02]  /*8010*/  LOP3.LUT R8, R3, 0xffff0000, RZ, 0xc0, !PT ;  /* 0xffff000003087812 */ /* 0x000fe400078ec0ff */
[----:B------:R-:W-:Y:S01]  /*8020*/  LOP3.LUT R6, R6, 0xffff0000, RZ, 0xc0, !PT ;  /* 0xffff000006067812 */ /* 0x000fe200078ec0ff */
[C---:B------:R-:W-:Y:S01]  /*8030*/  FMUL.FTZ R32, R37.reuse, R32 ;  /* 0x0000002025207220 */ /* 0x040fe20000410000 */
[----:B------:R-:W-:Y:S01]  /*8040*/  FFMA.FTZ R3, R37, R27, -R4 ;  /* 0x0000001b25037223 */ /* 0x000fe20000010804 */
[----:B------:R-:W-:Y:S01]  /*8050*/  FMUL.FTZ R37, R20, R10 ;  /* 0x0000000a14257220 */ /* 0x000fe20000410000 */
[----:B------:R-:W-:Y:S01]  /*8060*/  SHF.L.U32 R33, R11, 0x10, RZ ;  /* 0x000000100b217819 */ /* 0x000fe200000006ff */
[----:B------:R-:W-:-:S02]  /*8070*/  IMAD.U32 R12, R0, 0x10000, RZ ;  /* 0x00010000000c7824 */ /* 0x000fc400078e00ff */
[C---:B------:R-:W-:Y:S01]  /*8080*/  FMUL.FTZ R39, R8.reuse, R10 ;  /* 0x0000000a08277220 */ /* 0x040fe20000410000 */
[----:B------:R-:W-:Y:S02]  /*8090*/  IMAD.U32 R31, R9, 0x10000, RZ ;  /* 0x00010000091f7824 */ /* 0x000fe400078e00ff */
[----:B------:R-:W-:Y:S01]  /*80a0*/  FFMA.FTZ R10, R41, R27, R32 ;  /* 0x0000001b290a7223 */ /* 0x000fe20000010020 */
[----:B------:R-:W-:Y:S01]  /*80b0*/  FFMA.FTZ R8, R8, R6, -R37 ;  /* 0x0000000608087223 */ /* 0x000fe20000010825 */
[----:B------:R-:W-:Y:S01]  /*80c0*/  LOP3.LUT R9, R9, 0xffff0000, RZ, 0xc0, !PT ;  /* 0xffff000009097812 */ /* 0x000fe200078ec0ff */
[----:B------:R-:W-:Y:S01]  /*80d0*/  IMAD.U32 R4, R15, 0x10000, RZ ;  /* 0x000100000f047824 */ /* 0x000fe200078e00ff */
[----:B------:R-:W-:Y:S01]  /*80e0*/  LOP3.LUT R11, R11, 0xffff0000, RZ, 0xc0, !PT ;  /* 0xffff00000b0b7812 */ /* 0x000fe200078ec0ff */
[----:B------:R-:W-:Y:S01]  /*80f0*/  IMAD.U32 R28, R7, 0x10000, RZ ;  /* 0x00010000071c7824 */ /* 0x000fe200078e00ff */
[----:B------:R-:W-:Y:S01]  /*8100*/  LOP3.LUT R37, R14, 0xffff0000, RZ, 0xc0, !PT ;  /* 0xffff00000e257812 */ /* 0x000fe200078ec0ff */
[----:B------:R-:W-:Y:S01]  /*8110*/  FMUL.FTZ R27, R12, R33 ;  /* 0x000000210c1b7220 */ /* 0x000fe20000410000 */
[----:B------:R-:W-:-:S02]  /*8120*/  LOP3.LUT R41, R0, 0xffff0000, RZ, 0xc0, !PT ;  /* 0xffff000000297812 */ /* 0x000fc400078ec0ff */
[----:B------:R-:W-:Y:S01]  /*8130*/  LOP3.LUT R15, R15, 0xffff0000, RZ, 0xc0, !PT ;  /* 0xffff00000f0f7812 */ /* 0x000fe200078ec0ff */
[C---:B------:R-:W-:Y:S01]  /*8140*/  IMAD.U32 R26, R5.reuse, 0x10000, RZ ;  /* 0x00010000051a7824 */ /* 0x040fe200078e00ff */
[----:B------:R-:W-:Y:S01]  /*8150*/  LOP3.LUT R5, R5, 0xffff0000, RZ, 0xc0, !PT ;  /* 0xffff000005057812 */ /* 0x000fe200078ec0ff */
[----:B------:R-:W-:Y:S01]  /*8160*/  FFMA.FTZ R39, R20, R6, R39 ;  /* 0x0000000614277223 */ /* 0x000fe20000010027 */
[----:B------:R-:W-:Y:S01]  /*8170*/  LOP3.LUT R7, R7, 0xffff0000, RZ, 0xc0, !PT ;  /* 0xffff000007077812 */ /* 0x000fe200078ec0ff */
[----:B------:R-:W-:Y:S01]  /*8180*/  FMUL.FTZ R35, R40, R31 ;  /* 0x0000001f28237220 */ /* 0x000fe20000410000 */
[C---:B------:R-:W-:Y:S01]  /*8190*/  FMUL.FTZ R33, R4.reuse, R33 ;  /* 0x0000002104217220 */ /* 0x040fe20000410000 */
[----:B------:R-:W-:Y:S01]  /*81a0*/  FFMA.FTZ R27, R4, R28, -R27 ;  /* 0x0000001c041b7223 */ /* 0x000fe2000001081b */
[----:B------:R-:W-:Y:S01]  /*81b0*/  FMUL.FTZ R0, R37, R9 ;  /* 0x0000000925007220 */ /* 0x000fe20000410000 */
[----:B------:R-:W-:Y:S01]  /*81c0*/  FMUL.FTZ R6, R41, R11 ;  /* 0x0000000b29067220 */ /* 0x000fe20000410000 */
[C---:B------:R-:W-:Y:S01]  /*81d0*/  FMUL.FTZ R31, R36.reuse, R31 ;  /* 0x0000001f241f7220 */ /* 0x040fe20000410000 */
[----:B------:R-:W-:Y:S01]  /*81e0*/  FMUL.FTZ R4, R13, R9 ;  /* 0x000000090d047220 */ /* 0x000fe20000410000 */
[----:B------:R-:W-:Y:S01]  /*81f0*/  FMUL.FTZ R20, R15, R11 ;  /* 0x0000000b0f147220 */ /* 0x000fe20000410000 */
[----:B------:R-:W-:Y:S01]  /*8200*/  FFMA.FTZ R35, R36, R26, -R35 ;  /* 0x0000001a24237223 */ /* 0x000fe20000010823 */
[----:B------:R-:W-:Y:S01]  /*8210*/  FFMA.FTZ R33, R12, R28, R33 ;  /* 0x0000001c0c217223 */ /* 0x000fe20000010021 */
[----:B------:R-:W-:Y:S01]  /*8220*/  FFMA.FTZ R0, R13, R5, -R0 ;  /* 0x000000050d007223 */ /* 0x000fe20000010800 */
[----:B------:R-:W-:Y:S01]  /*8230*/  FFMA.FTZ R14, R15, R7, -R6 ;  /* 0x000000070f0e7223 */ /* 0x000fe20000010806 */
[----:B------:R-:W-:Y:S01]  /*8240*/  FFMA.FTZ R31, R40, R26, R31 ;  /* 0x0000001a281f7223 */ /* 0x000fe2000001001f */
[----:B------:R-:W-:Y:S01]  /*8250*/  FFMA.FTZ R12, R37, R5, R4 ;  /* 0x00000005250c7223 */ /* 0x000fe20000010004 */
[----:B------:R-:W-:Y:S01]  /*8260*/  FFMA.FTZ R20, R41, R7, R20 ;  /* 0x0000000729147223 */ /* 0x000fe20000010014 */
[----:B------:R-:W-:-:S02]  /*8270*/  F2FP.BF16.F32.PACK_AB R6, R8, R3 ;  /* 0x000000030806723e */ /* 0x000fc400000010ff */
[----:B------:R-:W-:Y:S02]  /*8280*/  F2FP.BF16.F32.PACK_AB R4, R21, R34 ;  /* 0x000000221504723e */ /* 0x000fe400000010ff */
[----:B------:R-:W-:Y:S02]  /*8290*/  F2FP.BF16.F32.PACK_AB R5, R0, R35 ;  /* 0x000000230005723e */ /* 0x000fe400000010ff */
[----:B------:R-:W-:Y:S02]  /*82a0*/  F2FP.BF16.F32.PACK_AB R7, R14, R27 ;  /* 0x0000001b0e07723e */ /* 0x000fe400000010ff */
[----:B------:R-:W-:Y:S02]  /*82b0*/  F2FP.BF16.F32.PACK_AB R10, R39, R10 ;  /* 0x0000000a270a723e */ /* 0x000fe400000010ff */
[----:B------:R-:W-:Y:S02]  /*82c0*/  F2FP.BF16.F32.PACK_AB R8, R25, R30 ;  /* 0x0000001e1908723e */ /* 0x000fe400000010ff */
[----:B------:R-:W-:-:S02]  /*82d0*/  F2FP.BF16.F32.PACK_AB R9, R12, R31 ;  /* 0x0000001f0c09723e */ /* 0x000fc400000010ff */
[----:B------:R-:W-:Y:S01]  /*82e0*/  F2FP.BF16.F32.PACK_AB R11, R20, R33 ;  /* 0x00000021140b723e */ /* 0x000fe200000010ff */
[----:B------:R2:W-:Y:S04]  /*82f0*/  STS.128 [R42+0x8400], R4 ;  /* 0x008400042a007388 */ /* 0x0005e80000000c00 */
[----:B------:R2:W-:Y:S02]  /*8300*/  STS.128 [R24+0x8400], R8 ;  /* 0x0084000818007388 */ /* 0x0005e40000000c00 */
.L_x_562:
[----:B------:R-:W-:Y:S05]  /*8310*/  BSYNC B0 ;  /* 0x0000000000007941 */ /* 0x000fea0003800000 */
.L_x_551:
[----:B------:R-:W-:Y:S01]  /*8320*/  @!PT LDS RZ, [RZ] ;  /* 0x00000000fffff984 */ /* 0x000fe20000000800 */
[----:B------:R-:W-:Y:S01]  /*8330*/  @!PT LDS RZ, [RZ] ;  /* 0x00000000fffff984 */ /* 0x000fe20000000800 */
[----:B------:R-:W-:Y:S01]  /*8340*/  @!PT LDS RZ, [RZ] ;  /* 0x00000000fffff984 */ /* 0x000fe20000000800 */
[----:B------:R-:W-:Y:S01]  /*8350*/  @!PT LDS RZ, [RZ] ;  /* 0x00000000fffff984 */ /* 0x000fe20000000800 */
[----:B------:R4:W-:Y:S06]  /*8360*/  MEMBAR.ALL.CTA ;  /* 0x0000000000007992 */ /* 0x0009ec0000008000 */
[----:B----4-:R-:W4:Y:S01]  /*8370*/  FENCE.VIEW.ASYNC.S ;  /* 0x00000000000073c6 */ /* 0x010f220000000000 */
[----:B------:R-:W-:Y:S05]  /*8380*/  WARPSYNC.ALL ;  /* 0x0000000000007948 */ /* 0x000fea0003800000 */
[----:B----4-:R-:W-:Y:S06]  /*8390*/  BAR.SYNC.DEFER_BLOCKING 0xd, 0x180 ;  /* 0x0346000000007b1d */ /* 0x010fec0000010000 */
.L_x_548:
[----:B---3--:R-:W-:-:S05]  /*83a0*/  IMAD.U32 R0, RZ, RZ, UR39 ;  /* 0x00000027ff007e24 */ /* 0x008fca000f8e00ff */
[----:B------:R-:W-:-:S13]  /*83b0*/  ISETP.NE.AND P0, PT, R0, 0x3, PT ;  /* 0x000000030000780c */ /* 0x000fda0003f05270 */
[----:B------:R-:W-:Y:S05]  /*83c0*/  @!P0 BRA `(.L_x_572) ;  /* 0x0000000000048947 */ /* 0x000fea0003800000 */
[----:B------:R-:W-:Y:S01]  /*83d0*/  BPT.TRAP 0x1 ;  /* 0x000000040000795c */ /* 0x000fe20000300000 */
.L_x_572:
[----:B0-2---:R-:W-:Y:S01]  /*83e0*/  IMAD R3, R155, 0x8, R18 ;  /* 0x000000089b037824 */ /* 0x005fe200078e0212 */
[----:B-1----:R-:W-:-:S04]  /*83f0*/  SHF.L.U32 R4, R157, 0x1f, RZ ;  /* 0x0000001f9d047819 */ /* 0x002fc800000006ff */
[----:B------:R0:W1:Y:S01]  /*8400*/  SYNCS.PHASECHK.TRANS64.TRYWAIT P1, [R3+URZ+0x16830], R4 ;  /* 0x01683004030075a7 */ /* 0x000062000802017f */
[----:B------:R-:W-:Y:S05]  /*8410*/  @!P0 BRA `(.L_x_573) ;  /* 0x0000000000048947 */ /* 0x000fea0003800000 */
[----:B------:R-:W-:Y:S01]  /*8420*/  BPT.TRAP 0x1 ;  /* 0x000000040000795c */ /* 0x000fe20000300000 */
.L_x_573:
[----:B------:R-:W-:Y:S01]  /*8430*/  IADD3 R0, R18, 0xe400, RZ ;  /* 0x0000e40012007810 */ /* 0x000fe20007ffe0ff */
[----:B------:R-:W-:Y:S01]  /*8440*/  IMAD.MOV.U32 R15, RZ, RZ, 0x40000040 ;  /* 0x40000040ff0f7424 */ /* 0x000fe200078e00ff */
[----:B------:R-:W-:Y:S02]  /*8450*/  LOP3.LUT R14, R29, 0x10000, RZ, 0xfc, !PT ;  /* 0x000100001d0e7812 */ /* 0x000fe400078efcff */
[----:B------:R-:W-:-:S04]  /*8460*/  SHF.R.U32.HI R0, RZ, 0x4, R0 ;  /* 0x00000004ff007819 */ /* 0x000fc80000011600 */
[----:B------:R-:W-:-:S04]  /*8470*/  LOP3.LUT R0, R0, 0x3fff, RZ, 0xc0, !PT ;  /* 0x00003fff00007812 */ /* 0x000fc800078ec0ff */
[----:B------:R-:W-:Y:S01]  /*8480*/  LOP3.LUT R13, R0, 0x10000, RZ, 0xfc, !PT ;  /* 0x00010000000d7812 */ /* 0x000fe200078efcff */
[----:B-1----:R-:W-:Y:S06]  /*8490*/  @P1 BRA `(.L_x_574) ;  /* 0x0000000000081947 */ /* 0x002fec0003800000 */
[----:B------:R-:W1:Y:S02]  /*84a0*/  SYNCS.PHASECHK.TRANS64.TRYWAIT P1, [R3+URZ+0x16830], R4 ;  /* 0x01683004030075a7 */ /* 0x000e64000802017f */
[----:B-1----:R-:W-:Y:S05]  /*84b0*/  @!P1 BRA `(.L_x_575) ;  /* 0x000000d400c89947 */ /* 0x002fea0003800000 */
.L_x_574:
[----:B01----:R-:W-:Y:S01]  /*84c0*/  IMAD R4, R155, 0x400, R13 ;  /* 0x000004009b047824 */ /* 0x003fe200078e020d */
[----:B------:R-:W-:Y:S05]  /*84d0*/  WARPSYNC.ALL ;  /* 0x0000000000007948 */ /* 0x000fea0003800000 */
[----:B------:R-:W-:Y:S01]  /*84e0*/  IMAD.MOV.U32 R5, RZ, RZ, 0x40000040 ;  /* 0x40000040ff057424 */ /* 0x000fe200078e00ff */
[C---:B------:R-:W-:Y:S01]  /*84f0*/  R2UR UR4, R14.reuse ;  /* 0x000000000e0472ca */ /* 0x040fe200000e0000 */
[----:B-----5:R-:W-:Y:S01]  /*8500*/  WARPGROUP.ARRIVE ;  /* 0x00000000000079c5 */ /* 0x020fe20000000000 */
[----:B------:R-:W-:Y:S01]  /*8510*/  R2UR UR5, R15 ;  /* 0x000000000f0572ca */ /* 0x000fe200000e0000 */
[----:B------:R-:W-:Y:S01]  /*8520*/  VIADD R10, R14, 0x2 ;  /* 0x000000020e0a7836 */ /* 0x000fe20000000000 */
[C---:B------:R-:W-:Y:S01]  /*8530*/  R2UR UR6, R4.reuse ;  /* 0x00000000040672ca */ /* 0x040fe200000e0000 */
[----:B------:R-:W-:Y:S01]  /*8540*/  VIADD R6, R4, 0x2 ;  /* 0x0000000204067836 */ /* 0x000fe20000000000 */
[----:B------:R-:W-:Y:S01]  /*8550*/  R2UR UR7, R5 ;  /* 0x00000000050772ca */ /* 0x000fe200000e0000 */
[----:B------:R-:W-:-:S02]  /*8560*/  IMAD.MOV.U32 R11, RZ, RZ, 0x40000040 ;  /* 0x40000040ff0b7424 */ /* 0x000fc400078e00ff */
[----:B------:R-:W-:Y:S02]  /*8570*/  IMAD.MOV.U32 R7, RZ, RZ, 0x40000040 ;  /* 0x40000040ff077424 */ /* 0x000fe400078e00ff */
[C---:B------:R-:W-:Y:S01]  /*8580*/  VIADD R8, R14.reuse, 0x4 ;  /* 0x000000040e087836 */ /* 0x040fe20000000000 */
[----:B------:R0:W-:Y:S01]  /*8590*/  STL.64 [R1+0x10], R10 ;  /* 0x0000100a01007387 */ /* 0x0001e20000100a00 */
[----:B------:R-:W-:Y:S02]  /*85a0*/  IMAD.MOV.U32 R9, RZ, RZ, 0x40000040 ;  /* 0x40000040ff097424 */ /* 0x000fe400078e00ff */
[----:B------:R-:W-:Y:S02]  /*85b0*/  VIADD R20, R14, 0x6 ;  /* 0x000000060e147836 */ /* 0x000fe40000000000 */
[----:B------:R-:W-:Y:S01]  /*85c0*/  IMAD.MOV.U32 R21, RZ, RZ, 0x40000040 ;  /* 0x40000040ff157424 */ /* 0x000fe200078e00ff */
[----:B------:R0:W-:Y:S01]  /*85d0*/  STL.64 [R1+0x8], R8 ;  /* 0x0000080801007387 */ /* 0x0001e20000100a00 */
[----:B------:R-:W-:Y:S01]  /*85e0*/  HGMMA.64x128x16.F32.BF16 R24, gdesc[UR4], RZ, !UPT, gsb0 ;  /* 0x01e00000041879f0 */ /* 0x000fe2000c0018ff */
[----:B------:R-:W-:Y:S01]  /*85f0*/  R2UR UR4, R10 ;  /* 0x000000000a0472ca */ /* 0x000fe200000e0000 */
[----:B------:R-:W-:Y:S01]  /*8600*/  IMAD.MOV.U32 R5, RZ, RZ, 0x40000040 ;  /* 0x40000040ff057424 */ /* 0x000fe200078e00ff */
[----:B------:R-:W-:Y:S01]  /*8610*/  R2UR UR5, R11 ;  /* 0x000000000b0572ca */ /* 0x000fe200000e0000 */
[----:B------:R-:W-:Y:S01]  /*8620*/  IMAD.MOV.U32 R119, RZ, RZ, RZ ;  /* 0x000000ffff777224 */ /* 0x000fe200078e00ff */
[----:B------:R-:W-:-:S02]  /*8630*/  R2UR UR6, R6 ;  /* 0x00000000060672ca */ /* 0x000fc400000e0000 */
[----:B------:R-:W-:Y:S01]  /*8640*/  R2UR UR7, R7 ;  /* 0x00000000070772ca */ /* 0x000fe200000e0000 */
[----:B------:R-:W-:Y:S01]  /*8650*/  IMAD.MOV.U32 R7, RZ, RZ, 0x40000040 ;  /* 0x40000040ff077424 */ /* 0x000fe200078e00ff */
[C---:B------:R-:W-:Y:S01]  /*8660*/  IADD3 R6, R4.reuse, 0x4, RZ ;  /* 0x0000000404067810 */ /* 0x040fe20007ffe0ff */
[----:B------:R-:W-:Y:S01]  /*8670*/  VIADD R4, R4, 0x6 ;  /* 0x0000000604047836 */ /* 0x000fe20000000000 */
[----:B------:R-:W-:Y:S02]  /*8680*/  WARPGROUP.DEPBAR.LE gsb0, 0x0 ;  /* 0x00008000000079c5 */ /* 0x000fe40000010000 */
[----:B------:R-:W-:-:S07]  /*8690*/  WARPGROUP.ARRIVE ;  /* 0x00000000000079c5 */ /* 0x000fce0000000000 */
[----:B------:R-:W-:Y:S01]  /*86a0*/  HGMMA.64x128x16.F32.BF16 R24, gdesc[UR4], R24, gsb0 ;  /* 0x01e00000041879f0 */ /* 0x000fe20008001818 */
[----:B------:R-:W-:Y:S02]  /*86b0*/  R2UR UR4, R8 ;  /* 0x00000000080472ca */ /* 0x000fe400000e0000 */
[----:B------:R-:W-:Y:S02]  /*86c0*/  R2UR UR5, R9 ;  /* 0x00000000090572ca */ /* 0x000fe400000e0000 */
[----:B------:R-:W-:Y:S02]  /*86d0*/  R2UR UR6, R6 ;  /* 0x00000000060672ca */ /* 0x000fe400000e0000 */
[----:B------:R-:W-:Y:S01]  /*86e0*/  R2UR UR7, R7 ;  /* 0x00000000070772ca */ /* 0x000fe200000e0000 */
[----:B------:R-:W-:Y:S02]  /*86f0*/  WARPGROUP.DEPBAR.LE gsb0, 0x0 ;  /* 0x00008000000079c5 */ /* 0x000fe40000010000 */
[----:B------:R-:W-:-:S10]  /*8700*/  WARPGROUP.ARRIVE ;  /* 0x00000000000079c5 */ /* 0x000fd40000000000 */
[----:B------:R-:W-:Y:S01]  /*8710*/  HGMMA.64x128x16.F32.BF16 R24, gdesc[UR4], R24, gsb0 ;  /* 0x01e00000041879f0 */ /* 0x000fe20008001818 */
[----:B------:R-:W-:Y:S02]  /*8720*/  R2UR UR4, R20 ;  /* 0x00000000140472ca */ /* 0x000fe400000e0000 */
[----:B------:R-:W-:Y:S02]  /*8730*/  R2UR UR5, R21 ;  /* 0x00000000150572ca */ /* 0x000fe400000e0000 */
[----:B------:R-:W-:Y:S02]  /*8740*/  R2UR UR6, R4 ;  /* 0x00000000040672ca */ /* 0x000fe400000e0000 */
[----:B------:R-:W-:Y:S01]  /*8750*/  R2UR UR7, R5 ;  /* 0x00000000050772ca */ /* 0x000fe200000e0000 */
[----:B------:R-:W-:Y:S02]  /*8760*/  WARPGROUP.DEPBAR.LE gsb0, 0x0 ;  /* 0x00008000000079c5 */ /* 0x000fe40000010000 */
[----:B------:R-:W-:-:S10]  /*8770*/  WARPGROUP.ARRIVE ;  /* 0x00000000000079c5 */ /* 0x000fd40000000000 */
[----:B------:R-:W-:Y:S03]  /*8780*/  HGMMA.64x128x16.F32.BF16 R24, gdesc[UR4], R24, gsb0 ;  /* 0x01e00000041879f0 */ /* 0x000fe60008001818 */
[----:B------:R-:W-:Y:S02]  /*8790*/  WARPGROUP.DEPBAR.LE gsb0, 0x0 ;  /* 0x00008000000079c5 */ /* 0x000fe40000010000 */
[----:B0-----:R-:W-:Y:S05]  /*87a0*/  @!P0 BRA `(.L_x_576) ;  /* 0x0000000000048947 */ /* 0x001fea0003800000 */
[----:B------:R-:W-:Y:S01]  /*87b0*/  BPT.TRAP 0x1 ;  /* 0x000000040000795c */ /* 0x000fe20000300000 */
.L_x_576:
[----:B------:R-:W2:Y:S04]  /*87c0*/  LDL R4, [R1+0x5c] ;  /* 0x00005c0001047983 */ /* 0x000ea80000100800 */
[----:B------:R-:W3:Y:S01]  /*87d0*/  LDL R0, [R1+0x48] ;  /* 0x0000480001007983 */ /* 0x000ee20000100800 */
[----:B------:R-:W-:Y:S01]  /*87e0*/  P2R R5, PR, RZ, 0x1 ;  /* 0x00000001ff057803 */ /* 0x000fe20000000000 */
[----:B------:R-:W-:Y:S01]  /*87f0*/  ULDC UR4, c[0x0][0x988] ;  /* 0x0002620000047ab9 */ /* 0x000fe20000000800 */
[----:B------:R-:W-:Y:S01]  /*8800*/  IADD3 R3, R3, 0x16840, RZ ;  /* 0x0001684003037810 */ /* 0x000fe20007ffe0ff */
[----:B------:R-:W-:Y:S01]  /*8810*/  ULDC UR5, c[0x0][0x988] ;  /* 0x0002620000057ab9 */ /* 0x000fe20000000800 */
[--C-:B------:R-:W-:Y:S01]  /*8820*/  IMAD.MOV.U32 R118, RZ, RZ, R119.reuse ;  /* 0x000000ffff767224 */ /* 0x100fe200078e0077 */
[-C--:B------:R-:W-:Y:S01]  /*8830*/  MOV R111, R119.reuse ;  /* 0x00000077006f7202 */ /* 0x080fe20000000f00 */
[--C-:B------:R-:W-:Y:S01]  /*8840*/  IMAD.MOV.U32 R117, RZ, RZ, R119.reuse ;  /* 0x000000ffff757224 */ /* 0x100fe200078e0077 */
[-C--:B------:R-:W-:Y:S01]  /*8850*/  MOV R102, R119.reuse ;  /* 0x0000007700667202 */ /* 0x080fe20000000f00 */
[--C-:B------:R-:W-:Y:S01]  /*8860*/  IMAD.MOV.U32 R116, RZ, RZ, R119.reuse ;  /* 0x000000ffff747224 */ /* 0x100fe200078e0077 */
[----:B------:R-:W-:Y:S01]  /*8870*/  MOV R93, R119 ;  /* 0x00000077005d7202 */ /* 0x000fe20000000f00 */
[----:B------:R-:W-:-:S02]  /*8880*/  IMAD.MOV.U32 R115, RZ, RZ, R119 ;  /* 0x000000ffff737224 */ /* 0x000fc400078e0077 */
[--C-:B------:R-:W-:Y:S02]  /*8890*/  IMAD.MOV.U32 R114, RZ, RZ, R119.reuse ;  /* 0x000000ffff727224 */ /* 0x100fe400078e0077 */
[--C-:B------:R-:W-:Y:S02]  /*88a0*/  IMAD.MOV.U32 R113, RZ, RZ, R119.reuse ;  /* 0x000000ffff717224 */ /* 0x100fe400078e0077 */
[--C-:B------:R-:W-:Y:S02]  /*88b0*/  IMAD.MOV.U32 R112, RZ, RZ, R119.reuse ;  /* 0x000000ffff707224 */ /* 0x100fe400078e0077 */
[--C-:B------:R-:W-:Y:S02]  /*88c0*/  IMAD.MOV.U32 R110, RZ, RZ, R119.reuse ;  /* 0x000000ffff6e7224 */ /* 0x100fe400078e0077 */
[--C-:B------:R-:W-:Y:S02]  /*88d0*/  IMAD.MOV.U32 R109, RZ, RZ, R119.reuse ;  /* 0x000000ffff6d7224 */ /* 0x100fe400078e0077 */
        /* <DEDUP_REMOVED lines=17> */
[----:B------:R-:W-:Y:S02]  /*89f0*/  IMAD.MOV.U32 R89, RZ, RZ, R119 ;  /* 0x000000ffff597224 */ /* 0x000fe400078e0077 */
[----:B--2---:R-:W-:-:S04]  /*8a00*/  IMAD.IADD R4, R4, 0x1, R88 ;  /* 0x0000000104047824 */ /* 0x004fc800078e0258 */
[----:B---3--:R-:W-:-:S05]  /*8a10*/  IMAD R4, R0, -0x80, R4 ;  /* 0xffffff8000047824 */ /* 0x008fca00078e0204 */
[C---:B------:R-:W-:Y:S02]  /*8a20*/  ISETP.GT.AND P3, PT, R4.reuse, RZ, PT ;  /* 0x000000ff0400720c */ /* 0x040fe40003f64270 */
[C---:B------:R-:W-:Y:S02]  /*8a30*/  ISETP.GT.AND P1, PT, R4.reuse, 0x1, PT ;  /* 0x000000010400780c */ /* 0x040fe40003f24270 */
[----:B------:R-:W-:Y:S02]  /*8a40*/  ISETP.GT.AND P2, PT, R4, 0x8, PT ;  /* 0x000000080400780c */ /* 0x000fe40003f44270 */
[----:B------:R-:W-:Y:S02]  /*8a50*/  FSEL R24, R24, -INF , P3 ;  /* 0xff80000018187808 */ /* 0x000fe40001800000 */
        /* <DEDUP_REMOVED lines=79> */
[----:B------:R-:W-:-:S02]  /*8f50*/  ISETP.GT.AND P0, PT, R4, 0x59, PT ;  /* 0x000000590400780c */ /* 0x000fc40003f04270 */
[----:B------:R-:W-:Y:S02]  /*8f60*/  FSEL R68, R68, -INF , P2 ;  /* 0xff80000044447808 */ /* 0x000fe40001000000 */
[----:B------:R-:W-:Y:S02]  /*8f70*/  FMNMX.FTZ R7, R65, R0, !PT ;  /* 0x0000000041077209 */ /* 0x000fe40007810000 */
[----:B------:R-:W-:Y:S02]  /*8f80*/  ISETP.GT.AND P6, PT, R4, 0x60, PT ;  /* 0x000000600400780c */ /* 0x000fe40003fc4270 */
        /* <DEDUP_REMOVED lines=9> */
[----:B------:R-:W-:Y:S02]  /*9020*/  FSEL R70, R70, -INF , P2 ;  /* 0xff80000046467808 */ /* 0x000fe40001000000 */
[----:B------:R-:W-:Y:S02]  /*9030*/  ISETP.GT.AND P2, PT, R4, 0x69, PT ;  /* 0x000000690400780c */ /* 0x000fe40003f44270 */
[----:B------:R-:W-:Y:S02]  /*9040*/  FSEL R76, R76, -INF , P1 ;  /* 0xff8000004c4c7808 */ /* 0x000fe40000800000 */
[----:B------:R-:W-:Y:S02]  /*9050*/  FMNMX.FTZ R7, R73, R0, !PT ;  /* 0x0000000049077209 */ /* 0x000fe40007810000 */
[----:B------:R-:W-:Y:S02]  /*9060*/  FSEL R66, R66, -INF , P3 ;  /* 0xff80000042427808 */ /* 0x000fe40001800000 */
[----:B------:R-:W-:-:S02]  /*9070*/  FSEL R77, R77, -INF , P2 ;  /* 0xff8000004d4d7808 */ /* 0x000fc40001000000 */
[----:B------:R-:W-:Y:S02]  /*9080*/  FMNMX.FTZ R0, R76, R7, !PT ;  /* 0x000000074c007209 */ /* 0x000fe40007810000 */
[----:B------:R-:W-:Y:S02]  /*9090*/  ISETP.GT.AND P3, PT, R4, 0x70, PT ;  /* 0x000000700400780c */ /* 0x000fe40003f64270 */
[----:B------:R-:W-:Y:S02]  /*90a0*/  FSEL R63, R63, -INF , P4 ;  /* 0xff8000003f3f7808 */ /* 0x000fe40002000000 */
[----:B------:R-:W-:Y:S02]  /*90b0*/  FSEL R80, R80, -INF , P3 ;  /* 0xff80000050507808 */ /* 0x000fe40001800000 */
[----:B------:R-:W-:Y:S02]  /*90c0*/  FMNMX.FTZ R7, R77, R0, !PT ;  /* 0x000000004d077209 */ /* 0x000fe40007810000 */
[----:B------:R-:W-:-:S02]  /*90d0*/  ISETP.GT.AND P4, PT, R4, 0x71, PT ;  /* 0x000000710400780c */ /* 0x000fc40003f84270 */
[----:B------:R-:W-:Y:S02]  /*90e0*/  FSEL R62, R62, -INF , P5 ;  /* 0xff8000003e3e7808 */ /* 0x000fe40002800000 */
[----:B------:R-:W-:Y:S02]  /*90f0*/  FSEL R81, R81, -INF , P4 ;  /* 0xff80000051517808 */ /* 0x000fe40002000000 */
[----:B------:R-:W-:Y:S02]  /*9100*/  FMNMX.FTZ R0, R80, R7, !PT ;  /* 0x0000000750007209 */ /* 0x000fe40007810000 */
[----:B------:R-:W-:Y:S02]  /*9110*/  ISETP.GT.AND P5, PT, R4, 0x78, PT ;  /* 0x000000780400780c */ /* 0x000fe40003fa4270 */
[----:B------:R-:W-:Y:S02]  /*9120*/  FMNMX.FTZ R7, R81, R0, !PT ;  /* 0x0000000051077209 */ /* 0x000fe40007810000 */
[----:B------:R-:W-:-:S02]  /*9130*/  FSEL R84, R84, -INF , P5 ;  /* 0xff80000054547808 */ /* 0x000fc40002800000 */
[----:B------:R-:W-:Y:S02]  /*9140*/  ISETP.GT.AND P6, PT, R4, 0x79, PT ;  /* 0x000000790400780c */ /* 0x000fe40003fc4270 */
[----:B------:R-:W-:Y:S02]  /*9150*/  FMNMX.FTZ R0, R84, R7, !PT ;  /* 0x0000000754007209 */ /* 0x000fe40007810000 */
[----:B------:R-:W-:Y:S02]  /*9160*/  FSEL R85, R85, -INF , P6 ;  /* 0xff80000055557808 */ /* 0x000fe40003000000 */
[----:B------:R-:W-:Y:S02]  /*9170*/  P2R R12, PR, RZ, 0x1 ;  /* 0x00000001ff0c7803 */ /* 0x000fe40000000000 */
[----:B------:R-:W-:Y:S02]  /*9180*/  FMNMX.FTZ R7, R85, R0, !PT ;  /* 0x0000000055077209 */ /* 0x000fe40007810000 */
[----:B------:R-:W-:-:S02]  /*9190*/  P2R R11, PR, RZ, 0x2 ;  /* 0x00000002ff0b7803 */ /* 0x000fc40000000000 */
[C---:B------:R-:W-:Y:S01]  /*91a0*/  ISETP.GT.AND P1, PT, R4.reuse, 0x59, PT ;  /* 0x000000590400780c */ /* 0x040fe20003f24270 */
[----:B------:R-:W0:Y:S01]  /*91b0*/  SHFL.BFLY PT, R0, R7, 0x2, 0x1f ;  /* 0x0c401f0007007f89 */ /* 0x000e2200000e0000 */
[----:B------:R-:W-:Y:S02]  /*91c0*/  ISETP.GT.AND P0, PT, R4, 0x60, PT ;  /* 0x000000600400780c */ /* 0x000fe40003f04270 */
[----:B------:R-:W-:Y:S02]  /*91d0*/  FSEL R71, R71, -INF , P1 ;  /* 0xff80000047477808 */ /* 0x000fe40000800000 */
[----:B------:R-:W-:Y:S02]  /*91e0*/  ISETP.NE.AND P1, PT, R11, RZ, PT ;  /* 0x000000ff0b00720c */ /* 0x000fe40003f25270 */
[----:B------:R-:W-:Y:S02]  /*91f0*/  P2R R10, PR, RZ, 0x4 ;  /* 0x00000004ff0a7803 */ /* 0x000fe40000000000 */
[----:B------:R-:W-:-:S02]  /*9200*/  FSEL R74, R74, -INF , P0 ;  /* 0xff8000004a4a7808 */ /* 0x000fc40000000000 */
[----:B------:R-:W-:Y:S02]  /*9210*/  ISETP.NE.AND P0, PT, R12, RZ, PT ;  /* 0x000000ff0c00720c */ /* 0x000fe40003f05270 */
[----:B------:R-:W-:Y:S02]  /*9220*/  FSEL R78, R78, -INF , P1 ;  /* 0xff8000004e4e7808 */ /* 0x000fe40000800000 */
[----:B------:R-:W-:Y:S02]  /*9230*/  FSEL R75, R75, -INF , P0 ;  /* 0xff8000004b4b7808 */ /* 0x000fe40000000000 */
[----:B------:R-:W-:Y:S02]  /*9240*/  ISETP.NE.AND P0, PT, R5, RZ, PT ;  /* 0x000000ff0500720c */ /* 0x000fe40003f05270 */
[----:B------:R-:W-:Y:S02]  /*9250*/  FSEL R82, R82, -INF , P3 ;  /* 0xff80000052527808 */ /* 0x000fe40001800000 */
[----:B------:R-:W-:-:S02]  /*9260*/  FSEL R83, R83, -INF , P4 ;  /* 0xff80000053537808 */ /* 0x000fc40002000000 */
[----:B------:R-:W-:Y:S02]  /*9270*/  FSEL R86, R86, -INF , P5 ;  /* 0xff80000056567808 */ /* 0x000fe40002800000 */
[----:B0-----:R-:W-:Y:S02]  /*9280*/  FMNMX.FTZ R8, R7, R0, !PT ;  /* 0x0000000007087209 */ /* 0x001fe40007810000 */
[----:B------:R-:W-:-:S03]  /*9290*/  FSEL R87, R87, -INF , P6 ;  /* 0xff80000057577808 */ /* 0x000fc60003000000 */
[----:B------:R-:W0:Y:S02]  /*92a0*/  SHFL.BFLY PT, R9, R8, 0x1, 0x1f ;  /* 0x0c201f0008097f89 */ /* 0x000e2400000e0000 */
[----:B0-----:R-:W-:Y:S02]  /*92b0*/  FMNMX.FTZ R0, R8, R9, !PT ;  /* 0x0000000908007209 */ /* 0x001fe40007810000 */
[----:B------:R-:W-:Y:S02]  /*92c0*/  FMNMX.FTZ R9, R26, R27, !PT ;  /* 0x0000001b1a097209 */ /* 0x000fe40007810000 */
[C---:B------:R-:W-:Y:S01]  /*92d0*/  FSETP.NEU.FTZ.AND P2, PT, R0.reuse, -INF , PT ;  /* 0xff8000000000780b */ /* 0x040fe20003f5d000 */
[----:B------:R-:W-:Y:S01]  /*92e0*/  FMUL.FTZ R6, R0, UR4 ;  /* 0x0000000400067c20 */ /* 0x000fe20008410000 */
[----:B------:R-:W-:-:S04]  /*92f0*/  FMNMX.FTZ R4, R30, R9, !PT ;  /* 0x000000091e047209 */ /* 0x000fc80007810000 */
[----:B------:R-:W-:Y:S02]  /*9300*/  FMNMX.FTZ R9, R31, R4, !PT ;  /* 0x000000041f097209 */ /* 0x000fe40007810000 */
[----:B------:R-:W-:Y:S02]  /*9310*/  FSEL R6, R6, RZ, P2 ;  /* 0x000000ff06067208 */ /* 0x000fe40001000000 */
[----:B------:R-:W-:Y:S02]  /*9320*/  FMNMX.FTZ R4, R34, R9, !PT ;  /* 0x0000000922047209 */ /* 0x000fe40007810000 */
[----:B------:R-:W-:Y:S01]  /*9330*/  ISETP.NE.AND P2, PT, R10, RZ, PT ;  /* 0x000000ff0a00720c */ /* 0x000fe20003f45270 */
[--C-:B------:R-:W-:Y:S01]  /*9340*/  FFMA.FTZ R5, R25, UR4, -R6.reuse ;  /* 0x0000000419057c23 */ /* 0x100fe20008010806 */
[----:B------:R-:W-:Y:S01]  /*9350*/  FMNMX.FTZ R11, R35, R4, !PT ;  /* 0x00000004230b7209 */ /* 0x000fe20007810000 */
[--C-:B------:R-:W-:Y:S01]  /*9360*/  FFMA.FTZ R7, R29, UR4, -R6.reuse ;  /* 0x000000041d077c23 */ /* 0x100fe20008010806 */
[--C-:B------:R-:W-:Y:S01]  /*9370*/  FFMA.FTZ R9, R33, UR4, -R6.reuse ;  /* 0x0000000421097c23 */ /* 0x100fe20008010806 */
[----:B------:R-:W-:Y:S01]  /*9380*/  FSEL R79, R79, -INF , P2 ;  /* 0xff8000004f4f7808 */ /* 0x000fe20001000000 */
[--C-:B------:R-:W-:Y:S01]  /*9390*/  FFMA.FTZ R148, R24, UR4, -R6.reuse ;  /* 0x0000000418947c23 */ /* 0x100fe20008010806 */
[----:B------:R-:W-:Y:S01]  /*93a0*/  FMNMX.FTZ R4, R38, R11, !PT ;  /* 0x0000000b26047209 */ /* 0x000fe20007810000 */
[--C-:B------:R-:W-:Y:S01]  /*93b0*/  FFMA.FTZ R150, R28, UR4, -R6.reuse ;  /* 0x000000041c967c23 */ /* 0x100fe20008010806 */
[----:B------:R-:W-:Y:S01]  /*93c0*/  MUFU.EX2 R5, R5 ;  /* 0x0000000500057308 */ /* 0x000fe20000000800 */
[--C-:B------:R-:W-:Y:S01]  /*93d0*/  FFMA.FTZ R124, R40, UR4, -R6.reuse ;  /* 0x00000004287c7c23 */ /* 0x100fe20008010806 */
[----:B------:R-:W-:Y:S01]  /*93e0*/  FMNMX.FTZ R11, R39, R4, !PT ;  /* 0x00000004270b7209 */ /* 0x000fe20007810000 */
[--C-:B------:R-:W-:Y:S01]  /*93f0*/  FFMA.FTZ R120, R32, UR4, -R6.reuse ;  /* 0x0000000420787c23 */ /* 0x100fe20008010806 */
[--C-:B------:R-:W-:Y:S01]  /*9400*/  FFMA.FTZ R122, R36, UR4, -R6.reuse ;  /* 0x00000004247a7c23 */ /* 0x100fe20008010806 */
[--C-:B------:R-:W-:Y:S01]  /*9410*/  FFMA.FTZ R126, R44, UR4, -R6.reuse ;  /* 0x000000042c7e7c23 */ /* 0x100fe20008010806 */
[----:B------:R-:W-:Y:S01]  /*9420*/  FMNMX.FTZ R4, R42, R11, !PT ;  /* 0x0000000b2a047209 */ /* 0x000fe20007810000 */
[--C-:B------:R-:W-:Y:S01]  /*9430*/  FFMA.FTZ R11, R37, UR4, -R6.reuse ;  /* 0x00000004250b7c23 */ /* 0x100fe20008010806 */
[----:B------:R-:W0:Y:S01]  /*9440*/  MUFU.EX2 R148, R148 ;  /* 0x0000009400947308 */ /* 0x000e220000000800 */
[--C-:B------:R-:W-:Y:S01]  /*9450*/  FFMA.FTZ R128, R48, UR4, -R6.reuse ;  /* 0x0000000430807c23 */ /* 0x100fe20008010806 */
[----:B------:R-:W-:Y:S01]  /*9460*/  FMNMX.FTZ R25, R43, R4, !PT ;  /* 0x000000042b197209 */ /* 0x000fe20007810000 */
[--C-:B------:R-:W-:Y:S01]  /*9470*/  FFMA.FTZ R130, R52, UR4, -R6.reuse ;  /* 0x0000000434827c23 */ /* 0x100fe20008010806 */
[--C-:B------:R-:W-:Y:S01]  /*9480*/  FFMA.FTZ R132, R56, UR4, -R6.reuse ;  /* 0x0000000438847c23 */ /* 0x100fe20008010806 */
[--C-:B------:R-:W-:Y:S01]  /*9490*/  FFMA.FTZ R134, R60, UR4, -R6.reuse ;  /* 0x000000043c867c23 */ /* 0x100fe20008010806 */
[----:B------:R-:W-:Y:S01]  /*94a0*/  FMNMX.FTZ R4, R46, R25, !PT ;  /* 0x000000192e047209 */ /* 0x000fe20007810000 */
[--C-:B------:R-:W-:Y:S01]  /*94b0*/  FFMA.FTZ R136, R64, UR4, -R6.reuse ;  /* 0x0000000440887c23 */ /* 0x100fe20008010806 */
[----:B------:R-:W1:Y:S01]  /*94c0*/  MUFU.EX2 R150, R150 ;  /* 0x0000009600967308 */ /* 0x000e620000000800 */
[--C-:B------:R-:W-:Y:S01]  /*94d0*/  FFMA.FTZ R138, R68, UR4, -R6.reuse ;  /* 0x00000004448a7c23 */ /* 0x100fe20008010806 */
[----:B------:R-:W-:Y:S01]  /*94e0*/  FMNMX.FTZ R25, R47, R4, !PT ;  /* 0x000000042f197209 */ /* 0x000fe20007810000 */
[--C-:B------:R-:W-:Y:S01]  /*94f0*/  FFMA.FTZ R140, R72, UR4, -R6.reuse ;  /* 0x00000004488c7c23 */ /* 0x100fe20008010806 */
[--C-:B------:R-:W-:Y:S01]  /*9500*/  FFMA.FTZ R142, R76, UR4, -R6.reuse ;  /* 0x000000044c8e7c23 */ /* 0x100fe20008010806 */
[--C-:B------:R-:W-:Y:S01]  /*9510*/  FFMA.FTZ R144, R80, UR4, -R6.reuse ;  /* 0x0000000450907c23 */ /* 0x100fe20008010806 */
[----:B------:R-:W-:Y:S01]  /*9520*/  FMNMX.FTZ R4, R50, R25, !PT ;  /* 0x0000001932047209 */ /* 0x000fe20007810000 */
[--C-:B------:R-:W-:Y:S01]  /*9530*/  FFMA.FTZ R25, R41, UR4, -R6.reuse ;  /* 0x0000000429197c23 */ /* 0x100fe20008010806 */
[----:B------:R-:W2:Y:S01]  /*9540*/  MUFU.EX2 R7, R7 ;  /* 0x0000000700077308 */ /* 0x000ea20000000800 */
[--C-:B------:R-:W-:Y:S01]  /*9550*/  FFMA.FTZ R81, R81, UR4, -R6.reuse ;  /* 0x0000000451517c23 */ /* 0x100fe20008010806 */
[----:B------:R-:W-:Y:S01]  /*9560*/  FMNMX.FTZ R29, R51, R4, !PT ;  /* 0x00000004331d7209 */ /* 0x000fe20007810000 */
[----:B------:R-:W-:Y:S01]  /*9570*/  FFMA.FTZ R146, R84, UR4, -R6 ;  /* 0x0000000454927c23 */ /* 0x000fe20008010806 */
[----:B------:R-:W-:-:S02]  /*9580*/  IMAD.U32 R44, RZ, RZ, UR38 ;  /* 0x00000026ff2c7e24 */ /* 0x000fc4000f8e00ff */
[----:B------:R-:W-:Y:S02]  /*9590*/  FMNMX.FTZ R4, R54, R29, !PT ;  /* 0x0000001d36047209 */ /* 0x000fe40007810000 */
[----:B------:R-:W3:Y:S01]  /*95a0*/  MUFU.EX2 R120, R120 ;  /* 0x0000007800787308 */ /* 0x000ee20000000800 */
[----:B------:R-:W-:Y:S02]  /*95b0*/  PRMT R3, R44, 0x654, R3 ;  /* 0x000006542c037816 */ /* 0x000fe40000000003 */
[----:B------:R-:W-:Y:S02]  /*95c0*/  FMNMX.FTZ R29, R55, R4, !PT ;  /* 0x00000004371d7209 */ /* 0x000fe40007810000 */
[----:B------:R4:W-:Y:S02]  /*95d0*/  SYNCS.ARRIVE.TRANS64.RED.A1T0 RZ, [R3+URZ], RZ ;  /* 0x000000ff03ff79a7 */ /* 0x0009e4000810043f */
[----:B------:R-:W-:Y:S01]  /*95e0*/  FMNMX.FTZ R4, R58, R29, !PT ;  /* 0x0000001d3a047209 */ /* 0x000fe20007810000 */
[----:B------:R-:W-:Y:S01]  /*95f0*/  FFMA.FTZ R29, R45, UR4, -R6 ;  /* 0x000000042d1d7c23 */ /* 0x000fe20008010806 */
[----:B------:R-:W5:Y:S02]  /*9600*/  MUFU.EX2 R9, R9 ;  /* 0x0000000900097308 */ /* 0x000f640000000800 */
[----:B------:R-:W-:-:S04]  /*9610*/  FMNMX.FTZ R33, R59, R4, !PT ;  /* 0x000000043b217209 */ /* 0x000fc80007810000 */
[----:B------:R-:W-:Y:S02]  /*9620*/  FMNMX.FTZ R4, R62, R33, !PT ;  /* 0x000000213e047209 */ /* 0x000fe40007810000 */
[----:B------:R-:W4:Y:S02]  /*9630*/  MUFU.EX2 R122, R122 ;  /* 0x0000007a007a7308 */ /* 0x000f240000000800 */
[----:B------:R-:W-:-:S04]  /*9640*/  FMNMX.FTZ R33, R63, R4, !PT ;  /* 0x000000043f217209 */ /* 0x000fc80007810000 */
[----:B------:R-:W-:Y:S01]  /*9650*/  FMNMX.FTZ R4, R66, R33, !PT ;  /* 0x0000002142047209 */ /* 0x000fe20007810000 */
[--C-:B------:R-:W-:Y:S01]  /*9660*/  FFMA.FTZ R33, R49, UR4, -R6.reuse ;  /* 0x0000000431217c23 */ /* 0x100fe20008010806 */
[----:B------:R-:W-:Y:S01]  /*9670*/  FFMA.FTZ R49, R65, UR4, -R6 ;  /* 0x0000000441317c23 */ /* 0x000fe20008010806 */
[----:B------:R-:W4:Y:S01]  /*9680*/  MUFU.EX2 R11, R11 ;  /* 0x0000000b000b7308 */ /* 0x000f220000000800 */
[----:B------:R-:W-:-:S04]  /*9690*/  FMNMX.FTZ R37, R67, R4, !PT ;  /* 0x0000000443257209 */ /* 0x000fc80007810000 */
[----:B------:R-:W-:-:S03]  /*96a0*/  FMNMX.FTZ R4, R70, R37, !PT ;  /* 0x0000002546047209 */ /* 0x000fc60007810000 */
[----:B------:R-:W-:Y:S01]  /*96b0*/  MUFU.EX2 R124, R124 ;  /* 0x0000007c007c7308 */ /* 0x000fe20000000800 */
[----:B------:R-:W-:-:S04]  /*96c0*/  FMNMX.FTZ R37, R71, R4, !PT ;  /* 0x0000000447257209 */ /* 0x000fc80007810000 */
[----:B------:R-:W-:Y:S01]  /*96d0*/  FMNMX.FTZ R4, R74, R37, !PT ;  /* 0x000000254a047209 */ /* 0x000fe20007810000 */
[--C-:B------:R-:W-:Y:S01]  /*96e0*/  FFMA.FTZ R37, R53, UR4, -R6.reuse ;  /* 0x0000000435257c23 */ /* 0x100fe20008010806 */
[--C-:B------:R-:W-:Y:S01]  /*96f0*/  FFMA.FTZ R53, R69, UR4, -R6.reuse ;  /* 0x0000000445357c23 */ /* 0x100fe20008010806 */
[----:B------:R-:W-:Y:S01]  /*9700*/  FFMA.FTZ R69, R85, UR4, -R6 ;  /* 0x0000000455457c23 */ /* 0x000fe20008010806 */
[----:B------:R-:W-:Y:S01]  /*9710*/  FMNMX.FTZ R41, R75, R4, !PT ;  /* 0x000000044b297209 */ /* 0x000fe20007810000 */
[----:B------:R-:W-:Y:S03]  /*9720*/  MUFU.EX2 R25, R25 ;  /* 0x0000001900197308 */ /* 0x000fe60000000800 */
[----:B------:R-:W-:-:S04]  /*9730*/  FMNMX.FTZ R4, R78, R41, !PT ;  /* 0x000000294e047209 */ /* 0x000fc80007810000 */
[----:B------:R-:W-:Y:S01]  /*9740*/  FMNMX.FTZ R41, R79, R4, !PT ;  /* 0x000000044f297209 */ /* 0x000fe20007810000 */
[----:B------:R-:W-:Y:S03]  /*9750*/  MUFU.EX2 R126, R126 ;  /* 0x0000007e007e7308 */ /* 0x000fe60000000800 */
[----:B------:R-:W-:Y:S01]  /*9760*/  FMNMX.FTZ R4, R82, R41, !PT ;  /* 0x0000002952047209 */ /* 0x000fe20007810000 */
[----:B------:R-:W-:-:S03]  /*9770*/  FFMA.FTZ R41, R57, UR4, -R6 ;  /* 0x0000000439297c23 */ /* 0x000fc60008010806 */
[----:B------:R-:W-:Y:S01]  /*9780*/  FMNMX.FTZ R45, R83, R4, !PT ;  /* 0x00000004532d7209 */ /* 0x000fe20007810000 */
[----:B------:R-:W-:Y:S03]  /*9790*/  MUFU.EX2 R29, R29 ;  /* 0x0000001d001d7308 */ /* 0x000fe60000000800 */
[----:B------:R-:W-:Y:S01]  /*97a0*/  FMNMX.FTZ R4, R86, R45, !PT ;  /* 0x0000002d56047209 */ /* 0x000fe20007810000 */
[--C-:B------:R-:W-:Y:S01]  /*97b0*/  FFMA.FTZ R45, R61, UR4, -R6.reuse ;  /* 0x000000043d2d7c23 */ /* 0x100fe20008010806 */
[--C-:B------:R-:W-:Y:S02]  /*97c0*/  FFMA.FTZ R61, R77, UR4, -R6.reuse ;  /* 0x000000044d3d7c23 */ /* 0x100fe40008010806 */
[----:B------:R-:W-:Y:S01]  /*97d0*/  FMNMX.FTZ R4, R87, R4, !PT ;  /* 0x0000000457047209 */ /* 0x000fe20007810000 */
[----:B------:R-:W-:Y:S04]  /*97e0*/  MUFU.EX2 R128, R128 ;  /* 0x0000008000807308 */ /* 0x000fe80000000800 */
[----:B------:R-:W0:Y:S04]  /*97f0*/  SHFL.BFLY PT, R57, R4, 0x2, 0x1f ;  /* 0x0c401f0004397f89 */ /* 0x000e2800000e0000 */
[----:B------:R-:W-:Y:S08]  /*9800*/  MUFU.EX2 R33, R33 ;  /* 0x0000002100217308 */ /* 0x000ff00000000800 */
[----:B------:R-:W-:Y:S08]  /*9810*/  MUFU.EX2 R130, R130 ;  /* 0x0000008200827308 */ /* 0x000ff00000000800 */
[----:B------:R-:W-:Y:S01]  /*9820*/  MUFU.EX2 R37, R37 ;  /* 0x0000002500257308 */ /* 0x000fe20000000800 */
[----:B0-----:R-:W-:Y:S01]  /*9830*/  FMNMX.FTZ R8, R4, R57, !PT ;  /* 0x0000003904087209 */ /* 0x001fe20007810000 */
[----:B------:R-:W-:-:S06]  /*9840*/  FFMA.FTZ R57, R73, UR4, -R6 ;  /* 0x0000000449397c23 */ /* 0x000fcc0008010806 */
[----:B------:R-:W-:Y:S01]  /*9850*/  MUFU.EX2 R132, R132 ;  /* 0x0000008400847308 */ /* 0x000fe20000000800 */
[----:B------:R-:W0:Y:S07]  /*9860*/  SHFL.BFLY PT, R65, R8, 0x1, 0x1f ;  /* 0x0c201f0008417f89 */ /* 0x000e2e00000e0000 */
[----:B------:R-:W-:Y:S08]  /*9870*/  MUFU.EX2 R41, R41 ;  /* 0x0000002900297308 */ /* 0x000ff00000000800 */
[----:B------:R-:W-:Y:S08]  /*9880*/  MUFU.EX2 R134, R134 ;  /* 0x0000008600867308 */ /* 0x000ff00000000800 */
[----:B------:R-:W-:Y:S01]  /*9890*/  MUFU.EX2 R45, R45 ;  /* 0x0000002d002d7308 */ /* 0x000fe20000000800 */
[----:B0-----:R-:W-:-:S04]  /*98a0*/  FMNMX.FTZ R4, R8, R65, !PT ;  /* 0x0000004108047209 */ /* 0x001fc80007810000 */
[C---:B------:R-:W-:Y:S01]  /*98b0*/  FSETP.NEU.FTZ.AND P1, PT, R4.reuse, -INF , PT ;  /* 0xff8000000400780b */ /* 0x040fe20003f3d000 */
[----:B------:R-:W-:Y:S02]  /*98c0*/  FMUL.FTZ R40, R4, UR4 ;  /* 0x0000000404287c20 */ /* 0x000fe40008410000 */
[----:B------:R-:W-:Y:S03]  /*98d0*/  MUFU.EX2 R136, R136 ;  /* 0x0000008800887308 */ /* 0x000fe60000000800 */
[----:B------:R-:W-:Y:S02]  /*98e0*/  FSEL R40, R40, RZ, P1 ;  /* 0x000000ff28287208 */ /* 0x000fe40000800000 */
[----:B------:R-:W-:Y:S01]  /*98f0*/  ISETP.GE.AND P1, PT, R88, 0x81, PT ;  /* 0x000000815800780c */ /* 0x000fe20003f26270 */
[----:B------:R-:W-:Y:S02]  /*9900*/  IMAD.MOV.U32 R88, RZ, RZ, R119 ;  /* 0x000000ffff587224 */ /* 0x000fe400078e0077 */
[--C-:B------:R-:W-:Y:S01]  /*9910*/  FFMA.FTZ R149, R26, UR4, -R40.reuse ;  /* 0x000000041a957c23 */ /* 0x100fe20008010828 */
[--C-:B------:R-:W-:Y:S01]  /*9920*/  FFMA.FTZ R6, R27, UR4, -R40.reuse ;  /* 0x000000041b067c23 */ /* 0x100fe20008010828 */
[--C-:B------:R-:W-:Y:S01]  /*9930*/  FFMA.FTZ R151, R30, UR4, -R40.reuse ;  /* 0x000000041e977c23 */ /* 0x100fe20008010828 */
[----:B------:R-:W-:Y:S01]  /*9940*/  FADD.FTZ R27, R148, R5 ;  /* 0x00000005941b7221 */ /* 0x000fe20000010000 */
[--C-:B------:R-:W-:Y:S01]  /*9950*/  FFMA.FTZ R8, R31, UR4, -R40.reuse ;  /* 0x000000041f087c23 */ /* 0x100fe20008010828 */
[--C-:B------:R-:W-:Y:S01]  /*9960*/  FFMA.FTZ R121, R34, UR4, -R40.reuse ;  /* 0x0000000422797c23 */ /* 0x100fe20008010828 */
[----:B------:R-:W-:Y:S01]  /*9970*/  MUFU.EX2 R149, R149 ;  /* 0x0000009500957308 */ /* 0x000fe20000000800 */
[----:B-1----:R-:W-:Y:S01]  /*9980*/  FADD.FTZ R32, R150, R27 ;  /* 0x0000001b96207221 */ /* 0x002fe20000010000 */
[--C-:B------:R-:W-:Y:S01]  /*9990*/  FFMA.FTZ R10, R35, UR4, -R40.reuse ;  /* 0x00000004230a7c23 */ /* 0x100fe20008010828 */
[--C-:B------:R-:W-:Y:S01]  /*99a0*/  FFMA.FTZ R123, R38, UR4, -R40.reuse ;  /* 0x00000004267b7c23 */ /* 0x100fe20008010828 */
[----:B------:R-:W-:Y:S01]  /*99b0*/  FFMA.FTZ R12, R39, UR4, -R40 ;  /* 0x00000004270c7c23 */ /* 0x000fe20008010828 */
[----:B--2---:R-:W-:Y:S01]  /*99c0*/  FADD.FTZ R27, R7, R32 ;  /* 0x00000020071b7221 */ /* 0x004fe20000010000 */
[--C-:B------:R-:W-:Y:S01]  /*99d0*/  FFMA.FTZ R125, R42, UR4, -R40.reuse ;  /* 0x000000042a7d7c23 */ /* 0x100fe20008010828 */
[--C-:B------:R-:W-:Y:S01]  /*99e0*/  FFMA.FTZ R24, R43, UR4, -R40.reuse ;  /* 0x000000042b187c23 */ /* 0x100fe20008010828 */
[----:B------:R-:W0:Y:S01]  /*99f0*/  MUFU.EX2 R6, R6 ;  /* 0x0000000600067308 */ /* 0x000e220000000800 */
[----:B---3--:R-:W-:Y:S01]  /*9a00*/  FADD.FTZ R34, R120, R27 ;  /* 0x0000001b78227221 */ /* 0x008fe20000010000 */
[--C-:B------:R-:W-:Y:S01]  /*9a10*/  FFMA.FTZ R127, R46, UR4, -R40.reuse ;  /* 0x000000042e7f7c23 */ /* 0x100fe20008010828 */
[--C-:B------:R-:W-:Y:S01]  /*9a20*/  FFMA.FTZ R26, R47, UR4, -R40.reuse ;  /* 0x000000042f1a7c23 */ /* 0x100fe20008010828 */
[----:B------:R-:W-:Y:S01]  /*9a30*/  FFMA.FTZ R129, R50, UR4, -R40 ;  /* 0x0000000432817c23 */ /* 0x000fe20008010828 */
[----:B-----5:R-:W-:Y:S01]  /*9a40*/  FADD.FTZ R27, R9, R34 ;  /* 0x00000022091b7221 */ /* 0x020fe20000010000 */
[--C-:B------:R-:W-:Y:S01]  /*9a50*/  FFMA.FTZ R28, R51, UR4, -R40.reuse ;  /* 0x00000004331c7c23 */ /* 0x100fe20008010828 */
[--C-:B------:R-:W-:Y:S01]  /*9a60*/  FFMA.FTZ R131, R54, UR4, -R40.reuse ;  /* 0x0000000436837c23 */ /* 0x100fe20008010828 */
[----:B------:R-:W1:Y:S01]  /*9a70*/  MUFU.EX2 R151, R151 ;  /* 0x0000009700977308 */ /* 0x000e620000000800 */
[----:B----4-:R-:W-:Y:S01]  /*9a80*/  FADD.FTZ R34, R122, R27 ;  /* 0x0000001b7a227221 */ /* 0x010fe20000010000 */
[--C-:B------:R-:W-:Y:S01]  /*9a90*/  FFMA.FTZ R30, R55, UR4, -R40.reuse ;  /* 0x00000004371e7c23 */ /* 0x100fe20008010828 */
[--C-:B------:R-:W-:Y:S01]  /*9aa0*/  FFMA.FTZ R133, R58, UR4, -R40.reuse ;  /* 0x000000043a857c23 */ /* 0x100fe20008010828 */
[----:B------:R-:W-:Y:S01]  /*9ab0*/  FFMA.FTZ R32, R59, UR4, -R40 ;  /* 0x000000043b207c23 */ /* 0x000fe20008010828 */
[----:B------:R-:W-:Y:S01]  /*9ac0*/  FADD.FTZ R31, R11, R34 ;  /* 0x000000220b1f7221 */ /* 0x000fe20000010000 */
[--C-:B------:R-:W-:Y:S01]  /*9ad0*/  FFMA.FTZ R135, R62, UR4, -R40.reuse ;  /* 0x000000043e877c23 */ /* 0x100fe20008010828 */
[----:B------:R-:W-:Y:S01]  /*9ae0*/  FFMA.FTZ R34, R63, UR4, -R40 ;  /* 0x000000043f227c23 */ /* 0x000fe20008010828 */
[----:B------:R-:W2:Y:S01]  /*9af0*/  MUFU.EX2 R8, R8 ;  /* 0x0000000800087308 */ /* 0x000ea20000000800 */
[----:B0-----:R-:W-:Y:S01]  /*9b00*/  FADD.FTZ R36, R149, R6 ;  /* 0x0000000695247221 */ /* 0x001fe20000010000 */
[----:B------:R-:W-:Y:S01]  /*9b10*/  FADD.FTZ R38, R124, R31 ;  /* 0x0000001f7c267221 */ /* 0x000fe20000010000 */
[--C-:B------:R-:W-:Y:S01]  /*9b20*/  FFMA.FTZ R137, R66, UR4, -R40.reuse ;  /* 0x0000000442897c23 */ /* 0x100fe20008010828 */
[--C-:B------:R-:W-:Y:S01]  /*9b30*/  FFMA.FTZ R139, R70, UR4, -R40.reuse ;  /* 0x00000004468b7c23 */ /* 0x100fe20008010828 */
[----:B------:R-:W-:Y:S01]  /*9b40*/  FFMA.FTZ R141, R74, UR4, -R40 ;  /* 0x000000044a8d7c23 */ /* 0x000fe20008010828 */
[----:B------:R-:W-:Y:S01]  /*9b50*/  FADD.FTZ R31, R25, R38 ;  /* 0x00000026191f7221 */ /* 0x000fe20000010000 */
[----:B------:R-:W-:Y:S01]  /*9b60*/  F2FP.BF16.F32.PACK_AB R148, R5, R148 ;  /* 0x000000940594723e */ /* 0x000fe200000010ff */
[----:B------:R-:W0:Y:S01]  /*9b70*/  MUFU.EX2 R121, R121 ;  /* 0x0000007900797308 */ /* 0x000e220000000800 */
[----:B-1----:R-:W-:Y:S01]  /*9b80*/  FADD.FTZ R27, R151, R36 ;  /* 0x00000024971b7221 */ /* 0x002fe20000010000 */
[--C-:B------:R-:W-:Y:S01]  /*9b90*/  FFMA.FTZ R75, R75, UR4, -R40.reuse ;  /* 0x000000044b4b7c23 */ /* 0x100fe20008010828 */
[--C-:B------:R-:W-:Y:S01]  /*9ba0*/  FFMA.FTZ R143, R78, UR4, -R40.reuse ;  /* 0x000000044e8f7c23 */ /* 0x100fe20008010828 */
[--C-:B------:R-:W-:Y:S01]  /*9bb0*/  FFMA.FTZ R82, R82, UR4, -R40.reuse ;  /* 0x0000000452527c23 */ /* 0x100fe20008010828 */
[--C-:B------:R-:W-:Y:S01]  /*9bc0*/  FFMA.FTZ R83, R83, UR4, -R40.reuse ;  /* 0x0000000453537c23 */ /* 0x100fe20008010828 */
[--C-:B------:R-:W-:Y:S01]  /*9bd0*/  FFMA.FTZ R86, R86, UR4, -R40.reuse ;  /* 0x0000000456567c23 */ /* 0x100fe20008010828 */
[----:B------:R-:W-:Y:S01]  /*9be0*/  FFMA.FTZ R87, R87, UR4, -R40 ;  /* 0x0000000457577c23 */ /* 0x000fe20008010828 */
[----:B------:R-:W1:Y:S01]  /*9bf0*/  MUFU.EX2 R10, R10 ;  /* 0x0000000a000a7308 */ /* 0x000e620000000800 */
[----:B--2---:R-:W-:Y:S01]  /*9c00*/  FADD.FTZ R36, R8, R27 ;  /* 0x0000001b08247221 */ /* 0x004fe20000010000 */
[----:B------:R-:W-:-:S02]  /*9c10*/  F2FP.BF16.F32.PACK_AB R149, R6, R149 ;  /* 0x000000950695723e */ /* 0x000fc400000010ff */
[----:B------:R-:W-:Y:S02]  /*9c20*/  F2FP.BF16.F32.PACK_AB R150, R7, R150 ;  /* 0x000000960796723e */ /* 0x000fe400000010ff */
[----:B------:R-:W-:Y:S02]  /*9c30*/  F2FP.BF16.F32.PACK_AB R120, R9, R120 ;  /* 0x000000780978723e */ /* 0x000fe400000010ff */
[----:B------:R-:W2:Y:S01]  /*9c40*/  MUFU.EX2 R123, R123 ;  /* 0x0000007b007b7308 */ /* 0x000ea20000000800 */
[----:B0-----:R-:W-:Y:S01]  /*9c50*/  FADD.FTZ R27, R121, R36 ;  /* 0x00000024791b7221 */ /* 0x001fe20000010000 */
[----:B------:R-:W-:Y:S01]  /*9c60*/  FADD.FTZ R36, R126, R31 ;  /* 0x0000001f7e247221 */ /* 0x000fe20000010000 */
[----:B------:R-:W-:Y:S02]  /*9c70*/  F2FP.BF16.F32.PACK_AB R122, R11, R122 ;  /* 0x0000007a0b7a723e */ /* 0x000fe400000010ff */
[----:B------:R-:W-:Y:S01]  /*9c80*/  F2FP.BF16.F32.PACK_AB R124, R25, R124 ;  /* 0x0000007c197c723e */ /* 0x000fe200000010ff */
[----:B------:R-:W-:Y:S01]  /*9c90*/  FADD.FTZ R31, R29, R36 ;  /* 0x000000241d1f7221 */ /* 0x000fe20000010000 */
[----:B------:R-:W-:Y:S01]  /*9ca0*/  FFMA.FTZ R36, R67, UR4, -R40 ;  /* 0x0000000443247c23 */ /* 0x000fe20008010828 */
[----:B------:R-:W0:Y:S01]  /*9cb0*/  MUFU.EX2 R12, R12 ;  /* 0x0000000c000c7308 */ /* 0x000e220000000800 */
[----:B-1----:R-:W-:Y:S01]  /*9cc0*/  FADD.FTZ R38, R10, R27 ;  /* 0x0000001b0a267221 */ /* 0x002fe20000010000 */
[----:B------:R-:W-:Y:S01]  /*9cd0*/  FADD.FTZ R42, R128, R31 ;  /* 0x0000001f802a7221 */ /* 0x000fe20000010000 */
[----:B------:R-:W-:-:S02]  /*9ce0*/  F2FP.BF16.F32.PACK_AB R126, R29, R126 ;  /* 0x0000007e1d7e723e */ /* 0x000fc400000010ff */
[C---:B------:R-:W-:Y:S01]  /*9cf0*/  F2FP.BF16.F32.PACK_AB R128, R33.reuse, R128 ;  /* 0x000000802180723e */ /* 0x040fe200000010ff */
[----:B------:R-:W-:Y:S01]  /*9d00*/  FADD.FTZ R31, R33, R42 ;  /* 0x0000002a211f7221 */ /* 0x000fe20000010000 */
[----:B------:R-:W-:Y:S01]  /*9d10*/  F2FP.BF16.F32.PACK_AB R151, R8, R151 ;  /* 0x000000970897723e */ /* 0x000fe200000010ff */
[----:B------:R-:W1:Y:S01]  /*9d20*/  MUFU.EX2 R125, R125 ;  /* 0x0000007d007d7308 */ /* 0x000e620000000800 */
[----:B--2---:R-:W-:Y:S01]  /*9d30*/  FADD.FTZ R27, R123, R38 ;  /* 0x000000267b1b7221 */ /* 0x004fe20000010000 */
[----:B------:R-:W-:-:S06]  /*9d40*/  F2FP.BF16.F32.PACK_AB R121, R10, R121 ;  /* 0x000000790a79723e */ /* 0x000fcc00000010ff */
[----:B------:R-:W2:Y:S01]  /*9d50*/  MUFU.EX2 R24, R24 ;  /* 0x0000001800187308 */ /* 0x000ea20000000800 */
[C---:B0-----:R-:W-:Y:S01]  /*9d60*/  FADD.FTZ R38, R12.reuse, R27 ;  /* 0x0000001b0c267221 */ /* 0x041fe20000010000 */
[----:B------:R-:W-:-:S06]  /*9d70*/  F2FP.BF16.F32.PACK_AB R123, R12, R123 ;  /* 0x0000007b0c7b723e */ /* 0x000fcc00000010ff */
[----:B------:R-:W0:Y:S01]  /*9d80*/  MUFU.EX2 R127, R127 ;  /* 0x0000007f007f7308 */ /* 0x000e220000000800 */
[----:B-1----:R-:W-:Y:S01]  /*9d90*/  FADD.FTZ R27, R125, R38 ;  /* 0x000000267d1b7221 */ /* 0x002fe20000010000 */
[----:B------:R-:W-:Y:S01]  /*9da0*/  FADD.FTZ R38, R130, R31 ;  /* 0x0000001f82267221 */ /* 0x000fe20000010000 */
[----:B------:R-:W-:-:S05]  /*9db0*/  F2FP.BF16.F32.PACK_AB R130, R37, R130 ;  /* 0x000000822582723e */ /* 0x000fca00000010ff */
[----:B------:R-:W1:Y:S01]  /*9dc0*/  MUFU.EX2 R26, R26 ;  /* 0x0000001a001a7308 */ /* 0x000e620000000800 */
[C---:B--2---:R-:W-:Y:S01]  /*9dd0*/  FADD.FTZ R42, R24.reuse, R27 ;  /* 0x0000001b182a7221 */ /* 0x044fe20000010000 */
[----:B------:R-:W-:Y:S01]  /*9de0*/  FADD.FTZ R27, R37, R38 ;  /* 0x00000026251b7221 */ /* 0x000fe20000010000 */
[----:B------:R-:W-:Y:S01]  /*9df0*/  FFMA.FTZ R38, R71, UR4, -R40 ;  /* 0x0000000447267c23 */ /* 0x000fe20008010828 */
[----:B------:R-:W-:-:S04]  /*9e00*/  F2FP.BF16.F32.PACK_AB R125, R24, R125 ;  /* 0x0000007d187d723e */ /* 0x000fc800000010ff */
[----:B------:R-:W2:Y:S01]  /*9e10*/  MUFU.EX2 R129, R129 ;  /* 0x0000008100817308 */ /* 0x000ea20000000800 */
[----:B0-----:R-:W-:Y:S01]  /*9e20*/  FADD.FTZ R3, R127, R42 ;  /* 0x0000002a7f037221 */ /* 0x001fe20000010000 */
[----:B------:R-:W-:Y:S01]  /*9e30*/  FADD.FTZ R42, R132, R27 ;  /* 0x0000001b842a7221 */ /* 0x000fe20000010000 */
[----:B------:R-:W-:-:S03]  /*9e40*/  F2FP.BF16.F32.PACK_AB R132, R41, R132 ;  /* 0x000000842984723e */ /* 0x000fc600000010ff */
[----:B------:R-:W-:Y:S01]  /*9e50*/  FADD.FTZ R27, R41, R42 ;  /* 0x0000002a291b7221 */ /* 0x000fe20000010000 */
[----:B------:R-:W-:Y:S01]  /*9e60*/  FFMA.FTZ R42, R79, UR4, -R40 ;  /* 0x000000044f2a7c23 */ /* 0x000fe20008010828 */
[----:B------:R-:W0:Y:S01]  /*9e70*/  MUFU.EX2 R28, R28 ;  /* 0x0000001c001c7308 */ /* 0x000e220000000800 */
[----:B-1----:R-:W-:Y:S01]  /*9e80*/  FADD.FTZ R44, R26, R3 ;  /* 0x000000031a2c7221 */ /* 0x002fe20000010000 */
[----:B------:R-:W-:Y:S01]  /*9e90*/  FADD.FTZ R46, R134, R27 ;  /* 0x0000001b862e7221 */ /* 0x000fe20000010000 */
[C---:B------:R-:W-:Y:S02]  /*9ea0*/  F2FP.BF16.F32.PACK_AB R134, R45.reuse, R134 ;  /* 0x000000862d86723e */ /* 0x040fe400000010ff */
[----:B------:R-:W-:Y:S01]  /*9eb0*/  F2FP.BF16.F32.PACK_AB R127, R26, R127 ;  /* 0x0000007f1a7f723e */ /* 0x000fe200000010ff */
[----:B------:R-:W-:Y:S02]  /*9ec0*/  FADD.FTZ R27, R45, R46 ;  /* 0x0000002e2d1b7221 */ /* 0x000fe40000010000 */
[----:B------:R-:W1:Y:S01]  /*9ed0*/  MUFU.EX2 R131, R131 ;  /* 0x0000008300837308 */ /* 0x000e620000000800 */
[----:B--2---:R-:W-:Y:S01]  /*9ee0*/  FADD.FTZ R3, R129, R44 ;  /* 0x0000002c81037221 */ /* 0x004fe20000010000 */
[----:B------:R-:W-:-:S06]  /*9ef0*/  FADD.FTZ R46, R136, R27 ;  /* 0x0000001b882e7221 */ /* 0x000fcc0000010000 */
        /* <DEDUP_REMOVED lines=69> */
[----:B0-----:R-:W-:Y:S01]  /*a350*/  FADD.FTZ R6, R86, R5 ;  /* 0x0000000556067221 */ /* 0x001fe20000010000 */
[C---:B-1----:R-:W-:Y:S01]  /*a360*/  FADD.FTZ R3, R69.reuse, R46 ;  /* 0x0000002e45037221 */ /* 0x042fe20000010000 */
[----:B------:R-:W-:Y:S02]  /*a370*/  F2FP.BF16.F32.PACK_AB R146, R69, R146 ;  /* 0x000000924592723e */ /* 0x000fe400000010ff */
[C---:B--2---:R-:W-:Y:S01]  /*a380*/  FADD.FTZ R6, R87.reuse, R6 ;  /* 0x0000000657067221 */ /* 0x044fe20000010000 */
[----:B------:R-:W-:Y:S01]  /*a390*/  F2FP.BF16.F32.PACK_AB R147, R87, R86 ;  /* 0x000000565793723e */ /* 0x000fe200000010ff */
[----:B------:R-:W-:Y:S06]  /*a3a0*/  @!P1 BRA `(.L_x_577) ;  /* 0x0000002000389947 */ /* 0x000fec0003800000 */
[----:B------:R-:W2:Y:S01]  /*a3b0*/  LDL.LU R48, [R1+0x48] ;  /* 0x0000480001307983 */ /* 0x000ea20000300800 */
[----:B------:R-:W-:Y:S01]  /*a3c0*/  IMAD.MOV.U32 R10, RZ, RZ, R4 ;  /* 0x000000ffff0a7224 */ /* 0x000fe200078e0004 */
[----:B------:R-:W-:Y:S01]  /*a3d0*/  MOV R5, R157 ;  /* 0x0000009d00057202 */ /* 0x000fe20000000f00 */
[----:B------:R-:W-:Y:S01]  /*a3e0*/  IMAD.MOV.U32 R11, RZ, RZ, R0 ;  /* 0x000000ffff0b7224 */ /* 0x000fe200078e0000 */
[----:B------:R-:W-:Y:S01]  /*a3f0*/  CS2R R118, SRZ ;  /* 0x0000000000767805 */ /* 0x000fe2000001ff00 */
[----:B------:R-:W-:Y:S01]  /*a400*/  IMAD.MOV.U32 R12, RZ, RZ, R155 ;  /* 0x000000ffff0c7224 */ /* 0x000fe200078e009b */
        /* <DEDUP_REMOVED lines=14> */
[----:B------:R-:W-:Y:S01]  /*a4f0*/  CS2R R88, SRZ ;  /* 0x0000000000587805 */ /* 0x000fe2000001ff00 */
[----:B--2---:R-:W-:-:S07]  /*a500*/  VIADD R7, R48, 0xfffffffe ;  /* 0xfffffffe30077836 */ /* 0x004fce0000000000 */
.L_x_589:
[----:B------:R-:W2:Y:S01]  /*a510*/  LDL R4, [R1+0x20] ;  /* 0x0000200001047983 */ /* 0x000ea20000100800 */
[----:B------:R-:W-:Y:S01]  /*a520*/  ISETP.NE.AND P1, PT, R12, 0x1, PT ;  /* 0x000000010c00780c */ /* 0x000fe20003f25270 */
[----:B------:R-:W-:Y:S05]  /*a530*/  YIELD ;  /* 0x0000000000007946 */ /* 0x000fea0003800000 */
[----:B------:R-:W-:-:S04]  /*a540*/  SEL R0, RZ, 0x1, P1 ;  /* 0x00000001ff007807 */ /* 0x000fc80000800000 */
[----:B------:R-:W-:Y:S02]  /*a550*/  LOP3.LUT R157, R5, R0, RZ, 0x3c, !PT ;  /* 0x00000000059d7212 */ /* 0x000fe400078e3cff */
[----:B--2---:R-:W-:-:S13]  /*a560*/  ISETP.NE.AND P1, PT, R4, RZ, PT ;  /* 0x000000ff0400720c */ /* 0x004fda0003f25270 */
[----:B------:R-:W-:Y:S05]  /*a570*/  @P1 BRA `(.L_x_578) ;  /* 0x00000000003c1947 */ /* 0x000fea0003800000 */
[----:B------:R-:W-:Y:S05]  /*a580*/  @!P0 BRA `(.L_x_579) ;  /* 0x0000000000048947 */ /* 0x000fea0003800000 */
[----:B------:R-:W-:Y:S01]  /*a590*/  BPT.TRAP 0x1 ;  /* 0x000000040000795c */ /* 0x000fe20000300000 */
.L_x_579:
[----:B------:R-:W-:-:S05]  /*a5a0*/  VIADD R0, R12, 0x1 ;  /* 0x000000010c007836 */ /* 0x000fca0000000000 */
[----:B------:R-:W-:-:S04]  /*a5b0*/  ISETP.NE.AND P2, PT, R0, 0x2, PT ;  /* 0x000000020000780c */ /* 0x000fc80003f45270 */
[----:B------:R-:W-:Y:S02]  /*a5c0*/  SEL R9, R0, RZ, P2 ;  /* 0x000000ff00097207 */ /* 0x000fe40001000000 */
[----:B------:R-:W-:-:S03]  /*a5d0*/  SHF.L.U32 R0, R157, 0x1f, RZ ;  /* 0x0000001f9d007819 */ /* 0x000fc600000006ff */
[----:B------:R-:W-:-:S04]  /*a5e0*/  IMAD R9, R9, 0x8, R18 ;  /* 0x0000000809097824 */ /* 0x000fc800078e0212 */
[----:B------:R0:W1:Y:S01]  /*a5f0*/  SYNCS.PHASECHK.TRANS64.TRYWAIT P2, [R9+URZ+0x16830], R0 ;  /* 0x01683000090075a7 */ /* 0x000062000804017f */
[----:B------:R-:W-:Y:S05]  /*a600*/  @!P0 BRA `(.L_x_580) ;  /* 0x0000000000048947 */ /* 0x000fea0003800000 */
[----:B------:R-:W-:Y:S01]  /*a610*/  BPT.TRAP 0x1 ;  /* 0x000000040000795c */ /* 0x000fe20000300000 */
.L_x_580:
[----:B------:R-:W-:Y:S04]  /*a620*/  BSSY B0, `(.L_x_578) ;  /* 0x0000004000007945 */ /* 0x000fe80003800000 */
[----:B-1----:R-:W-:Y:S05]  /*a630*/  @P2 BRA `(.L_x_581) ;  /* 0x0000000000082947 */ /* 0x002fea0003800000 */
[----:B------:R-:W1:Y:S02]  /*a640*/  SYNCS.PHASECHK.TRANS64.TRYWAIT P2, [R9+URZ+0x16830], R0 ;  /* 0x01683000090075a7 */ /* 0x000e64000804017f */
[----:B-1----:R-:W-:Y:S05]  /*a650*/  @!P2 BRA `(.L_x_582) ;  /* 0x000000b40074a947 */ /* 0x002fea0003800000 */
.L_x_581:
[----:B------:R-:W-:Y:S05]  /*a660*/  BSYNC B0 ;  /* 0x0000000000007941 */ /* 0x000fea0003800000 */
.L_x_578:
[----:B------:R2:W-:Y:S01]  /*a670*/  STL.64 [R1+0x70], R2 ;  /* 0x0000700201007387 */ /* 0x0005e20000100a00 */
[----:B01----:R-:W0:Y:S03]  /*a680*/  S2R R0, SR_TID.X ;  /* 0x0000000000007919 */ /* 0x003e260000002100 */
[----:B--2---:R-:W2:Y:S01]  /*a690*/  LDL.64 R2, [R1+0x10] ;  /* 0x0000100001027983 */ /* 0x004ea20000100a00 */
[----:B------:R-:W-:Y:S01]  /*a6a0*/  VIADD R155, R12, 0x1 ;  /* 0x000000010c9b7836 */ /* 0x000fe20000000000 */
[----:B------:R-:W-:Y:S05]  /*a6b0*/  WARPSYNC.ALL ;  /* 0x0000000000007948 */ /* 0x000fea0003800000 */
[C---:B------:R-:W-:Y:S01]  /*a6c0*/  ISETP.NE.AND P2, PT, R155.reuse, 0x2, PT ;  /* 0x000000029b00780c */ /* 0x040fe20003f45270 */
[----:B------:R-:W-:Y:S01]  /*a6d0*/  IMAD.MOV.U32 R9, RZ, RZ, 0x40000040 ;  /* 0x40000040ff097424 */ /* 0x000fe200078e00ff */
[----:B------:R-:W-:Y:S01]  /*a6e0*/  R2UR UR8, R14 ;  /* 0x000000000e0872ca */ /* 0x000fe200000e0000 */
[----:B------:R-:W-:Y:S01]  /*a6f0*/  IMAD.MOV.U32 R27, RZ, RZ, 0x40000040 ;  /* 0x40000040ff1b7424 */ /* 0x000fe200078e00ff */
[----:B------:R-:W-:Y:S01]  /*a700*/  SEL R155, R155, RZ, P2 ;  /* 0x000000ff9b9b7207 */ /* 0x000fe20001000000 */
[----:B------:R-:W-:Y:S01]  /*a710*/  IMAD.MOV.U32 R25, RZ, RZ, 0x40000040 ;  /* 0x40000040ff197424 */ /* 0x000fe200078e00ff */
[----:B------:R-:W-:-:S02]  /*a720*/  R2UR UR19, R9 ;  /* 0x00000000091372ca */ /* 0x000fc400000e0000 */
[----:B------:R-:W-:Y:S01]  /*a730*/  R2UR UR9, R15 ;  /* 0x000000000f0972ca */ /* 0x000fe200000e0000 */
[----:B------:R-:W-:Y:S01]  /*a740*/  IMAD R26, R155, 0x400, R13 ;  /* 0x000004009b1a7824 */ /* 0x000fe200078e020d */
[----:B------:R-:W-:Y:S02]  /*a750*/  R2UR UR11, R27 ;  /* 0x000000001b0b72ca */ /* 0x000fe400000e0000 */
[----:B------:R-:W-:Y:S01]  /*a760*/  R2UR UR15, R25 ;  /* 0x00000000190f72ca */ /* 0x000fe200000e0000 */
[C---:B------:R-:W-:Y:S01]  /*a770*/  VIADD R24, R26.reuse, 0x2 ;  /* 0x000000021a187836 */ /* 0x040fe20000000000 */
[C---:B------:R-:W-:Y:S02]  /*a780*/  IADD3 R8, R26.reuse, 0x4, RZ ;  /* 0x000000041a087810 */ /* 0x040fe40007ffe0ff */
[C---:B------:R-:W-:Y:S01]  /*a790*/  R2UR UR10, R26.reuse ;  /* 0x000000001a0a72ca */ /* 0x040fe200000e0000 */
[----:B------:R-:W-:Y:S01]  /*a7a0*/  VIADD R26, R26, 0x6 ;  /* 0x000000061a1a7836 */ /* 0x000fe20000000000 */
[----:B------:R-:W-:-:S02]  /*a7b0*/  R2UR UR18, R8 ;  /* 0x00000000081272ca */ /* 0x000fc400000e0000 */
[----:B------:R-:W3:Y:S01]  /*a7c0*/  LDL.64 R8, [R1+0x8] ;  /* 0x0000080001087983 */ /* 0x000ee20000100a00 */
[----:B0-----:R-:W-:Y:S02]  /*a7d0*/  SHF.R.U32.HI R0, RZ, 0x7, R0 ;  /* 0x00000007ff007819 */ /* 0x001fe40000011600 */
[----:B------:R-:W-:-:S03]  /*a7e0*/  R2UR UR14, R24 ;  /* 0x00000000180e72ca */ /* 0x000fc600000e0000 */
[----:B------:R-:W-:Y:S01]  /*a7f0*/  VIADD R0, R0, 0x8 ;  /* 0x0000000800007836 */ /* 0x000fe20000000000 */
[----:B------:R-:W-:Y:S02]  /*a800*/  R2UR UR22, R26 ;  /* 0x000000001a1672ca */ /* 0x000fe400000e0000 */
[----:B------:R-:W-:Y:S02]  /*a810*/  R2UR UR23, R27 ;  /* 0x000000001b1772ca */ /* 0x000fe400000e0000 */
[----:B------:R0:W-:Y:S06]  /*a820*/  BAR.SYNC.DEFER_BLOCKING R0, 0x100 ;  /* 0x000400000000751d */ /* 0x0001ec0000010000 */
[----:B------:R-:W-:-:S06]  /*a830*/  WARPGROUP.ARRIVE ;  /* 0x00000000000079c5 */ /* 0x000fcc0000000000 */
[----:B------:R-:W-:Y:S03]  /*a840*/  HGMMA.64x128x16.F32.BF16 R24, gdesc[UR8], RZ, !UPT, gsb0 ;  /* 0x01e00000081879f0 */ /* 0x000fe6000c0018ff */
[----:B------:R-:W-:Y:S02]  /*a850*/  WARPGROUP.DEPBAR.LE gsb0, 0x0 ;  /* 0x00008000000079c5 */ /* 0x000fe40000010000 */
[----:B------:R-:W-:Y:S01]  /*a860*/  WARPGROUP.ARRIVE ;  /* 0x00000000000079c5 */ /* 0x000fe20000000000 */
[----:B--2---:R-:W-:Y:S02]  /*a870*/  R2UR UR12, R2 ;  /* 0x00000000020c72ca */ /* 0x004fe400000e0000 */
[----:B------:R-:W-:Y:S02]  /*a880*/  R2UR UR13, R3 ;  /* 0x00000000030d72ca */ /* 0x000fe400000e0000 */
[----:B------:R0:W5:Y:S11]  /*a890*/  LDL.LU.64 R2, [R1+0x70] ;  /* 0x0000700001027983 */ /* 0x0001760000300a00 */
[----:B------:R-:W-:Y:S01]  /*a8a0*/  HGMMA.64x128x16.F32.BF16 R24, gdesc[UR12], R24, gsb0 ;  /* 0x01e000000c1879f0 */ /* 0x000fe20008001818 */
[----:B---3--:R-:W-:-:S02]  /*a8b0*/  R2UR UR16, R8 ;  /* 0x00000000081072ca */ /* 0x008fc400000e0000 */
[----:B------:R-:W-:Y:S02]  /*a8c0*/  R2UR UR17, R9 ;  /* 0x00000000091172ca */ /* 0x000fe400000e0000 */
[----:B------:R-:W-:Y:S02]  /*a8d0*/  R2UR UR20, R20 ;  /* 0x00000000141472ca */ /* 0x000fe400000e0000 */
[----:B------:R-:W-:Y:S01]  /*a8e0*/  R2UR UR21, R21 ;  /* 0x00000000151572ca */ /* 0x000fe200000e0000 */
[----:B------:R-:W-:Y:S02]  /*a8f0*/  WARPGROUP.DEPBAR.LE gsb0, 0x0 ;  /* 0x00008000000079c5 */ /* 0x000fe40000010000 */
[----:B------:R-:W-:-:S06]  /*a900*/  WARPGROUP.ARRIVE ;  /* 0x00000000000079c5 */ /* 0x000fcc0000000000 */
        /* <DEDUP_REMOVED lines=8> */
.L_x_584:
[----:B------:R-:W-:Y:S01]  /*a990*/  SHF.L.U32 R0, R5, 0x1f, RZ ;  /* 0x0000001f05007819 */ /* 0x000fe200000006ff */
[----:B------:R-:W-:-:S04]  /*a9a0*/  IMAD R4, R12, 0x8, R18 ;  /* 0x000000080c047824 */ /* 0x000fc800078e0212 */
[----:B------:R0:W1:Y:S01]  /*a9b0*/  SYNCS.PHASECHK.TRANS64.TRYWAIT P1, [R4+URZ+0x16850], R0 ;  /* 0x01685000040075a7 */ /* 0x000062000802017f */
[----:B------:R-:W-:Y:S05]  /*a9c0*/  @!P0 BRA `(.L_x_585) ;  /* 0x0000000000048947 */ /* 0x000fea0003800000 */
[----:B------:R-:W-:Y:S01]  /*a9d0*/  BPT.TRAP 0x1 ;  /* 0x000000040000795c */ /* 0x000fe20000300000 */
.L_x_585:
[----:B-1----:R-:W-:Y:S05]  /*a9e0*/  @P1 BRA `(.L_x_583) ;  /* 0x0000000000081947 */ /* 0x002fea0003800000 */
[----:B------:R-:W1:Y:S02]  /*a9f0*/  SYNCS.PHASECHK.TRANS64.TRYWAIT P1, [R4+URZ+0x16850], R0 ;  /* 0x01685000040075a7 */ /* 0x000e64000802017f */
[----:B-1----:R-:W-:Y:S05]  /*aa00*/  @!P1 BRA `(.L_x_586) ;  /* 0x000000b0009c9947 */ /* 0x002fea0003800000 */
.L_x_583:
[----:B01----:R-:W-:Y:S01]  /*aa10*/  VIADD R0, R18, 0x400 ;  /* 0x0000040012007836 */ /* 0x003fe20000000000 */
[----:B------:R-:W-:Y:S05]  /*aa20*/  WARPSYNC.ALL ;  /* 0x0000000000007948 */ /* 0x000fea0003800000 */
[----:B------:R-:W-:Y:S01]  /*aa30*/  SHF.R.U32.HI R0, RZ, 0x4, R0 ;  /* 0x00000004ff007819 */ /* 0x000fe20000011600 */
[----:B------:R-:W-:Y:S01]  /*aa40*/  IMAD.MOV.U32 R5, RZ, RZ, 0x40000040 ;  /* 0x40000040ff057424 */ /* 0x000fe200078e00ff */
[----:B------:R-:W-:Y:S01]  /*aa50*/  WARPGROUP.ARRIVE ;  /* 0x00000000000079c5 */ /* 0x000fe20000000000 */
[----:B------:R-:W-:Y:S02]  /*aa60*/  MOV R9, 0x40000040 ;  /* 0x4000004000097802 */ /* 0x000fe40000000f00 */
[----:B------:R-:W-:-:S02]  /*aa70*/  LOP3.LUT R0, R0, 0x3fff, RZ, 0xc0, !PT ;  /* 0x00003fff00007812 */ /* 0x000fc400078ec0ff */
[----:B------:R-:W-:Y:S01]  /*aa80*/  R2UR UR7, R5 ;  /* 0x00000000050772ca */ /* 0x000fe200000e0000 */
[----:B------:R-:W-:Y:S02]  /*aa90*/  IMAD.MOV.U32 R5, RZ, RZ, 0x40000040 ;  /* 0x40000040ff057424 */ /* 0x000fe400078e00ff */
[----:B------:R-:W-:-:S04]  /*aaa0*/  IMAD R4, R12, 0x400, R0 ;  /* 0x000004000c047824 */ /* 0x000fc800078e0200 */
[C---:B------:R-:W-:Y:S01]  /*aab0*/  VIADD R8, R4.reuse, 0x80 ;  /* 0x0000008004087836 */ /* 0x040fe20000000000 */
[----:B------:R-:W-:-:S13]  /*aac0*/  R2UR UR6, R4 ;  /* 0x00000000040672ca */ /* 0x000fda00000e0000 */
[----:B------:R-:W-:Y:S01]  /*aad0*/  HGMMA.64x64x16.F32.BF16 R88, R148, gdesc[UR4].tnspB, R88, gsb0 ;  /* 0x40e0000494587df0 */ /* 0x000fe20008001858 */
[----:B------:R-:W-:Y:S01]  /*aae0*/  R2UR UR6, R8 ;  /* 0x00000000080672ca */ /* 0x000fe200000e0000 */
[----:B------:R-:W-:Y:S01]  /*aaf0*/  VIADD R8, R4, 0x100 ;  /* 0x0000010004087836 */ /* 0x000fe20000000000 */
[----:B------:R-:W-:Y:S01]  /*ab00*/  R2UR UR7, R9 ;  /* 0x00000000090772ca */ /* 0x000fe200000e0000 */
[----:B------:R-:W-:Y:S01]  /*ab10*/  IMAD.MOV.U32 R9, RZ, RZ, 0x40000040 ;  /* 0x40000040ff097424 */ /* 0x000fe200078e00ff */
[----:B------:R-:W-:Y:S02]  /*ab20*/  WARPGROUP.DEPBAR.LE gsb0, 0x0 ;  /* 0x00008000000079c5 */ /* 0x000fe40000010000 */
[----:B------:R-:W-:-:S06]  /*ab30*/  WARPGROUP.ARRIVE ;  /* 0x00000000000079c5 */ /* 0x000fcc0000000000 */
[----:B------:R-:W0:Y:S03]  /*ab40*/  S2R R151, SR_TID.X ;  /* 0x0000000000977919 */ /* 0x000e260000002100 */
[----:B------:R-:W-:Y:S01]  /*ab50*/  HGMMA.64x64x16.F32.BF16 R88, R120, gdesc[UR4].tnspB, R88, gsb0 ;  /* 0x40e0000478587df0 */ /* 0x000fe20008001858 */
[----:B------:R-:W-:Y:S01]  /*ab60*/  R2UR UR6, R8 ;  /* 0x00000000080672ca */ /* 0x000fe200000e0000 */
[----:B------:R-:W-:Y:S01]  /*ab70*/  VIADD R8, R4, 0x180 ;  /* 0x0000018004087836 */ /* 0x000fe20000000000 */
[----:B------:R-:W-:Y:S01]  /*ab80*/  R2UR UR7, R9 ;  /* 0x00000000090772ca */ /* 0x000fe200000e0000 */
[----:B------:R-:W-:Y:S01]  /*ab90*/  IMAD.MOV.U32 R9, RZ, RZ, 0x40000040 ;  /* 0x40000040ff097424 */ /* 0x000fe200078e00ff */
[----:B0-----:R-:W-:Y:S02]  /*aba0*/  SHF.R.U32.HI R0, RZ, 0x7, R151 ;  /* 0x00000007ff007819 */ /* 0x001fe40000011697 */
[----:B------:R-:W-:-:S03]  /*abb0*/  ISETP.GE.U32.AND P1, PT, R151, 0x180, PT ;  /* 0x000001809700780c */ /* 0x000fc60003f26070 */
[----:B------:R-:W-:-:S05]  /*abc0*/  VIADD R0, R0, 0x9 ;  /* 0x0000000900007836 */ /* 0x000fca0000000000 */
[----:B------:R-:W-:Y:S01]  /*abd0*/  SEL R0, R0, 0x9, !P1 ;  /* 0x0000000900007807 */ /* 0x000fe20004800000 */
[----:B------:R-:W-:Y:S02]  /*abe0*/  WARPGROUP.DEPBAR.LE gsb0, 0x0 ;  /* 0x00008000000079c5 */ /* 0x000fe40000010000 */
[----:B------:R-:W-:-:S06]  /*abf0*/  WARPGROUP.ARRIVE ;  /* 0x00000000000079c5 */ /* 0x000fcc0000000000 */
[----:B------:R-:W-:Y:S01]  /*ac00*/  HGMMA.64x64x16.F32.BF16 R88, R124, gdesc[UR4].tnspB, R88, gsb0 ;  /* 0x40e000047c587df0 */ /* 0x000fe20008001858 */
[----:B------:R-:W-:Y:S01]  /*ac10*/  R2UR UR6, R8 ;  /* 0x00000000080672ca */ /* 0x000fe200000e0000 */
[----:B------:R-:W-:Y:S01]  /*ac20*/  VIADD R8, R4, 0x200 ;  /* 0x0000020004087836 */ /* 0x000fe20000000000 */
[----:B------:R-:W-:Y:S01]  /*ac30*/  R2UR UR7, R9 ;  /* 0x00000000090772ca */ /* 0x000fe200000e0000 */
[----:B------:R-:W-:Y:S01]  /*ac40*/  IMAD.MOV.U32 R9, RZ, RZ, 0x40000040 ;  /* 0x40000040ff097424 */ /* 0x000fe200078e00ff */
[----:B------:R-:W-:Y:S02]  /*ac50*/  WARPGROUP.DEPBAR.LE gsb0, 0x0 ;  /* 0x00008000000079c5 */ /* 0x000fe40000010000 */
[----:B------:R-:W-:-:S09]  /*ac60*/  WARPGROUP.ARRIVE ;  /* 0x00000000000079c5 */ /* 0x000fd20000000000 */
        /* <DEDUP_REMOVED lines=8> */
[----:B------:R-:W-:Y:S02]  /*acf0*/  R2UR UR6, R8 ;  /* 0x00000000080672ca */ /* 0x000fe400000e0000 */
[----:B------:R-:W-:Y:S01]  /*ad00*/  R2UR UR7, R9 ;  /* 0x00000000090772ca */ /* 0x000fe200000e0000 */
[----:B------:R-:W-:Y:S01]  /*ad10*/  IMAD.MOV.U32 R9, RZ, RZ, 0x40000040 ;  /* 0x40000040ff097424 */ /* 0x000fe200078e00ff */
[C---:B------:R-:W-:Y:S01]  /*ad20*/  IADD3 R8, R4.reuse, 0x300, RZ ;  /* 0x0000030004087810 */ /* 0x040fe20007ffe0ff */
[----:B------:R-:W-:Y:S01]  /*ad30*/  VIADD R4, R4, 0x380 ;  /* 0x0000038004047836 */ /* 0x000fe20000000000 */
[----:B------:R-:W-:Y:S02]  /*ad40*/  WARPGROUP.DEPBAR.LE gsb0, 0x0 ;  /* 0x00008000000079c5 */ /* 0x000fe40000010000 */
[----:B------:R-:W-:-:S07]  /*ad50*/  WARPGROUP.ARRIVE ;  /* 0x00000000000079c5 */ /* 0x000fce0000000000 */
[----:B------:R-:W-:Y:S01]  /*ad60*/  HGMMA.64x64x16.F32.BF16 R88, R136, gdesc[UR4].tnspB, R88, gsb0 ;  /* 0x40e0000488587df0 */ /* 0x000fe20008001858 */
[----:B------:R-:W-:Y:S02]  /*ad70*/  R2UR UR6, R8 ;  /* 0x00000000080672ca */ /* 0x000fe400000e0000 */
[----:B------:R-:W-:Y:S01]  /*ad80*/  R2UR UR7, R9 ;  /* 0x00000000090772ca */ /* 0x000fe200000e0000 */
[----:B------:R-:W-:Y:S02]  /*ad90*/  WARPGROUP.DEPBAR.LE gsb0, 0x0 ;  /* 0x00008000000079c5 */ /* 0x000fe40000010000 */
[----:B------:R-:W-:-:S10]  /*ada0*/  WARPGROUP.ARRIVE ;  /* 0x00000000000079c5 */ /* 0x000fd40000000000 */
[----:B------:R-:W-:Y:S01]  /*adb0*/  HGMMA.64x64x16.F32.BF16 R88, R140, gdesc[UR4].tnspB, R88, gsb0 ;  /* 0x40e000048c587df0 */ /* 0x000fe20008001858 */
[----:B------:R-:W-:Y:S02]  /*adc0*/  R2UR UR6, R4 ;  /* 0x00000000040672ca */ /* 0x000fe400000e0000 */
[----:B------:R-:W-:Y:S01]  /*add0*/  R2UR UR7, R5 ;  /* 0x00000000050772ca */ /* 0x000fe200000e0000 */
[----:B------:R-:W-:Y:S02]  /*ade0*/  WARPGROUP.DEPBAR.LE gsb0, 0x0 ;  /* 0x00008000000079c5 */ /* 0x000fe40000010000 */
[----:B------:R-:W-:-:S10]  /*adf0*/  WARPGROUP.ARRIVE ;  /* 0x00000000000079c5 */ /* 0x000fd40000000000 */
[----:B------:R-:W-:Y:S03]  /*ae00*/  HGMMA.64x64x16.F32.BF16 R88, R144, gdesc[UR4].tnspB, R88, gsb0 ;  /* 0x40e0000490587df0 */ /* 0x000fe60008001858 */
[----:B------:R-:W-:Y:S02]  /*ae10*/  WARPGROUP.DEPBAR.LE gsb0, 0x0 ;  /* 0x00008000000079c5 */ /* 0x000fe40000010000 */
[----:B------:R0:W-:Y:S06]  /*ae20*/  BAR.ARV R0, 0x100 ;  /* 0x000400000000751d */ /* 0x0001ec0000002000 */
[----:B------:R-:W-:Y:S05]  /*ae30*/  @!P0 BRA `(.L_x_587) ;  /* 0x0000000000048947 */ /* 0x000fea0003800000 */
[----:B------:R-:W-:Y:S01]  /*ae40*/  BPT.TRAP 0x1 ;  /* 0x000000040000795c */ /* 0x000fe20000300000 */
.L_x_587:
[----:B0-----:R-:W-:Y:S01]  /*ae50*/  IMAD R0, R155, 0x8, R18 ;  /* 0x000000089b007824 */ /* 0x001fe200078e0212 */
[----:B------:R-:W-:Y:S01]  /*ae60*/  FMNMX.FTZ R4, R26, R10, !PT ;  /* 0x0000000a1a047209 */ /* 0x000fe20007810000 */
[----:B------:R-:W-:Y:S01]  /*ae70*/  IMAD.U32 R5, RZ, RZ, UR38 ;  /* 0x00000026ff057e24 */ /* 0x000fe2000f8e00ff */
[----:B------:R-:W-:Y:S01]  /*ae80*/  UMOV UR4, UR5 ;  /* 0x0000000500047c82 */ /* 0x000fe20008000000 */
[----:B------:R-:W-:-:S05]  /*ae90*/  VIADD R0, R0, 0x16840 ;  /* 0x0001684000007836 */ /* 0x000fca0000000000 */
[----:B------:R-:W-:-:S04]  /*aea0*/  PRMT R0, R5, 0x654, R0 ;  /* 0x0000065405007816 */ /* 0x000fc80000000000 */
[----:B------:R0:W-:Y:S02]  /*aeb0*/  SYNCS.ARRIVE.TRANS64.RED.A1T0 RZ, [R0+URZ], RZ ;  /* 0x000000ff00ff79a7 */ /* 0x0001e4000810043f */
[----:B0-----:R-:W-:-:S04]  /*aec0*/  FMNMX.FTZ R0, R24, R11, !PT ;  /* 0x0000000b18007209 */ /* 0x001fc80007810000 */
[----:B------:R-:W-:-:S04]  /*aed0*/  FMNMX.FTZ R5, R25, R0, !PT ;  /* 0x0000000019057209 */ /* 0x000fc80007810000 */
        /* <DEDUP_REMOVED lines=29> */
[----:B------:R-:W-:-:S05]  /*b0b0*/  FMNMX.FTZ R8, R85, R0, !PT ;  /* 0x0000000055087209 */ /* 0x000fca0007810000 */
[----:B------:R-:W0:Y:S02]  /*b0c0*/  SHFL.BFLY PT, R5, R8, 0x2, 0x1f ;  /* 0x0c401f0008057f89 */ /* 0x000e2400000e0000 */
[----:B0-----:R-:W-:Y:S02]  /*b0d0*/  FMNMX.FTZ R9, R8, R5, !PT ;  /* 0x0000000508097209 */ /* 0x001fe40007810000 */
[----:B------:R-:W-:-:S03]  /*b0e0*/  FMNMX.FTZ R5, R27, R4, !PT ;  /* 0x000000041b057209 */ /* 0x000fc60007810000 */
[----:B------:R-:W0:Y:S01]  /*b0f0*/  SHFL.BFLY PT, R0, R9, 0x1, 0x1f ;  /* 0x0c201f0009007f89 */ /* 0x000e2200000e0000 */
[----:B------:R-:W-:-:S04]  /*b100*/  FMNMX.FTZ R4, R30, R5, !PT ;  /* 0x000000051e047209 */ /* 0x000fc80007810000 */
[----:B------:R-:W-:-:S04]  /*b110*/  FMNMX.FTZ R5, R31, R4, !PT ;  /* 0x000000041f057209 */ /* 0x000fc80007810000 */
[----:B------:R-:W-:-:S04]  /*b120*/  FMNMX.FTZ R4, R34, R5, !PT ;  /* 0x0000000522047209 */ /* 0x000fc80007810000 */
[----:B------:R-:W-:-:S04]  /*b130*/  FMNMX.FTZ R5, R35, R4, !PT ;  /* 0x0000000423057209 */ /* 0x000fc80007810000 */
[----:B------:R-:W-:-:S04]  /*b140*/  FMNMX.FTZ R4, R38, R5, !PT ;  /* 0x0000000526047209 */ /* 0x000fc80007810000 */
[----:B------:R-:W-:Y:S02]  /*b150*/  FMNMX.FTZ R5, R39, R4, !PT ;  /* 0x0000000427057209 */ /* 0x000fe40007810000 */
[----:B0-----:R-:W-:Y:S02]  /*b160*/  FMNMX.FTZ R0, R9, R0, !PT ;  /* 0x0000000009007209 */ /* 0x001fe40007810000 */
[----:B------:R-:W-:-:S03]  /*b170*/  FMNMX.FTZ R4, R42, R5, !PT ;  /* 0x000000052a047209 */ /* 0x000fc60007810000 */
[----:B------:R-:W-:Y:S01]  /*b180*/  FMUL.FTZ R9, R0, UR4 ;  /* 0x0000000400097c20 */ /* 0x000fe20008410000 */
[----:B------:R-:W-:-:S03]  /*b190*/  FMNMX.FTZ R5, R43, R4, !PT ;  /* 0x000000042b057209 */ /* 0x000fc60007810000 */
[--C-:B------:R-:W-:Y:S01]  /*b1a0*/  FFMA.FTZ R24, R24, UR4, -R9.reuse ;  /* 0x0000000418187c23 */ /* 0x100fe20008010809 */
[----:B------:R-:W-:Y:S01]  /*b1b0*/  FMNMX.FTZ R4, R46, R5, !PT ;  /* 0x000000052e047209 */ /* 0x000fe20007810000 */
[--C-:B------:R-:W-:Y:S01]  /*b1c0*/  FFMA.FTZ R25, R25, UR4, -R9.reuse ;  /* 0x0000000419197c23 */ /* 0x100fe20008010809 */
[--C-:B------:R-:W-:Y:S01]  /*b1d0*/  FFMA.FTZ R28, R28, UR4, -R9.reuse ;  /* 0x000000041c1c7c23 */ /* 0x100fe20008010809 */
[--C-:B------:R-:W-:Y:S01]  /*b1e0*/  FFMA.FTZ R29, R29, UR4, -R9.reuse ;  /* 0x000000041d1d7c23 */ /* 0x100fe20008010809 */
[----:B------:R-:W-:Y:S01]  /*b1f0*/  FMNMX.FTZ R5, R47, R4, !PT ;  /* 0x000000042f057209 */ /* 0x000fe20007810000 */
[----:B------:R-:W-:Y:S01]  /*b200*/  MUFU.EX2 R24, R24 ;  /* 0x0000001800187308 */ /* 0x000fe20000000800 */
[--C-:B------:R-:W-:Y:S01]  /*b210*/  FFMA.FTZ R32, R32, UR4, -R9.reuse ;  /* 0x0000000420207c23 */ /* 0x100fe20008010809 */
        /* <DEDUP_REMOVED lines=42> */
[----:B------:R-:W-:-:S03]  /*b4c0*/  FFMA.FTZ R9, R85, UR4, -R9 ;  /* 0x0000000455097c23 */ /* 0x000fc60008010809 */
[----:B------:R-:W-:Y:S01]  /*b4d0*/  FMNMX.FTZ R5, R71, R4, !PT ;  /* 0x0000000447057209 */ /* 0x000fe20007810000 */
[----:B------:R-:W-:Y:S03]  /*b4e0*/  MUFU.EX2 R36, R36 ;  /* 0x0000002400247308 */ /* 0x000fe60000000800 */
[----:B------:R-:W-:-:S04]  /*b4f0*/  FMNMX.FTZ R4, R74, R5, !PT ;  /* 0x000000054a047209 */ /* 0x000fc80007810000 */
        /* <DEDUP_REMOVED lines=10> */
[----:B------:R-:W-:Y:S04]  /*b5a0*/  MUFU.EX2 R44, R44 ;  /* 0x0000002c002c7308 */ /* 0x000fe80000000800 */
[----:B------:R-:W0:Y:S04]  /*b5b0*/  SHFL.BFLY PT, R5, R4, 0x2, 0x1f ;  /* 0x0c401f0004057f89 */ /* 0x000e2800000e0000 */
[----:B------:R-:W-:Y:S08]  /*b5c0*/  MUFU.EX2 R45, R45 ;  /* 0x0000002d002d7308 */ /* 0x000ff00000000800 */
[----:B------:R-:W-:Y:S08]  /*b5d0*/  MUFU.EX2 R48, R48 ;  /* 0x0000003000307308 */ /* 0x000ff00000000800 */
[----:B------:R-:W-:Y:S01]  /*b5e0*/  MUFU.EX2 R49, R49 ;  /* 0x0000003100317308 */ /* 0x000fe20000000800 */
[----:B0-----:R-:W-:-:S07]  /*b5f0*/  FMNMX.FTZ R4, R4, R5, !PT ;  /* 0x0000000504047209 */ /* 0x001fce0007810000 */
[----:B------:R-:W-:Y:S01]  /*b600*/  MUFU.EX2 R52, R52 ;  /* 0x0000003400347308 */ /* 0x000fe20000000800 */
[----:B------:R-:W0:Y:S07]  /*b610*/  SHFL.BFLY PT, R5, R4, 0x1, 0x1f ;  /* 0x0c201f0004057f89 */ /* 0x000e2e00000e0000 */
[----:B------:R-:W-:Y:S08]  /*b620*/  MUFU.EX2 R53, R53 ;  /* 0x0000003500357308 */ /* 0x000ff00000000800 */
[----:B------:R-:W-:Y:S08]  /*b630*/  MUFU.EX2 R56, R56 ;  /* 0x0000003800387308 */ /* 0x000ff00000000800 */
[----:B------:R-:W-:Y:S01]  /*b640*/  MUFU.EX2 R57, R57 ;  /* 0x0000003900397308 */ /* 0x000fe20000000800 */
[----:B0-----:R-:W-:Y:S01]  /*b650*/  FMNMX.FTZ R4, R4, R5, !PT ;  /* 0x0000000504047209 */ /* 0x001fe20007810000 */
[----:B------:R-:W-:-:S04]  /*b660*/  FADD.FTZ R5, -R0, R11 ;  /* 0x0000000b00057221 */ /* 0x000fc80000010100 */
[C---:B------:R-:W-:Y:S01]  /*b670*/  FADD.FTZ R8, -R4.reuse, R10 ;  /* 0x0000000a04087221 */ /* 0x040fe20000010100 */
[----:B------:R-:W-:Y:S01]  /*b680*/  FMUL.FTZ R10, R4, UR4 ;  /* 0x00000004040a7c20 */ /* 0x000fe20008410000 */
[----:B------:R-:W-:Y:S01]  /*b690*/  FMUL.FTZ R5, R5, UR4 ;  /* 0x0000000405057c20 */ /* 0x000fe20008410000 */
[----:B------:R-:W-:Y:S01]  /*b6a0*/  MUFU.EX2 R60, R60 ;  /* 0x0000003c003c7308 */ /* 0x000fe20000000800 */
[----:B------:R-:W-:Y:S01]  /*b6b0*/  FMUL.FTZ R8, R8, UR4 ;  /* 0x0000000408087c20 */ /* 0x000fe20008410000 */
[--C-:B------:R-:W-:Y:S01]  /*b6c0*/  FFMA.FTZ R26, R26, UR4, -R10.reuse ;  /* 0x000000041a1a7c23 */ /* 0x100fe2000801080a */
[--C-:B------:R-:W-:Y:S01]  /*b6d0*/  FFMA.FTZ R27, R27, UR4, -R10.reuse ;  /* 0x000000041b1b7c23 */ /* 0x100fe2000801080a */
[--C-:B------:R-:W-:Y:S01]  /*b6e0*/  FFMA.FTZ R30, R30, UR4, -R10.reuse ;  /* 0x000000041e1e7c23 */ /* 0x100fe2000801080a */
[--C-:B------:R-:W-:Y:S01]  /*b6f0*/  FFMA.FTZ R31, R31, UR4, -R10.reuse ;  /* 0x000000041f1f7c23 */ /* 0x100fe2000801080a */
[--C-:B------:R-:W-:Y:S01]  /*b700*/  FFMA.FTZ R34, R34, UR4, -R10.reuse ;  /* 0x0000000422227c23 */ /* 0x100fe2000801080a */
[--C-:B------:R-:W-:Y:S01]  /*b710*/  FFMA.FTZ R35, R35, UR4, -R10.reuse ;  /* 0x0000000423237c23 */ /* 0x100fe2000801080a */
[----:B------:R-:W0:Y:S01]  /*b720*/  MUFU.EX2 R5, R5 ;  /* 0x0000000500057308 */ /* 0x000e220000000800 */
[--C-:B------:R-:W-:Y:S01]  /*b730*/  FFMA.FTZ R38, R38, UR4, -R10.reuse ;  /* 0x0000000426267c23 */ /* 0x100fe2000801080a */
[--C-:B------:R-:W-:Y:S01]  /*b740*/  FFMA.FTZ R39, R39, UR4, -R10.reuse ;  /* 0x0000000427277c23 */ /* 0x100fe2000801080a */
[--C-:B------:R-:W-:Y:S01]  /*b750*/  FFMA.FTZ R42, R42, UR4, -R10.reuse ;  /* 0x000000042a2a7c23 */ /* 0x100fe2000801080a */
[--C-:B------:R-:W-:Y:S01]  /*b760*/  FFMA.FTZ R43, R43, UR4, -R10.reuse ;  /* 0x000000042b2b7c23 */ /* 0x100fe2000801080a */
[--C-:B------:R-:W-:Y:S01]  /*b770*/  FFMA.FTZ R46, R46, UR4, -R10.reuse ;  /* 0x000000042e2e7c23 */ /* 0x100fe2000801080a */
[--C-:B------:R-:W-:Y:S01]  /*b780*/  FFMA.FTZ R47, R47, UR4, -R10.reuse ;  /* 0x000000042f2f7c23 */ /* 0x100fe2000801080a */
[--C-:B------:R-:W-:Y:S01]  /*b790*/  FFMA.FTZ R50, R50, UR4, -R10.reuse ;  /* 0x0000000432327c23 */ /* 0x100fe2000801080a */
[----:B------:R-:W-:Y:S01]  /*b7a0*/  MUFU.EX2 R8, R8 ;  /* 0x0000000800087308 */ /* 0x000fe20000000800 */
[--C-:B------:R-:W-:Y:S01]  /*b7b0*/  FFMA.FTZ R51, R51, UR4, -R10.reuse ;  /* 0x0000000433337c23 */ /* 0x100fe2000801080a */
[--C-:B------:R-:W-:Y:S01]  /*b7c0*/  FFMA.FTZ R54, R54, UR4, -R10.reuse ;  /* 0x0000000436367c23 */ /* 0x100fe2000801080a */
[--C-:B------:R-:W-:Y:S01]  /*b7d0*/  FFMA.FTZ R55, R55, UR4, -R10.reuse ;  /* 0x0000000437377c23 */ /* 0x100fe2000801080a */
[--C-:B------:R-:W-:Y:S01]  /*b7e0*/  FFMA.FTZ R58, R58, UR4, -R10.reuse ;  /* 0x000000043a3a7c23 */ /* 0x100fe2000801080a */
[--C-:B------:R-:W-:Y:S01]  /*b7f0*/  FFMA.FTZ R59, R59, UR4, -R10.reuse ;  /* 0x000000043b3b7c23 */ /* 0x100fe2000801080a */
[--C-:B------:R-:W-:Y:S01]  /*b800*/  FFMA.FTZ R62, R62, UR4, -R10.reuse ;  /* 0x000000043e3e7c23 */ /* 0x100fe2000801080a */
[----:B------:R-:W-:Y:S01]  /*b810*/  FFMA.FTZ R63, R63, UR4, -R10 ;  /* 0x000000043f3f7c23 */ /* 0x000fe2000801080a */
[----:B------:R-:W1:Y:S01]  /*b820*/  MUFU.EX2 R26, R26 ;  /* 0x0000001a001a7308 */ /* 0x000e620000000800 */
[----:B0----5:R-:W-:Y:S01]  /*b830*/  FFMA.FTZ R3, R5, R3, R24 ;  /* 0x0000000305037223 */ /* 0x021fe20000010018 */
[--C-:B------:R-:W-:Y:S01]  /*b840*/  FFMA.FTZ R66, R66, UR4, -R10.reuse ;  /* 0x0000000442427c23 */ /* 0x100fe2000801080a */
[--C-:B------:R-:W-:Y:S01]  /*b850*/  FFMA.FTZ R67, R67, UR4, -R10.reuse ;  /* 0x0000000443437c23 */ /* 0x100fe2000801080a */
[--C-:B------:R-:W-:Y:S01]  /*b860*/  FFMA.FTZ R70, R70, UR4, -R10.reuse ;  /* 0x0000000446467c23 */ /* 0x100fe2000801080a */
[----:B------:R-:W-:Y:S01]  /*b870*/  FADD.FTZ R3, R25, R3 ;  /* 0x0000000319037221 */ /* 0x000fe20000010000 */
[--C-:B------:R-:W-:Y:S01]  /*b880*/  FFMA.FTZ R71, R71, UR4, -R10.reuse ;  /* 0x0000000447477c23 */ /* 0x100fe2000801080a */
[--C-:B------:R-:W-:Y:S01]  /*b890*/  FFMA.FTZ R74, R74, UR4, -R10.reuse ;  /* 0x000000044a4a7c23 */ /* 0x100fe2000801080a */
[----:B------:R-:W0:Y:S01]  /*b8a0*/  MUFU.EX2 R27, R27 ;  /* 0x0000001b001b7308 */ /* 0x000e220000000800 */
[----:B------:R-:W-:Y:S01]  /*b8b0*/  FADD.FTZ R3, R28, R3 ;  /* 0x000000031c037221 */ /* 0x000fe20000010000 */
[--C-:B------:R-:W-:Y:S01]  /*b8c0*/  FFMA.FTZ R75, R75, UR4, -R10.reuse ;  /* 0x000000044b4b7c23 */ /* 0x100fe2000801080a */
[--C-:B------:R-:W-:Y:S01]  /*b8d0*/  FFMA.FTZ R78, R78, UR4, -R10.reuse ;  /* 0x000000044e4e7c23 */ /* 0x100fe2000801080a */
[--C-:B------:R-:W-:Y:S01]  /*b8e0*/  FFMA.FTZ R79, R79, UR4, -R10.reuse ;  /* 0x000000044f4f7c23 */ /* 0x100fe2000801080a */
[----:B------:R-:W-:Y:S01]  /*b8f0*/  FADD.FTZ R3, R29, R3 ;  /* 0x000000031d037221 */ /* 0x000fe20000010000 */
[--C-:B------:R-:W-:Y:S01]  /*b900*/  FFMA.FTZ R82, R82, UR4, -R10.reuse ;  /* 0x0000000452527c23 */ /* 0x100fe2000801080a */
[----:B------:R-:W-:Y:S01]  /*b910*/  FFMA.FTZ R83, R83, UR4, -R10 ;  /* 0x0000000453537c23 */ /* 0x000fe2000801080a */
[----:B------:R-:W2:Y:S01]  /*b920*/  MUFU.EX2 R30, R30 ;  /* 0x0000001e001e7308 */ /* 0x000ea20000000800 */
[----:B-1----:R-:W-:Y:S01]  /*b930*/  FFMA.FTZ R6, R8, R6, R26 ;  /* 0x0000000608067223 */ /* 0x002fe2000001001a */
[----:B------:R-:W-:Y:S01]  /*b940*/  FADD.FTZ R3, R32, R3 ;  /* 0x0000000320037221 */ /* 0x000fe20000010000 */
[--C-:B------:R-:W-:Y:S01]  /*b950*/  FFMA.FTZ R86, R86, UR4, -R10.reuse ;  /* 0x0000000456567c23 */ /* 0x100fe2000801080a */
[----:B------:R-:W-:-:S02]  /*b960*/  FFMA.FTZ R147, R87, UR4, -R10 ;  /* 0x0000000457937c23 */ /* 0x000fc4000801080a */
[----:B------:R-:W-:Y:S02]  /*b970*/  FADD.FTZ R3, R33, R3 ;  /* 0x0000000321037221 */ /* 0x000fe40000010000 */
[----:B------:R-:W1:Y:S01]  /*b980*/  MUFU.EX2 R31, R31 ;  /* 0x0000001f001f7308 */ /* 0x000e620000000800 */
[----:B0-----:R-:W-:Y:S01]  /*b990*/  FADD.FTZ R6, R27, R6 ;  /* 0x000000061b067221 */ /* 0x001fe20000010000 */
[----:B------:R-:W-:-:S04]  /*b9a0*/  FADD.FTZ R3, R36, R3 ;  /* 0x0000000324037221 */ /* 0x000fc80000010000 */
[----:B------:R-:W-:Y:S02]  /*b9b0*/  FADD.FTZ R3, R37, R3 ;  /* 0x0000000325037221 */ /* 0x000fe40000010000 */
[----:B------:R-:W0:Y:S01]  /*b9c0*/  MUFU.EX2 R34, R34 ;  /* 0x0000002200227308 */ /* 0x000e220000000800 */
[----:B--2---:R-:W-:Y:S01]  /*b9d0*/  FADD.FTZ R6, R30, R6 ;  /* 0x000000061e067221 */ /* 0x004fe20000010000 */
[----:B------:R-:W-:-:S04]  /*b9e0*/  FADD.FTZ R3, R40, R3 ;  /* 0x0000000328037221 */ /* 0x000fc80000010000 */
[----:B------:R-:W-:Y:S02]  /*b9f0*/  FADD.FTZ R3, R41, R3 ;  /* 0x0000000329037221 */ /* 0x000fe40000010000 */
[----:B------:R-:W2:Y:S01]  /*ba00*/  MUFU.EX2 R35, R35 ;  /* 0x0000002300237308 */ /* 0x000ea20000000800 */
[----:B-1----:R-:W-:Y:S01]  /*ba10*/  FADD.FTZ R6, R31, R6 ;  /* 0x000000061f067221 */ /* 0x002fe20000010000 */
[----:B------:R-:W-:-:S04]  /*ba20*/  FADD.FTZ R3, R44, R3 ;  /* 0x000000032c037221 */ /* 0x000fc80000010000 */
        /* <DEDUP_REMOVED lines=15> */
[----:B------:R-:W-:-:S06]  /*bb20*/  FADD.FTZ R3, R60, R3 ;  /* 0x000000033c037221 */ /* 0x000fcc0000010000 */
        /* <DEDUP_REMOVED lines=74> */
.L_x_588:
[----:B------:R-:W-:Y:S01]  /*bfd0*/  IMAD R10, R12, 0x8, R18 ;  /* 0x000000080c0a7824 */ /* 0x000fe200078e0212 */
[----:B------:R-:W-:Y:S01]  /*bfe0*/  ISETP.GT.AND P1, PT, R7, RZ, PT ;  /* 0x000000ff0700720c */ /* 0x000fe20003f24270 */
[----:B------:R-:W-:Y:S02]  /*bff0*/  IMAD.U32 R11, RZ, RZ, UR38 ;  /* 0x00000026ff0b7e24 */ /* 0x000fe4000f8e00ff */
[-C--:B------:R-:W-:Y:S01]  /*c000*/  FMUL.FTZ R88, R88, R5.reuse ;  /* 0x0000000558587220 */ /* 0x080fe20000410000 */
[-C--:B------:R-:W-:Y:S01]  /*c010*/  FMUL.FTZ R89, R89, R5.reuse ;  /* 0x0000000559597220 */ /* 0x080fe20000410000 */
[----:B------:R-:W-:Y:S01]  /*c020*/  IADD3 R10, R10, 0x16860, RZ ;  /* 0x000168600a0a7810 */ /* 0x000fe20007ffe0ff */
[-C--:B------:R-:W-:Y:S01]  /*c030*/  FMUL.FTZ R92, R92, R5.reuse ;  /* 0x000000055c5c7220 */ /* 0x080fe20000410000 */
[-C--:B------:R-:W-:Y:S01]  /*c040*/  FMUL.FTZ R93, R93, R5.reuse ;  /* 0x000000055d5d7220 */ /* 0x080fe20000410000 */
[-C--:B------:R-:W-:Y:S01]  /*c050*/  FMUL.FTZ R96, R96, R5.reuse ;  /* 0x0000000560607220 */ /* 0x080fe20000410000 */
[----:B------:R-:W-:Y:S01]  /*c060*/  PRMT R10, R11, 0x654, R10 ;  /* 0x000006540b0a7816 */ /* 0x000fe2000000000a */
[-C--:B------:R-:W-:Y:S01]  /*c070*/  FMUL.FTZ R97, R97, R5.reuse ;  /* 0x0000000561617220 */ /* 0x080fe20000410000 */
[-C--:B------:R-:W-:Y:S01]  /*c080*/  FMUL.FTZ R100, R100, R5.reuse ;  /* 0x0000000564647220 */ /* 0x080fe20000410000 */
[-C--:B------:R-:W-:Y:S01]  /*c090*/  FMUL.FTZ R101, R101, R5.reuse ;  /* 0x0000000565657220 */ /* 0x080fe20000410000 */
[----:B------:R0:W-:Y:S01]  /*c0a0*/  SYNCS.ARRIVE.TRANS64.RED.A1T0 RZ, [R10+URZ], RZ ;  /* 0x000000ff0aff79a7 */ /* 0x0001e2000810043f */
        /* <DEDUP_REMOVED lines=41> */
[----:B------:R-:W-:Y:S01]  /*c340*/  VIADD R7, R7, 0xffffffff ;  /* 0xffffffff07077836 */ /* 0x000fe20000000000 */
[----:B------:R-:W-:Y:S01]  /*c350*/  F2FP.BF16.F32.PACK_AB R133, R59, R58 ;  /* 0x0000003a3b85723e */ /* 0x000fe200000010ff */
[----:B0-----:R-:W-:Y:S01]  /*c360*/  IMAD.MOV.U32 R10, RZ, RZ, R4 ;  /* 0x000000ffff0a7224 */ /* 0x001fe200078e0004 */
[----:B------:R-:W-:Y:S01]  /*c370*/  F2FP.BF16.F32.PACK_AB R134, R61, R60 ;  /* 0x0000003c3d86723e */ /* 0x000fe200000010ff */
[----:B------:R-:W-:Y:S01]  /*c380*/  IMAD.MOV.U32 R11, RZ, RZ, R0 ;  /* 0x000000ffff0b7224 */ /* 0x000fe200078e0000 */
        /* <DEDUP_REMOVED lines=14> */
[----:B------:R-:W-:Y:S01]  /*c470*/  F2FP.BF16.F32.PACK_AB R147, R147, R86 ;  /* 0x000000569393723e */ /* 0x000fe200000010ff */
[----:B------:R-:W-:Y:S06]  /*c480*/  @P1 BRA `(.L_x_589) ;  /* 0xffffffe000201947 */ /* 0x000fec000383ffff */
.L_x_577:
[----:B------:R-:W-:Y:S05]  /*c490*/  WARPSYNC.ALL ;  /* 0x0000000000007948 */ /* 0x000fea0003800000 */
[----:B------:R-:W-:Y:S06]  /*c4a0*/  BAR.ARV 0x8, 0x200 ;  /* 0x0208000000007b1d */ /* 0x000fec0000002000 */
[----:B------:R-:W-:Y:S05]  /*c4b0*/  @!P0 BRA `(.L_x_590) ;  /* 0x0000000000048947 */ /* 0x000fea0003800000 */
[----:B------:R-:W-:Y:S01]  /*c4c0*/  BPT.TRAP 0x1 ;  /* 0x000000040000795c */ /* 0x000fe20000300000 */
.L_x_590:
[----:B------:R-:W-:Y:S01]  /*c4d0*/  IMAD R12, R155, 0x8, R18 ;  /* 0x000000089b0c7824 */ /* 0x000fe200078e0212 */
[----:B------:R-:W-:-:S04]  /*c4e0*/  SHF.L.U32 R5, R157, 0x1f, RZ ;  /* 0x0000001f9d057819 */ /* 0x000fc800000006ff */
[----:B------:R0:W1:Y:S01]  /*c4f0*/  SYNCS.PHASECHK.TRANS64.TRYWAIT P1, [R12+URZ+0x16850], R5 ;  /* 0x016850050c0075a7 */ /* 0x000062000802017f */
[----:B------:R-:W-:Y:S05]  /*c500*/  @!P0 BRA `(.L_x_591) ;  /* 0x0000000000048947 */ /* 0x000fea0003800000 */
[----:B------:R-:W-:Y:S01]  /*c510*/  BPT.TRAP 0x1 ;  /* 0x000000040000795c */ /* 0x000fe20000300000 */
.L_x_591:
[----:B------:R-:W-:-:S05]  /*c520*/  VIADD R18, R18, 0x400 ;  /* 0x0000040012127836 */ /* 0x000fca0000000000 */
[----:B------:R-:W-:-:S04]  /*c530*/  SHF.R.U32.HI R18, RZ, 0x4, R18 ;  /* 0x00000004ff127819 */ /* 0x000fc80000011612 */
[----:B------:R-:W-:Y:S01]  /*c540*/  LOP3.LUT R18, R18, 0x3fff, RZ, 0xc0, !PT ;  /* 0x00003fff12127812 */ /* 0x000fe200078ec0ff */
[----:B-1----:R-:W-:Y:S06]  /*c550*/  @P1 BRA `(.L_x_592) ;  /* 0x0000000000081947 */ /* 0x002fec0003800000 */
[----:B------:R-:W1:Y:S02]  /*c560*/  SYNCS.PHASECHK.TRANS64.TRYWAIT P1, [R12+URZ+0x16850], R5 ;  /* 0x016850050c0075a7 */ /* 0x000e64000802017f */
[----:B-1----:R-:W-:Y:S05]  /*c570*/  @!P1 BRA `(.L_x_593) ;  /* 0x0000009400d49947 */ /* 0x002fea0003800000 */
.L_x_592:
[----:B------:R-:W-:Y:S01]  /*c580*/  IMAD.MOV.U32 R9, RZ, RZ, 0x40000040 ;  /* 0x40000040ff097424 */ /* 0x000fe200078e00ff */
[----:B------:R-:W-:Y:S01]  /*c590*/  LEA R8, R155, R18, 0xa ;  /* 0x000000129b087211 */ /* 0x000fe200078e50ff */
[----:B------:R-:W-:Y:S05]  /*c5a0*/  WARPSYNC.ALL ;  /* 0x0000000000007948 */ /* 0x000fea0003800000 */
[C---:B------:R-:W-:Y:S01]  /*c5b0*/  R2UR UR6, R8.reuse ;  /* 0x00000000080672ca */ /* 0x040fe200000e0000 */
[----:B------:R-:W-:Y:S01]  /*c5c0*/  WARPGROUP.ARRIVE ;  /* 0x00000000000079c5 */ /* 0x000fe20000000000 */
[----:B------:R-:W-:Y:S01]  /*c5d0*/  R2UR UR7, R9 ;  /* 0x00000000090772ca */ /* 0x000fe200000e0000 */
[----:B------:R-:W-:Y:S01]  /*c5e0*/  VIADD R10, R8, 0x80 ;  /* 0x00000080080a7836 */ /* 0x000fe20000000000 */
[----:B01----:R-:W0:Y:S01]  /*c5f0*/  SHFL.BFLY PT, R5, R6, 0x2, 0x1f ;  /* 0x0c401f0006057f89 */ /* 0x003e2200000e0000 */
[----:B------:R-:W-:-:S02]  /*c600*/  IMAD.MOV.U32 R11, RZ, RZ, 0x40000040 ;  /* 0x40000040ff0b7424 */ /* 0x000fc400078e00ff */
[----:B------:R-:W-:Y:S02]  /*c610*/  IMAD.MOV.U32 R9, RZ, RZ, 0x40000040 ;  /* 0x40000040ff097424 */ /* 0x000fe400078e00ff */
[----:B------:R-:W-:Y:S02]  /*c620*/  IMAD.MOV.U32 R26, RZ, RZ, RZ ;  /* 0x000000ffff1a7224 */ /* 0x000fe400078e00ff */
[----:B------:R-:W-:-:S04]  /*c630*/  IMAD.MOV.U32 R28, RZ, RZ, -0x800000 ;  /* 0xff800000ff1c7424 */ /* 0x000fc800078e00ff */
[----:B------:R-:W-:Y:S01]  /*c640*/  HGMMA.64x64x16.F32.BF16 R88, R148, gdesc[UR4].tnspB, R88, gsb0 ;  /* 0x40e0000494587df0 */ /* 0x000fe20008001858 */
[----:B------:R-:W-:Y:S01]  /*c650*/  R2UR UR6, R10 ;  /* 0x000000000a0672ca */ /* 0x000fe200000e0000 */
[----:B------:R-:W-:Y:S01]  /*c660*/  VIADD R10, R8, 0x100 ;  /* 0x00000100080a7836 */ /* 0x000fe20000000000 */
[----:B------:R-:W-:Y:S01]  /*c670*/  R2UR UR7, R11 ;  /* 0x000000000b0772ca */ /* 0x000fe200000e0000 */
[----:B------:R-:W-:Y:S02]  /*c680*/  IMAD.MOV.U32 R11, RZ, RZ, 0x40000040 ;  /* 0x40000040ff0b7424 */ /* 0x000fe400078e00ff */
[----:B0-----:R-:W-:Y:S01]  /*c690*/  FADD.FTZ R7, R5, R6 ;  /* 0x0000000605077221 */ /* 0x001fe20000010000 */
[----:B------:R-:W-:Y:S02]  /*c6a0*/  WARPGROUP.DEPBAR.LE gsb0, 0x0 ;  /* 0x00008000000079c5 */ /* 0x000fe40000010000 */
[----:B------:R-:W-:-:S07]  /*c6b0*/  WARPGROUP.ARRIVE ;  /* 0x00000000000079c5 */ /* 0x000fce0000000000 */
        /* <DEDUP_REMOVED lines=10> */
[----:B------:R-:W-:Y:S02]  /*c760*/  R2UR UR7, R11 ;  /* 0x000000000b0772ca */ /* 0x000fe400000e0000 */
[----:B------:R-:W-:Y:S01]  /*c770*/  MOV R11, 0x40000040 ;  /* 0x40000040000b7802 */ /* 0x000fe20000000f00 */
[----:B------:R-:W-:Y:S02]  /*c780*/  WARPGROUP.DEPBAR.LE gsb0, 0x0 ;  /* 0x00008000000079c5 */ /* 0x000fe40000010000 */
[----:B------:R-:W-:-:S08]  /*c790*/  WARPGROUP.ARRIVE ;  /* 0x00000000000079c5 */ /* 0x000fd00000000000 */
        /* <DEDUP_REMOVED lines=9> */
[C---:B------:R-:W-:Y:S01]  /*c830*/  VIADD R10, R8.reuse, 0x300 ;  /* 0x00000300080a7836 */ /* 0x040fe20000000000 */
[----:B------:R-:W-:Y:S01]  /*c840*/  R2UR UR7, R11 ;  /* 0x000000000b0772ca */ /* 0x000fe200000e0000 */
[----:B------:R-:W-:Y:S02]  /*c850*/  IMAD.MOV.U32 R11, RZ, RZ, 0x40000040 ;  /* 0x40000040ff0b7424 */ /* 0x000fe400078e00ff */
[----:B------:R-:W-:Y:S01]  /*c860*/  VIADD R8, R8, 0x380 ;  /* 0x0000038008087836 */ /* 0x000fe20000000000 */
[----:B------:R-:W-:Y:S02]  /*c870*/  WARPGROUP.DEPBAR.LE gsb0, 0x0 ;  /* 0x00008000000079c5 */ /* 0x000fe40000010000 */
[----:B------:R-:W-:-:S07]  /*c880*/  WARPGROUP.ARRIVE ;  /* 0x00000000000079c5 */ /* 0x000fce0000000000 */
[----:B------:R-:W-:Y:S01]  /*c890*/  HGMMA.64x64x16.F32.BF16 R88, R136, gdesc[UR4].tnspB, R88, gsb0 ;  /* 0x40e0000488587df0 */ /* 0x000fe20008001858 */
[----:B------:R-:W-:Y:S02]  /*c8a0*/  R2UR UR6, R10 ;  /* 0x000000000a0672ca */ /* 0x000fe400000e0000 */
[----:B------:R-:W-:Y:S01]  /*c8b0*/  R2UR UR7, R11 ;  /* 0x000000000b0772ca */ /* 0x000fe200000e0000 */
[----:B------:R-:W0:Y:S02]  /*c8c0*/  SHFL.BFLY PT, R10, R3, 0x2, 0x1f ;  /* 0x0c401f00030a7f89 */ /* 0x000e2400000e0000 */
[----:B0-----:R-:W-:Y:S01]  /*c8d0*/  FADD.FTZ R10, R10, R3 ;  /* 0x000000030a0a7221 */ /* 0x001fe20000010000 */
[----:B------:R-:W-:-:S04]  /*c8e0*/  IMAD.MOV.U32 R3, RZ, RZ, -0x800000 ;  /* 0xff800000ff037424 */ /* 0x000fc800078e00ff */
[----:B------:R-:W0:Y:S02]  /*c8f0*/  SHFL.BFLY PT, R5, R10, 0x1, 0x1f ;  /* 0x0c201f000a057f89 */ /* 0x000e2400000e0000 */
[----:B0-----:R-:W-:Y:S01]  /*c900*/  FADD.FTZ R11, R10, R5 ;  /* 0x000000050a0b7221 */ /* 0x001fe20000010000 */
[----:B------:R-:W-:Y:S01]  /*c910*/  MOV R5, UR4 ;  /* 0x0000000400057c02 */ /* 0x000fe20008000f00 */
[----:B------:R-:W-:-:S03]  /*c920*/  IMAD.U32 R10, RZ, RZ, UR4 ;  /* 0x00000004ff0a7e24 */ /* 0x000fc6000f8e00ff */
[----:B------:R-:W-:-:S13]  /*c930*/  FSETP.NE.FTZ.AND P1, PT, R11, RZ, PT ;  /* 0x000000ff0b00720b */ /* 0x000fda0003f35000 */
[----:B------:R-:W0:Y:S01]  /*c940*/  @P1 MUFU.LG2 R6, R11 ;  /* 0x0000000b00061308 */ /* 0x000e220000000c00 */
[----:B------:R-:W-:Y:S01]  /*c950*/  @P1 FMUL.FTZ R5, R5, 0.69314718246459960938 ;  /* 0x3f31721805051820 */ /* 0x000fe20000410000 */
[----:B------:R-:W-:Y:S02]  /*c960*/  WARPGROUP.DEPBAR.LE gsb0, 0x0 ;  /* 0x00008000000079c5 */ /* 0x000fe40000010000 */
[----:B------:R-:W-:-:S04]  /*c970*/  WARPGROUP.ARRIVE ;  /* 0x00000000000079c5 */ /* 0x000fc80000000000 */
[----:B------:R-:W-:Y:S02]  /*c980*/  @P1 MUFU.RCP R26, R11 ;  /* 0x0000000b001a1308 */ /* 0x000fe40000001000 */
[----:B------:R-:W-:Y:S01]  /*c990*/  HGMMA.64x64x16.F32.BF16 R88, R140, gdesc[UR4].tnspB, R88, gsb0 ;  /* 0x40e000048c587df0 */ /* 0x000fe20008001858 */
[----:B------:R-:W-:Y:S02]  /*c9a0*/  R2UR UR6, R8 ;  /* 0x00000000080672ca */ /* 0x000fe400000e0000 */
[----:B------:R-:W-:Y:S01]  /*c9b0*/  R2UR UR7, R9 ;  /* 0x00000000090772ca */ /* 0x000fe200000e0000 */
[----:B------:R-:W1:Y:S01]  /*c9c0*/  SHFL.BFLY PT, R8, R7, 0x1, 0x1f ;  /* 0x0c201f0007087f89 */ /* 0x000e6200000e0000 */
[----:B0-----:R-:W-:-:S04]  /*c9d0*/  @P1 FMUL.FTZ R6, R6, 0.69314718246459960938 ;  /* 0x3f31721806061820 */ /* 0x001fc80000410000 */
[----:B------:R-:W-:Y:S01]  /*c9e0*/  @P1 FFMA.FTZ R28, R5, R0, R6 ;  /* 0x00000000051c1223 */ /* 0x000fe20000010006 */
[----:B-1----:R-:W-:Y:S01]  /*c9f0*/  FADD.FTZ R13, R7, R8 ;  /* 0x00000008070d7221 */ /* 0x002fe20000010000 */
[----:B------:R-:W-:-:S04]  /*ca00*/  IMAD.MOV.U32 R8, RZ, RZ, RZ ;  /* 0x000000ffff087224 */ /* 0x000fc800078e00ff */
[----:B------:R-:W-:-:S13]  /*ca10*/  FSETP.NE.FTZ.AND P2, PT, R13, RZ, PT ;  /* 0x000000ff0d00720b */ /* 0x000fda0003f55000 */
[----:B------:R-:W0:Y:S01]  /*ca20*/  @P2 MUFU.LG2 R9, R13 ;  /* 0x0000000d00092308 */ /* 0x000e220000000c00 */
[----:B------:R-:W-:-:S07]  /*ca30*/  @P2 FMUL.FTZ R10, R10, 0.69314718246459960938 ;  /* 0x3f3172180a0a2820 */ /* 0x000fce0000410000 */
[----:B------:R1:W2:Y:S01]  /*ca40*/  @P2 MUFU.RCP R8, R13 ;  /* 0x0000000d00082308 */ /* 0x0002a20000001000 */
[----:B0-----:R-:W-:-:S04]  /*ca50*/  @P2 FMUL.FTZ R9, R9, 0.69314718246459960938 ;  /* 0x3f31721809092820 */ /* 0x001fc80000410000 */
[----:B------:R-:W-:Y:S01]  /*ca60*/  @P2 FFMA.FTZ R3, R10, R4, R9 ;  /* 0x000000040a032223 */ /* 0x000fe20000010009 */
[----:B------:R-:W-:Y:S02]  /*ca70*/  WARPGROUP.DEPBAR.LE gsb0, 0x0 ;  /* 0x00008000000079c5 */ /* 0x000fe40000010000 */
[----:B------:R-:W-:-:S06]  /*ca80*/  WARPGROUP.ARRIVE ;  /* 0x00000000000079c5 */ /* 0x000fcc0000000000 */
[----:B------:R-:W-:Y:S03]  /*ca90*/  HGMMA.64x64x16.F32.BF16 R88, R144, gdesc[UR4].tnspB, R88, gsb0 ;  /* 0x40e0000490587df0 */ /* 0x000fe60008001858 */
[----:B------:R-:W-:Y:S02]  /*caa0*/  WARPGROUP.DEPBAR.LE gsb0, 0x0 ;  /* 0x00008000000079c5 */ /* 0x000fe40000010000 */
[----:B-12---:R-:W-:Y:S05]  /*cab0*/  @!P0 BRA `(.L_x_594) ;  /* 0x0000000000048947 */ /* 0x006fea0003800000 */
[----:B------:R-:W-:Y:S01]  /*cac0*/  BPT.TRAP 0x1 ;  /* 0x000000040000795c */ /* 0x000fe20000300000 */
.L_x_594:
[----:B------:R-:W-:Y:S02]  /*cad0*/  VIADD R155, R155, 0x1 ;  /* 0x000000019b9b7836 */ /* 0x000fe40000000000 */
[-C--:B------:R-:W-:Y:S01]  /*cae0*/  FMUL.FTZ R55, R88, R26.reuse ;  /* 0x0000001a58377220 */ /* 0x080fe20000410000 */
[----:B------:R-:W-:Y:S02]  /*caf0*/  VIADD R0, R12, 0x16860 ;  /* 0x000168600c007836 */ /* 0x000fe40000000000 */
[-C--:B------:R-:W-:Y:S01]  /*cb00*/  FMUL.FTZ R12, R89, R26.reuse ;  /* 0x0000001a590c7220 */ /* 0x080fe20000410000 */
[----:B------:R-:W-:Y:S01]  /*cb10*/  IMAD.U32 R5, RZ, RZ, UR38 ;  /* 0x00000026ff057e24 */ /* 0x000fe2000f8e00ff */
[----:B------:R-:W-:Y:S01]  /*cb20*/  ISETP.NE.AND P0, PT, R155, 0x2, PT ;  /* 0x000000029b00780c */ /* 0x000fe20003f05270 */
[-C--:B------:R-:W-:Y:S01]  /*cb30*/  FMUL.FTZ R53, R92, R26.reuse ;  /* 0x0000001a5c357220 */ /* 0x080fe20000410000 */
[-C--:B------:R-:W-:Y:S01]  /*cb40*/  FMUL.FTZ R14, R93, R26.reuse ;  /* 0x0000001a5d0e7220 */ /* 0x080fe20000410000 */
[-C--:B------:R-:W-:Y:S01]  /*cb50*/  FMUL.FTZ R52, R96, R26.reuse ;  /* 0x0000001a60347220 */ /* 0x080fe20000410000 */
[----:B------:R-:W-:Y:S01]  /*cb60*/  PRMT R0, R5, 0x654, R0 ;  /* 0x0000065405007816 */ /* 0x000fe20000000000 */
[-C--:B------:R-:W-:Y:S01]  /*cb70*/  FMUL.FTZ R51, R97, R26.reuse ;  /* 0x0000001a61337220 */ /* 0x080fe20000410000 */
[----:B------:R-:W-:Y:S01]  /*cb80*/  SEL R4, RZ, 0x1, P0 ;  /* 0x00000001ff047807 */ /* 0x000fe20000000000 */
        /* <DEDUP_REMOVED lines=9> */
[----:B------:R0:W-:Y:S01]  /*cc20*/  SYNCS.ARRIVE.TRANS64.RED.A1T0 RZ, [R0+URZ], RZ ;  /* 0x000000ff00ff79a7 */ /* 0x0001e2000810043f */
        /* <DEDUP_REMOVED lines=16> */
[-C--:B0-----:R-:W-:Y:S01]  /*cd30*/  FMUL.FTZ R0, R118, R8.reuse ;  /* 0x0000000876007220 */ /* 0x081fe20000410000 */
[----:B------:R-:W-:Y:S01]  /*cd40*/  FMUL.FTZ R119, R119, R8 ;  /* 0x0000000877777220 */ /* 0x000fe20000410000 */
[----:B------:R-:W-:Y:S01]  /*cd50*/  LOP3.LUT R157, R157, R4, RZ, 0x3c, !PT ;  /* 0x000000049d9d7212 */ /* 0x000fe200078e3cff */
[----:B------:R-:W-:Y:S01]  /*cd60*/  UIADD3 UR37, UR37, 0x1, URZ ;  /* 0x0000000125257890 */ /* 0x000fe2000fffe03f */
[----:B------:R-:W-:-:S11]  /*cd70*/  SEL R155, R155, RZ, P0 ;  /* 0x000000ff9b9b7207 */ /* 0x000fd60000000000 */
.L_x_540:
[----:B------:R-:W-:Y:S05]  /*cd80*/  WARPSYNC.ALL ;  /* 0x0000000000007948 */ /* 0x000fea0003800000 */
[----:B------:R-:W0:Y:S08]  /*cd90*/  S2UR UR38, SR_CgaCtaId ;  /* 0x00000000002679c3 */ /* 0x000e300000008800 */
[----:B------:R-:W-:Y:S06]  /*cda0*/  BAR.SYNC.DEFER_BLOCKING 0x5, 0x200 ;  /* 0x0148000000007b1d */ /* 0x000fec0000010000 */
[----:B------:R-:W-:Y:S01]  /*cdb0*/  UMOV UR4, 0x400 ;  /* 0x0000040000047882 */ /* 0x000fe20000000000 */
[----:B------:R-:W-:Y:S01]  /*cdc0*/  BSSY B0, `(.L_x_595) ;  /* 0x000019e000007945 */ /* 0x000fe20003800000 */
[----:B0-----:R-:W-:-:S06]  /*cdd0*/  ULEA UR4, UR38, UR4, 0x18 ;  /* 0x0000000426047291 */ /* 0x001fcc000f8ec03f */
[----:B------:R-:W-:-:S05]  /*cde0*/  IMAD.U32 R18, RZ, RZ, UR4 ;  /* 0x00000004ff127e24 */ /* 0x000fca000f8e00ff */
[----:B------:R0:W1:Y:S01]  /*cdf0*/  LDS.128 R32, [R18+0x168d0] ;  /* 0x0168d00012207984 */ /* 0x0000620000000c00 */
[----:B------:R-:W-:Y:S06]  /*ce00*/  BAR.ARV 0x4, 0x200 ;  /* 0x0108000000007b1d */ /* 0x000fec0000002000 */
[----:B------:R-:W-:Y:S05]  /*ce10*/  @P1 BRA `(.L_x_596) ;  /* 0x0000000c00d81947 */ /* 0x000fea0003800000 */
[----:B------:R-:W2:Y:S04]  /*ce20*/  LDL R4, [R1+0x64] ;  /* 0x0000640001047983 */ /* 0x000ea80000100800 */
[----:B------:R-:W3:Y:S04]  /*ce30*/  LDL.LU R62, [R1+0x2c] ;  /* 0x00002c00013e7983 */ /* 0x000ee80000300800 */
[----:B------:R-:W4:Y:S01]  /*ce40*/  LDL.LU R61, [R1+0x30] ;  /* 0x00003000013d7983 */ /* 0x000f220000300800 */
[----:B------:R-:W0:Y:S01]  /*ce50*/  S2R R5, SR_SWINHI ;  /* 0x0000000000057919 */ /* 0x000e220000002f00 */
[----:B------:R-:W-:Y:S05]  /*ce60*/  WARPSYNC.ALL ;  /* 0x0000000000007948 */ /* 0x000fea0003800000 */
[----:B------:R-:W-:Y:S01]  /*ce70*/  F2FP.BF16.F32.PACK_AB R12, R12, R55 ;  /* 0x000000370c0c723e */ /* 0x000fe200000010ff */
[----:B------:R-:W-:Y:S01]  /*ce80*/  ULDC.64 UR4, c[0x0][0xc00] ;  /* 0x0003000000047ab9 */ /* 0x000fe20000000a00 */
[----:B------:R-:W-:Y:S01]  /*ce90*/  F2FP.BF16.F32.PACK_AB R13, R13, R56 ;  /* 0x000000380d0d723e */ /* 0x000fe200000010ff */
[----:B------:R-:W4:Y:S01]  /*cea0*/  LDL R60, [R1+0x60] ;  /* 0x00006000013c7983 */ /* 0x000f220000100800 */
[----:B------:R-:W-:-:S02]  /*ceb0*/  F2FP.BF16.F32.PACK_AB R14, R14, R53 ;  /* 0x000000350e0e723e */ /* 0x000fc400000010ff */
[----:B------:R-:W-:Y:S01]  /*cec0*/  F2FP.BF16.F32.PACK_AB R15, R15, R54 ;  /* 0x000000360f0f723e */ /* 0x000fe200000010ff */
[----:B------:R-:W4:Y:S01]  /*ced0*/  LDL R58, [R1+0x3c] ;  /* 0x00003c00013a7983 */ /* 0x000f220000100800 */
[----:B------:R-:W-:Y:S02]  /*cee0*/  MOV R20, R18 ;  /* 0x0000001200147202 */ /* 0x000fe40000000f00 */
[----:B0-----:R-:W-:Y:S01]  /*cef0*/  MOV R21, R5 ;  /* 0x0000000500157202 */ /* 0x001fe20000000f00 */
[----:B------:R-:W-:Y:S02]  /*cf00*/  BAR.SYNC.DEFER_BLOCKING 0x1, 0x180 ;  /* 0x0046000000007b1d */ /* 0x000fe40000010000 */
[----:B--2---:R-:W-:-:S03]  /*cf10*/  IMAD.WIDE R10, R4, 0x2, R20 ;  /* 0x00000002040a7825 */ /* 0x004fc600078e0214 */
[C---:B------:R-:W-:Y:S02]  /*cf20*/  IADD3 R25, P2, R10.reuse, 0x20, RZ ;  /* 0x000000200a197810 */ /* 0x040fe40007f5e0ff */
[C---:B------:R-:W-:Y:S02]  /*cf30*/  LOP3.LUT R9, R10.reuse, 0x380, RZ, 0xc0, !PT ;  /* 0x000003800a097812 */ /* 0x040fe400078ec0ff */
[C---:B------:R-:W-:Y:S02]  /*cf40*/  IADD3 R59, P0, R10.reuse, 0x60, RZ ;  /* 0x000000600a3b7810 */ /* 0x040fe40007f1e0ff */
[----:B------:R-:W-:Y:S02]  /*cf50*/  IADD3 R57, P1, R10, 0x40, RZ ;  /* 0x000000400a397810 */ /* 0x000fe40007f3e0ff */
[----:B------:R-:W-:Y:S02]  /*cf60*/  LOP3.LUT R4, R25, 0x380, RZ, 0xc0, !PT ;  /* 0x0000038019047812 */ /* 0x000fe400078ec0ff */
[----:B------:R-:W-:-:S02]  /*cf70*/  SHF.R.U64 R9, R9, 0x3, RZ ;  /* 0x0000000309097819 */ /* 0x000fc400000012ff */
[----:B------:R-:W-:Y:S02]  /*cf80*/  LOP3.LUT R6, R57, 0x380, RZ, 0xc0, !PT ;  /* 0x0000038039067812 */ /* 0x000fe400078ec0ff */
[----:B-----5:R-:W-:Y:S02]  /*cf90*/  LOP3.LUT R24, R59, 0x380, RZ, 0xc0, !PT ;  /* 0x000003803b187812 */ /* 0x020fe400078ec0ff */
[----:B------:R-:W-:Y:S02]  /*cfa0*/  SHF.R.U64 R4, R4, 0x3, RZ ;  /* 0x0000000304047819 */ /* 0x000fe400000012ff */
[----:B------:R-:W-:Y:S02]  /*cfb0*/  LOP3.LUT R10, R9, R10, RZ, 0x3c, !PT ;  /* 0x0000000a090a7212 */ /* 0x000fe400078e3cff */
[----:B------:R-:W-:Y:S02]  /*cfc0*/  SHF.R.U64 R6, R6, 0x3, RZ ;  /* 0x0000000306067819 */ /* 0x000fe400000012ff */
[----:B------:R-:W-:Y:S01]  /*cfd0*/  SHF.R.U64 R24, R24, 0x3, RZ ;  /* 0x0000000318187819 */ /* 0x000fe200000012ff */
[--C-:B------:R-:W-:Y:S01]  /*cfe0*/  IMAD.X R5, RZ, RZ, R11.reuse, P0 ;  /* 0x000000ffff057224 */ /* 0x100fe200000e060b */
[----:B------:R-:W-:Y:S01]  /*cff0*/  LOP3.LUT R8, R4, R25, RZ, 0x3c, !PT ;  /* 0x0000001904087212 */ /* 0x000fe200078e3cff */
[----:B------:R-:W-:Y:S01]  /*d000*/  IMAD.X R9, RZ, RZ, R11, P2 ;  /* 0x000000ffff097224 */ /* 0x000fe200010e060b */
[----:B------:R-:W-:-:S02]  /*d010*/  IADD3.X R7, RZ, R11, RZ, P1, !PT ;  /* 0x0000000bff077210 */ /* 0x000fc40000ffe4ff */
[----:B------:R-:W-:Y:S02]  /*d020*/  LOP3.LUT R6, R6, R57, RZ, 0x3c, !PT ;  /* 0x0000003906067212 */ /* 0x000fe400078e3cff */
[----:B------:R-:W-:Y:S02]  /*d030*/  LOP3.LUT R4, R24, R59, RZ, 0x3c, !PT ;  /* 0x0000003b18047212 */ /* 0x000fe400078e3cff */
[----:B------:R-:W-:Y:S02]  /*d040*/  MOV R10, R10 ;  /* 0x0000000a000a7202 */ /* 0x000fe40000000f00 */
[----:B------:R-:W-:Y:S02]  /*d050*/  MOV R53, R6 ;  /* 0x0000000600357202 */ /* 0x000fe40000000f00 */
[----:B-1----:R-:W-:Y:S01]  /*d060*/  MOV R32, R4 ;  /* 0x0000000400207202 */ /* 0x002fe20000000f00 */
[----:B------:R0:W-:Y:S01]  /*d070*/  STSM.16.M88.4 [R10], R12 ;  /* 0x0000000c0a007844 */ /* 0x0001e20000000200 */
[----:B------:R-:W-:-:S02]  /*d080*/  ISETP.NE.U32.AND P0, PT, RZ, UR4, PT ;  /* 0x00000004ff007c0c */ /* 0x000fc4000bf05070 */
[----:B---3--:R-:W-:Y:S02]  /*d090*/  IADD3 R24, P1, R62, UR4, RZ ;  /* 0x000000043e187c10 */ /* 0x008fe4000ff3e0ff */
[----:B------:R-:W-:Y:S02]  /*d0a0*/  MOV R54, R8 ;  /* 0x0000000800367202 */ /* 0x000fe40000000f00 */
[----:B------:R-:W-:Y:S02]  /*d0b0*/  F2FP.BF16.F32.PACK_AB R4, R51, R52 ;  /* 0x000000343304723e */ /* 0x000fe400000010ff */
[----:B------:R-:W-:Y:S02]  /*d0c0*/  F2FP.BF16.F32.PACK_AB R5, R49, R50 ;  /* 0x000000323105723e */ /* 0x000fe400000010ff */
[----:B------:R-:W-:Y:S02]  /*d0d0*/  F2FP.BF16.F32.PACK_AB R6, R47, R48 ;  /* 0x000000302f06723e */ /* 0x000fe400000010ff */
[----:B------:R-:W-:-:S02]  /*d0e0*/  F2FP.BF16.F32.PACK_AB R7, R45, R46 ;  /* 0x0000002e2d07723e */ /* 0x000fc400000010ff */
[----:B------:R-:W-:Y:S02]  /*d0f0*/  F2FP.BF16.F32.PACK_AB R8, R43, R44 ;  /* 0x0000002c2b08723e */ /* 0x000fe400000010ff */
[----:B------:R-:W-:Y:S02]  /*d100*/  F2FP.BF16.F32.PACK_AB R9, R41, R42 ;  /* 0x0000002a2909723e */ /* 0x000fe400000010ff */
[----:B0-----:R-:W-:Y:S02]  /*d110*/  F2FP.BF16.F32.PACK_AB R10, R39, R40 ;  /* 0x00000028270a723e */ /* 0x001fe400000010ff */
[----:B------:R-:W-:Y:S02]  /*d120*/  F2FP.BF16.F32.PACK_AB R11, R37, R38 ;  /* 0x00000026250b723e */ /* 0x000fe400000010ff */
[----:B------:R-:W-:Y:S02]  /*d130*/  F2FP.BF16.F32.PACK_AB R12, R31, R36 ;  /* 0x000000241f0c723e */ /* 0x000fe400000010ff */
[----:B------:R-:W-:-:S02]  /*d140*/  F2FP.BF16.F32.PACK_AB R13, R29, R30 ;  /* 0x0000001e1d0d723e */ /* 0x000fc400000010ff */
[----:B------:R-:W-:Y:S02]  /*d150*/  F2FP.BF16.F32.PACK_AB R14, R26, R27 ;  /* 0x0000001b1a0e723e */ /* 0x000fe400000010ff */
[----:B------:R-:W-:Y:S02]  /*d160*/  F2FP.BF16.F32.PACK_AB R15, R119, R0 ;  /* 0x00000000770f723e */ /* 0x000fe400000010ff */
[----:B------:R-:W-:Y:S02]  /*d170*/  ISETP.NE.AND.EX P0, PT, RZ, UR5, PT, P0 ;  /* 0x00000005ff007c0c */ /* 0x000fe4000bf05300 */
[----:B----4-:R-:W-:Y:S01]  /*d180*/  IADD3.X R25, R61, UR5, RZ, P1, !PT ;  /* 0x000000053d197c10 */ /* 0x010fe20008ffe4ff */
[----:B------:R-:W-:Y:S01]  /*d190*/  ULDC.64 UR4, c[0x0][0xc08] ;  /* 0x0003020000047ab9 */ /* 0x000fe20000000a00 */
[----:B------:R0:W-:Y:S01]  /*d1a0*/  STSM.16.M88.4 [R54], R4 ;  /* 0x0000000436007844 */ /* 0x0001e20000000200 */
[----:B------:R-:W-:Y:S01]  /*d1b0*/  ISETP.NE.U32.AND P1, PT, RZ, UR4, PT ;  /* 0x00000004ff007c0c */ /* 0x000fe2000bf25070 */
[----:B------:R-:W-:Y:S01]  /*d1c0*/  IMAD.MOV.U32 R30, RZ, RZ, RZ ;  /* 0x000000ffff1e7224 */ /* 0x000fe200078e00ff */
[----:B------:R-:W1:Y:S01]  /*d1d0*/  LDC R0, c[0x0][0xbe8] ;  /* 0x0002fa00ff007b82 */ /* 0x000e620000000800 */
[----:B------:R2:W-:Y:S01]  /*d1e0*/  STSM.16.M88.4 [R53], R8 ;  /* 0x0000000835007844 */ /* 0x0005e20000000200 */
[----:B------:R-:W-:-:S03]  /*d1f0*/  ISETP.NE.AND.EX P1, PT, RZ, UR5, PT, P1 ;  /* 0x00000005ff007c0c */ /* 0x000fc6000bf25310 */
[----:B------:R3:W-:Y:S03]  /*d200*/  STSM.16.M88.4 [R32], R12 ;  /* 0x0000000c20007844 */ /* 0x0007e60000000200 */
[----:B------:R-:W-:Y:S07]  /*d210*/  BAR.SYNC.DEFER_BLOCKING 0x1, 0x180 ;  /* 0x0046000000007b1d */ /* 0x000fee0000010000 */
[----:B0-----:R-:W-:Y:S01]  /*d220*/  @P1 IADD3 R4, P3, R62, UR4, RZ ;  /* 0x000000043e041c10 */ /* 0x001fe2000ff7e0ff */
[----:B------:R-:W-:-:S02]  /*d230*/  ULDC UR4, c[0x0][0xa88] ;  /* 0x0002a20000047ab9 */ /* 0x000fc40000000800 */
[----:B--2---:R-:W-:Y:S01]  /*d240*/  IMAD.U32 R9, RZ, RZ, UR4 ;  /* 0x00000004ff097e24 */ /* 0x004fe2000f8e00ff */
[----:B------:R-:W-:Y:S01]  /*d250*/  @P1 IADD3.X R5, R61, UR5, RZ, P3, !PT ;  /* 0x000000053d051c10 */ /* 0x000fe20009ffe4ff */
[----:B------:R0:W5:Y:S04]  /*d260*/  @P0 LDG.E R30, desc[UR42][R24.64] ;  /* 0x0000002a181e0981 */ /* 0x000168000c1e1900 */
[----:B------:R0:W5:Y:S01]  /*d270*/  @P1 LDG.E R9, desc[UR42][R4.64] ;  /* 0x0000002a04091981 */ /* 0x000162000c1e1900 */
[----:B-1----:R-:W-:-:S13]  /*d280*/  ISETP.NE.AND P2, PT, R0, 0x1, PT ;  /* 0x000000010000780c */ /* 0x002fda0003f45270 */
[----:B------:R-:W1:Y:S08]  /*d290*/  @P2 LDC R6, c[0x0][0xbec] ;  /* 0x0002fb00ff062b82 */ /* 0x000e700000000800 */
[----:B------:R-:W2:Y:S01]  /*d2a0*/  @P2 LDC R27, c[0x0][0xbf0] ;  /* 0x0002fc00ff1b2b82 */ /* 0x000ea20000000800 */
[----:B---3--:R-:W-:Y:S01]  /*d2b0*/  IMAD R15, R58, 0xc0, R60 ;  /* 0x000000c03a0f7824 */ /* 0x008fe200078e023c */
[----:B0-----:R-:W-:Y:S06]  /*d2c0*/  @P1 BRA `(.L_x_597) ;  /* 0x0000000000101947 */ /* 0x001fec0003800000 */
[----:B------:R-:W-:Y:S05]  /*d2d0*/  @!P0 BRA `(.L_x_597) ;  /* 0x00000000000c8947 */ /* 0x000fea0003800000 */
[----:B------:R-:W3:Y:S04]  /*d2e0*/  LDG.E R4, desc[UR42][R24.64] ;  /* 0x0000002a18047981 */ /* 0x000ee8000c1e1900 */
[----:B-----5:R-:W3:Y:S02]  /*d2f0*/  LDG.E R9, desc[UR42][R24.64+0x4] ;  /* 0x0000042a18097981 */ /* 0x020ee4000c1e1900 */
[----:B---3--:R-:W-:-:S07]  /*d300*/  IMAD.IADD R9, R9, 0x1, -R4 ;  /* 0x0000000109097824 */ /* 0x008fce00078e0a04 */
.L_x_597:
[----:B------:R-:W3:Y:S01]  /*d310*/  LDL.LU R10, [R1+0x44] ;  /* 0x00004400010a7983 */ /* 0x000ee20000300800 */
[----:B-1----:R-:W-:Y:S01]  /*d320*/  @P2 IMAD.HI.U32 R4, R15, R6, RZ ;  /* 0x000000060f042227 */ /* 0x002fe200078e00ff */
[----:B------:R-:W-:Y:S01]  /*d330*/  ULDC.64 UR4, c[0x0][0xb90] ;  /* 0x0002e40000047ab9 */ /* 0x000fe20000000a00 */
[----:B-----5:R-:W-:Y:S01]  /*d340*/  SHF.R.S32.HI R31, RZ, 0x1f, R30 ;  /* 0x0000001fff1f7819 */ /* 0x020fe2000001141e */
[----:B------:R-:W4:Y:S01]  /*d350*/  LDL.LU R8, [R1+0x38] ;  /* 0x0000380001087983 */ /* 0x000f220000300800 */
[----:B------:R-:W0:Y:S01]  /*d360*/  S2R R24, SR_TID.X ;  /* 0x0000000000187919 */ /* 0x000e220000002100 */
[----:B------:R-:W-:Y:S01]  /*d370*/  IMAD.MOV.U32 R7, RZ, RZ, R15 ;  /* 0x000000ffff077224 */ /* 0x000fe200078e000f */
[----:B------:R-:W1:Y:S01]  /*d380*/  @P2 LDC R41, c[0x0][0xbec] ;  /* 0x0002fb00ff292b82 */ /* 0x000e620000000800 */
[----:B------:R-:W4:Y:S04]  /*d390*/  LDL.LU R42, [R1+0x28] ;  /* 0x00002800012a7983 */ /* 0x000f280000300800 */
[----:B------:R-:W4:Y:S04]  /*d3a0*/  LDL R12, [R1+0x58] ;  /* 0x00005800010c7983 */ /* 0x000f280000100800 */
[----:B------:R-:W4:Y:S01]  /*d3b0*/  LDL R40, [R1+0x40] ;  /* 0x0000400001287983 */ /* 0x000f220000100800 */
[----:B--2---:R-:W-:-:S05]  /*d3c0*/  @P2 SHF.R.U32.HI R7, RZ, R27, R4 ;  /* 0x0000001bff072219 */ /* 0x004fca0000011604 */
[----:B------:R-:W-:Y:S02]  /*d3d0*/  IMAD.MOV R13, RZ, RZ, -R7 ;  /* 0x000000ffff0d7224 */ /* 0x000fe400078e0a07 */
[C---:B0-----:R-:W-:Y:S02]  /*d3e0*/  VIADD R25, R24.reuse, 0xffffff80 ;  /* 0xffffff8018197836 */ /* 0x041fe40000000000 */
[----:B------:R-:W-:-:S03]  /*d3f0*/  VIADD R44, R24, 0xffffff80 ;  /* 0xffffff80182c7836 */ /* 0x000fc60000000000 */
[----:B------:R-:W-:-:S04]  /*d400*/  SHF.R.S32.HI R24, RZ, 0x1f, R25 ;  /* 0x0000001fff187819 */ /* 0x000fc80000011419 */
[----:B------:R-:W-:Y:S02]  /*d410*/  LEA.HI R24, R24, R25, RZ, 0x7 ;  /* 0x0000001918187211 */ /* 0x000fe400078f38ff */
[----:B------:R-:W-:Y:S02]  /*d420*/  SHF.R.S32.HI R38, RZ, 0x1f, R44 ;  /* 0x0000001fff267819 */ /* 0x000fe4000001142c */
[----:B------:R-:W-:Y:S02]  /*d430*/  LOP3.LUT R24, R24, 0xffffff80, RZ, 0xc0, !PT ;  /* 0xffffff8018187812 */ /* 0x000fe400078ec0ff */
[----:B------:R-:W-:-:S03]  /*d440*/  LEA.HI R38, R38, R44, RZ, 0x3 ;  /* 0x0000002c26267211 */ /* 0x000fc600078f18ff */
[----:B------:R-:W-:Y:S01]  /*d450*/  IMAD.IADD R24, R25, 0x1, -R24 ;  /* 0x0000000119187824 */ /* 0x000fe200078e0a18 */
[----:B------:R-:W-:Y:S01]  /*d460*/  SHF.R.S32.HI R38, RZ, 0x3, R38 ;  /* 0x00000003ff267819 */ /* 0x000fe20000011426 */
[----:B------:R-:W-:Y:S01]  /*d470*/  IMAD R39, R9, R0, RZ ;  /* 0x0000000009277224 */ /* 0x000fe200078e02ff */
[----:B---3--:R-:W-:Y:S02]  /*d480*/  SEL R32, R10, RZ, !P0 ;  /* 0x000000ff0a207207 */ /* 0x008fe40004000000 */
[----:B----4-:R-:W-:Y:S02]  /*d490*/  SEL R37, R8, RZ, !P0 ;  /* 0x000000ff08257207 */ /* 0x010fe40004000000 */
[----:B------:R-:W-:Y:S01]  /*d4a0*/  SHF.R.S32.HI R36, RZ, 0x1f, R42 ;  /* 0x0000001fff247819 */ /* 0x000fe2000001142a */
[----:B------:R-:W-:-:S04]  /*d4b0*/  IMAD.WIDE.U32 R4, R42, UR4, R30 ;  /* 0x000000042a047c25 */ /* 0x000fc8000f8e001e */
[----:B------:R-:W-:-:S04]  /*d4c0*/  IMAD R6, R36, UR4, RZ ;  /* 0x0000000424067c24 */ /* 0x000fc8000f8e02ff */
[----:B------:R-:W-:Y:S01]  /*d4d0*/  IMAD R11, R42, UR5, R6 ;  /* 0x000000052a0b7c24 */ /* 0x000fe2000f8e0206 */
[----:B------:R-:W-:-:S03]  /*d4e0*/  ULDC.64 UR4, c[0x0][0xb98] ;  /* 0x0002e60000047ab9 */ /* 0x000fc60000000a00 */
[----:B------:R-:W-:Y:S02]  /*d4f0*/  IMAD.IADD R5, R5, 0x1, R11 ;  /* 0x0000000105057824 */ /* 0x000fe400078e020b */
[----:B------:R-:W-:Y:S02]  /*d500*/  IMAD R11, R0, R13, R15 ;  /* 0x0000000d000b7224 */ /* 0x000fe400078e020f */
[----:B------:R-:W-:Y:S02]  /*d510*/  IMAD R8, R32, UR4, RZ ;  /* 0x0000000420087c24 */ /* 0x000fe4000f8e02ff */
[C---:B------:R-:W-:Y:S01]  /*d520*/  IMAD.WIDE.U32 R4, R37.reuse, UR4, R4 ;  /* 0x0000000425047c25 */ /* 0x040fe2000f8e0004 */
[----:B------:R-:W-:Y:S02]  /*d530*/  SHF.R.S32.HI R6, RZ, 0x1f, R11 ;  /* 0x0000001fff067819 */ /* 0x000fe4000001140b */
[----:B------:R-:W-:Y:S01]  /*d540*/  SHF.R.S32.HI R13, RZ, 0x1f, R7 ;  /* 0x0000001fff0d7819 */ /* 0x000fe20000011407 */
[----:B------:R-:W-:Y:S01]  /*d550*/  IMAD R8, R37, UR5, R8 ;  /* 0x0000000525087c24 */ /* 0x000fe2000f8e0208 */
[----:B------:R-:W-:Y:S01]  /*d560*/  IADD3 R4, P0, R7, R4, RZ ;  /* 0x0000000407047210 */ /* 0x000fe20007f1e0ff */
[----:B------:R-:W-:-:S02]  /*d570*/  ULDC.64 UR4, c[0x0][0xb88] ;  /* 0x0002e20000047ab9 */ /* 0x000fc40000000a00 */
[----:B------:R-:W-:Y:S01]  /*d580*/  IMAD R6, R6, UR4, RZ ;  /* 0x0000000406067c24 */ /* 0x000fe2000f8e02ff */
[----:B------:R-:W-:-:S03]  /*d590*/  IADD3.X R5, R13, R5, R8, P0, !PT ;  /* 0x000000050d057210 */ /* 0x000fc600007fe408 */
[C---:B------:R-:W-:Y:S02]  /*d5a0*/  IMAD R7, R11.reuse, UR5, R6 ;  /* 0x000000050b077c24 */ /* 0x040fe4000f8e0206 */
[----:B------:R-:W-:Y:S01]  /*d5b0*/  IMAD.WIDE.U32 R4, R11, UR4, R4 ;  /* 0x000000040b047c25 */ /* 0x000fe2000f8e0004 */
[----:B------:R-:W-:-:S04]  /*d5c0*/  ULDC.64 UR4, c[0x0][0xb50] ;  /* 0x0002d40000047ab9 */ /* 0x000fc80000000a00 */
[----:B------:R-:W-:Y:S02]  /*d5d0*/  IADD3 R5, R5, R7, RZ ;  /* 0x0000000705057210 */ /* 0x000fe40007ffe0ff */
[----:B------:R-:W-:-:S04]  /*d5e0*/  LEA R10, P0, R4, UR4, 0x2 ;  /* 0x00000004040a7c11 */ /* 0x000fc8000f8010ff */
[----:B------:R-:W-:Y:S01]  /*d5f0*/  LEA.HI.X R14, R4, UR5, R5, 0x2, P0 ;  /* 0x00000005040e7c11 */ /* 0x000fe200080f1405 */
[----:B------:R-:W-:Y:S01]  /*d600*/  SHFL.IDX PT, R6, R10, 0x1, 0x1c1f ;  /* 0x003c1f000a067f89 */ /* 0x000fe200000e0000 */
[----:B------:R-:W-:Y:S01]  /*d610*/  IMAD R12, R58, 0xc0, R12 ;  /* 0x000000c03a0c7824 */ /* 0x000fe200078e020c */
[----:B------:R-:W-:Y:S02]  /*d620*/  ULDC.64 UR4, c[0x0][0xaa0] ;  /* 0x0002a80000047ab9 */ /* 0x000fe40000000a00 */
[----:B------:R-:W-:Y:S04]  /*d630*/  SHFL.IDX PT, R4, R10, RZ, 0x1c1f ;  /* 0x001c1fff0a047589 */ /* 0x000fe800000e0000 */
[----:B------:R-:W0:Y:S04]  /*d640*/  SHFL.IDX PT, R5, R14, RZ, 0x1c1f ;  /* 0x001c1fff0e057589 */ /* 0x000e2800000e0000 */
[----:B------:R-:W2:Y:S01]  /*d650*/  SHFL.IDX PT, R7, R14, 0x1, 0x1c1f ;  /* 0x003c1f000e077f89 */ /* 0x000ea200000e0000 */
[----:B------:R-:W-:Y:S01]  /*d660*/  LOP3.LUT P0, RZ, R24, 0x3, RZ, 0xc0, !PT ;  /* 0x0000000318ff7812 */ /* 0x000fe2000780c0ff */
[----:B------:R-:W-:-:S02]  /*d670*/  VIADD R8, R12, 0x8 ;  /* 0x000000080c087836 */ /* 0x000fc40000000000 */
[----:B------:R-:W-:Y:S01]  /*d680*/  IMAD R11, R38, 0x40, R40 ;  /* 0x00000040260b7824 */ /* 0x000fe200078e0228 */
[-C--:B------:R-:W-:Y:S02]  /*d690*/  ISETP.GE.OR P1, PT, R12, R39.reuse, P0 ;  /* 0x000000270c00720c */ /* 0x080fe40000726670 */
[----:B------:R-:W-:Y:S01]  /*d6a0*/  ISETP.GE.OR P0, PT, R8, R39, P0 ;  /* 0x000000270800720c */ /* 0x000fe20000706670 */
[----:B------:R-:W-:-:S03]  /*d6b0*/  IMAD.WIDE R20, R11, 0x2, R20 ;  /* 0x000000020b147825 */ /* 0x000fc600078e0214 */
[C---:B------:R-:W-:Y:S02]  /*d6c0*/  IADD3 R13, P3, R20.reuse, 0x1800, RZ ;  /* 0x00001800140d7810 */ /* 0x040fe40007f7e0ff */
[C---:B------:R-:W-:Y:S02]  /*d6d0*/  IADD3 R25, P4, R20.reuse, 0x3000, RZ ;  /* 0x0000300014197810 */ /* 0x040fe40007f9e0ff */
[C---:B------:R-:W-:Y:S02]  /*d6e0*/  LOP3.LUT R9, R20.reuse, 0x380, RZ, 0xc0, !PT ;  /* 0x0000038014097812 */ /* 0x040fe400078ec0ff */
[----:B------:R-:W-:Y:S01]  /*d6f0*/  LOP3.LUT R12, R13, 0x380, RZ, 0xc0, !PT ;  /* 0x000003800d0c7812 */ /* 0x000fe200078ec0ff */
[----:B0-----:R-:W-:Y:S01]  /*d700*/  @!P1 ST.E desc[UR42][R4.64], R28 ;  /* 0x0000001c04009985 */ /* 0x001fe2000c10192a */
[----:B------:R-:W-:Y:S02]  /*d710*/  LOP3.LUT R24, R25, 0x380, RZ, 0xc0, !PT ;  /* 0x0000038019187812 */ /* 0x000fe400078ec0ff */
[----:B------:R-:W-:Y:S01]  /*d720*/  SHF.R.U64 R9, R9, 0x3, RZ ;  /* 0x0000000309097819 */ /* 0x000fe200000012ff */
[----:B--2---:R0:W-:Y:S01]  /*d730*/  @!P0 ST.E desc[UR42][R6.64], R3 ;  /* 0x0000000306008985 */ /* 0x0041e2000c10192a */
[----:B------:R-:W-:-:S02]  /*d740*/  IADD3 R29, P0, R20, 0x4800, RZ ;  /* 0x00004800141d7810 */ /* 0x000fc40007f1e0ff */
[----:B------:R-:W-:Y:S02]  /*d750*/  SHF.R.U64 R12, R12, 0x3, RZ ;  /* 0x000000030c0c7819 */ /* 0x000fe400000012ff */
[----:B------:R-:W-:Y:S02]  /*d760*/  SHF.R.U64 R24, R24, 0x3, RZ ;  /* 0x0000000318187819 */ /* 0x000fe400000012ff */
[----:B------:R-:W-:Y:S02]  /*d770*/  LOP3.LUT R8, R9, R20, RZ, 0x3c, !PT ;  /* 0x0000001409087212 */ /* 0x000fe400078e3cff */
[----:B------:R-:W-:Y:S01]  /*d780*/  LOP3.LUT R20, R29, 0x380, RZ, 0xc0, !PT ;  /* 0x000003801d147812 */ /* 0x000fe200078ec0ff */
[----:B0-----:R-:W-:Y:S01]  /*d790*/  IMAD R3, R31, UR4, RZ ;  /* 0x000000041f037c24 */ /* 0x001fe2000f8e02ff */
[----:B------:R-:W-:Y:S01]  /*d7a0*/  LOP3.LUT R12, R12, R13, RZ, 0x3c, !PT ;  /* 0x0000000d0c0c7212 */ /* 0x000fe200078e3cff */
[--C-:B------:R-:W-:Y:S01]  /*d7b0*/  IMAD.X R13, RZ, RZ, R21.reuse, P3 ;  /* 0x000000ffff0d7224 */ /* 0x100fe200018e0615 */
[----:B------:R-:W-:Y:S01]  /*d7c0*/  LOP3.LUT R24, R24, R25, RZ, 0x3c, !PT ;  /* 0x0000001918187212 */ /* 0x000fe200078e3cff */
[--C-:B------:R-:W-:Y:S01]  /*d7d0*/  IMAD.X R25, RZ, RZ, R21.reuse, P4 ;  /* 0x000000ffff197224 */ /* 0x100fe200020e0615 */
[----:B------:R-:W-:Y:S01]  /*d7e0*/  SHF.R.U64 R4, R20, 0x3, RZ ;  /* 0x0000000314047819 */ /* 0x000fe200000012ff */
[--C-:B------:R-:W-:Y:S01]  /*d7f0*/  IMAD.MOV.U32 R9, RZ, RZ, R21.reuse ;  /* 0x000000ffff097224 */ /* 0x100fe200078e0015 */
[----:B------:R-:W-:Y:S01]  /*d800*/  SHF.R.S32.HI R43, RZ, 0x1f, R44 ;  /* 0x0000001fff2b7819 */ /* 0x000fe2000001142c */
[----:B------:R-:W-:Y:S01]  /*d810*/  IMAD.X R5, RZ, RZ, R21, P0 ;  /* 0x000000ffff057224 */ /* 0x000fe200000e0615 */
[----:B------:R-:W2:Y:S01]  /*d820*/  LD.E.128 R12, desc[UR42][R12.64] ;  /* 0x0000002a0c0c7980 */ /* 0x000ea2000c101d00 */
[C---:B------:R-:W-:Y:S01]  /*d830*/  IMAD R3, R30.reuse, UR5, R3 ;  /* 0x000000051e037c24 */ /* 0x040fe2000f8e0203 */
[----:B------:R-:W0:Y:S01]  /*d840*/  @P2 LDC R31, c[0x0][0xbf0] ;  /* 0x0002fc00ff1f2b82 */ /* 0x000e220000000800 */
[----:B------:R-:W-:Y:S01]  /*d850*/  IMAD.WIDE.U32 R20, R30, UR4, RZ ;  /* 0x000000041e147c25 */ /* 0x000fe2000f8e00ff */
[----:B------:R-:W-:Y:S01]  /*d860*/  ULDC.64 UR4, c[0x0][0xae8] ;  /* 0x0002ba0000047ab9 */ /* 0x000fe20000000a00 */
[----:B------:R-:W-:Y:S01]  /*d870*/  LOP3.LUT R4, R4, R29, RZ, 0x3c, !PT ;  /* 0x0000001d04047212 */ /* 0x000fe200078e3cff */
[----:B------:R-:W3:Y:S01]  /*d880*/  LD.E.128 R8, desc[UR42][R8.64] ;  /* 0x0000002a08087980 */ /* 0x000ee2000c101d00 */
[----:B------:R-:W-:-:S02]  /*d890*/  IMAD.IADD R21, R21, 0x1, R3 ;  /* 0x0000000115157824 */ /* 0x000fc400078e0203 */
[----:B------:R-:W-:Y:S01]  /*d8a0*/  IMAD R28, R36, UR4, RZ ;  /* 0x00000004241c7c24 */ /* 0x000fe2000f8e02ff */
[----:B------:R-:W4:Y:S01]  /*d8b0*/  LD.E.128 R24, desc[UR42][R24.64] ;  /* 0x0000002a18187980 */ /* 0x000f22000c101d00 */
[C---:B------:R-:W-:Y:S01]  /*d8c0*/  IMAD.WIDE.U32 R20, R42.reuse, UR4, R20 ;  /* 0x000000042a147c25 */ /* 0x040fe2000f8e0014 */
[----:B------:R-:W-:Y:S02]  /*d8d0*/  LEA.HI R43, R43, R44, RZ, 0x3 ;  /* 0x0000002c2b2b7211 */ /* 0x000fe400078f18ff */
[----:B------:R-:W5:Y:S01]  /*d8e0*/  LD.E.128 R4, desc[UR42][R4.64] ;  /* 0x0000002a04047980 */ /* 0x000f62000c101d00 */
[----:B------:R-:W-:Y:S01]  /*d8f0*/  IMAD R29, R42, UR5, R28 ;  /* 0x000000052a1d7c24 */ /* 0x000fe2000f8e021c */
[----:B------:R-:W-:Y:S01]  /*d900*/  LOP3.LUT R43, R43, 0xfffffff8, RZ, 0xc0, !PT ;  /* 0xfffffff82b2b7812 */ /* 0x000fe200078ec0ff */
[----:B------:R-:W-:Y:S01]  /*d910*/  ULDC.64 UR4, c[0x0][0xaf0] ;  /* 0x0002bc0000047ab9 */ /* 0x000fe20000000a00 */
[----:B------:R-:W2:Y:S02]  /*d920*/  LDL R42, [R1+0x68] ;  /* 0x00006800012a7983 */ /* 0x000ea40000100800 */
[----:B------:R-:W-:Y:S01]  /*d930*/  IADD3 R43, R44, -R43, RZ ;  /* 0x8000002b2c2b7210 */ /* 0x000fe20007ffe0ff */
[----:B------:R-:W-:Y:S01]  /*d940*/  @!PT LDS RZ, [RZ] ;  /* 0x00000000fffff984 */ /* 0x000fe20000000800 */
[----:B------:R-:W-:Y:S01]  /*d950*/  @!PT LDS RZ, [RZ] ;  /* 0x00000000fffff984 */ /* 0x000fe20000000800 */
[----:B------:R-:W-:Y:S01]  /*d960*/  @!PT LDS RZ, [RZ] ;  /* 0x00000000fffff984 */ /* 0x000fe20000000800 */
[----:B------:R-:W-:Y:S01]  /*d970*/  @!PT LDS RZ, [RZ] ;  /* 0x00000000fffff984 */ /* 0x000fe20000000800 */
[----:B------:R1:W-:Y:S06]  /*d980*/  MEMBAR.ALL.CTA ;  /* 0x0000000000007992 */ /* 0x0003ec0000008000 */
[----:B-1----:R-:W1:Y:S01]  /*d990*/  FENCE.VIEW.ASYNC.S ;  /* 0x00000000000073c6 */ /* 0x002e620000000000 */
[----:B------:R-:W-:-:S04]  /*d9a0*/  IMAD R3, R43, 0x30, R38 ;  /* 0x000000302b037824 */ /* 0x000fc800078e0226 */
[----:B------:R-:W-:-:S04]  /*d9b0*/  IMAD R30, R58, 0xc0, R3 ;  /* 0x000000c03a1e7824 */ /* 0x000fc800078e0203 */
[----:B------:R-:W-:-:S04]  /*d9c0*/  @P2 IMAD.HI.U32 R28, R30, R41, RZ ;  /* 0x000000291e1c2227 */ /* 0x000fc800078e00ff */
[----:B------:R-:W-:Y:S02]  /*d9d0*/  IMAD.IADD R21, R21, 0x1, R29 ;  /* 0x0000000115157824 */ /* 0x000fe400078e021d */
[----:B------:R-:W-:Y:S01]  /*d9e0*/  IMAD.MOV.U32 R3, RZ, RZ, R30 ;  /* 0x000000ffff037224 */ /* 0x000fe200078e001e */
[----:B0-----:R-:W-:Y:S01]  /*d9f0*/  @P2 SHF.R.U32.HI R3, RZ, R31, R28 ;  /* 0x0000001fff032219 */ /* 0x001fe2000001161c */
[----:B------:R-:W-:Y:S02]  /*da00*/  IMAD R29, R32, UR4, RZ ;  /* 0x00000004201d7c24 */ /* 0x000fe4000f8e02ff */
[----:B------:R-:W-:Y:S01]  /*da10*/  IMAD.WIDE.U32 R20, R37, UR4, R20 ;  /* 0x0000000425147c25 */ /* 0x000fe2000f8e0014 */
[----:B------:R-:W-:-:S03]  /*da20*/  SHF.R.S32.HI R28, RZ, 0x1f, R3 ;  /* 0x0000001fff1c7819 */ /* 0x000fc60000011403 */
[----:B------:R-:W-:Y:S01]  /*da30*/  IMAD R29, R37, UR5, R29 ;  /* 0x00000005251d7c24 */ /* 0x000fe2000f8e021d */
[----:B------:R-:W-:Y:S01]  /*da40*/  ULDC.64 UR4, c[0x0][0xae0] ;  /* 0x0002b80000047ab9 */ /* 0x000fe20000000a00 */
[----:B------:R-:W-:Y:S02]  /*da50*/  IMAD.MOV R31, RZ, RZ, -R3 ;  /* 0x000000ffff1f7224 */ /* 0x000fe400078e0a03 */
[----:B------:R-:W-:Y:S02]  /*da60*/  IMAD.IADD R21, R21, 0x1, R29 ;  /* 0x0000000115157824 */ /* 0x000fe400078e021d */
[----:B------:R-:W-:Y:S02]  /*da70*/  IMAD R29, R0, R31, R30 ;  /* 0x0000001f001d7224 */ /* 0x000fe400078e021e */
[----:B------:R-:W-:Y:S02]  /*da80*/  IMAD R28, R28, UR4, RZ ;  /* 0x000000041c1c7c24 */ /* 0x000fe4000f8e02ff */
[----:B------:R-:W-:Y:S01]  /*da90*/  IMAD.WIDE.U32 R20, R3, UR4, R20 ;  /* 0x0000000403147c25 */ /* 0x000fe2000f8e0014 */
[----:B------:R-:W-:-:S03]  /*daa0*/  SHF.R.S32.HI R0, RZ, 0x1f, R29 ;  /* 0x0000001fff007819 */ /* 0x000fc6000001141d */
[----:B------:R-:W-:Y:S01]  /*dab0*/  IMAD R31, R3, UR5, R28 ;  /* 0x00000005031f7c24 */ /* 0x000fe2000f8e021c */
[----:B------:R-:W-:Y:S02]  /*dac0*/  ULDC.64 UR4, c[0x0][0xad8] ;  /* 0x0002b60000047ab9 */ /* 0x000fe40000000a00 */
[----:B------:R-:W-:Y:S02]  /*dad0*/  IMAD R0, R0, UR4, RZ ;  /* 0x0000000400007c24 */ /* 0x000fe4000f8e02ff */
[----:B------:R-:W-:Y:S02]  /*dae0*/  IMAD.IADD R21, R21, 0x1, R31 ;  /* 0x0000000115157824 */ /* 0x000fe400078e021f */
[C---:B------:R-:W-:Y:S02]  /*daf0*/  IMAD R3, R29.reuse, UR5, R0 ;  /* 0x000000051d037c24 */ /* 0x040fe4000f8e0200 */
[----:B------:R-:W-:Y:S01]  /*db00*/  IMAD.WIDE.U32 R20, R29, UR4, R20 ;  /* 0x000000041d147c25 */ /* 0x000fe2000f8e0014 */
[----:B------:R-:W-:-:S03]  /*db10*/  ULDC.64 UR4, c[0x0][0xa80] ;  /* 0x0002a00000047ab9 */ /* 0x000fc60000000a00 */
[----:B------:R-:W-:Y:S01]  /*db20*/  IMAD.IADD R3, R21, 0x1, R3 ;  /* 0x0000000115037824 */ /* 0x000fe200078e0203 */
[----:B------:R-:W-:Y:S01]  /*db30*/  LEA R32, P0, R20, UR4, 0x1 ;  /* 0x0000000414207c11 */ /* 0x000fe2000f8008ff */
[----:B------:R-:W-:-:S03]  /*db40*/  ULDC UR4, c[0x0][0xac8] ;  /* 0x0002b20000047ab9 */ /* 0x000fc60000000800 */
[----:B------:R-:W-:Y:S02]  /*db50*/  LEA.HI.X R36, R20, UR5, R3, 0x1, P0 ;  /* 0x0000000514247c11 */ /* 0x000fe400080f0c03 */
[----:B-1----:R-:W0:Y:S01]  /*db60*/  SHFL.IDX PT, R20, R32, RZ, 0x181f ;  /* 0x00181fff20147589 */ /* 0x002e2200000e0000 */
[----:B------:R-:W-:-:S03]  /*db70*/  IMAD R38, R58, 0xc0, R38 ;  /* 0x000000c03a267824 */ /* 0x000fc600078e0226 */
[----:B------:R-:W1:Y:S01]  /*db80*/  SHFL.IDX PT, R28, R32, 0x1, 0x181f ;  /* 0x00381f00201c7f89 */ /* 0x000e6200000e0000 */
[----:B------:R-:W-:-:S03]  /*db90*/  ISETP.GE.AND P0, PT, R40, UR4, PT ;  /* 0x0000000428007c0c */ /* 0x000fc6000bf06270 */
[----:B------:R-:W2:Y:S04]  /*dba0*/  SHFL.IDX PT, R21, R36, RZ, 0x181f ;  /* 0x00181fff24157589 */ /* 0x000ea800000e0000 */
[----:B------:R-:W2:Y:S01]  /*dbb0*/  SHFL.IDX PT, R30, R32, 0x2, 0x181f ;  /* 0x00581f00201e7f89 */ /* 0x000ea200000e0000 */
[----:B------:R-:W-:-:S03]  /*dbc0*/  VIADD R0, R38, 0x30 ;  /* 0x0000003026007836 */ /* 0x000fc60000000000 */
[----:B------:R-:W2:Y:S01]  /*dbd0*/  SHFL.IDX PT, R29, R36, 0x1, 0x181f ;  /* 0x00381f00241d7f89 */ /* 0x000ea200000e0000 */
[----:B------:R-:W-:-:S03]  /*dbe0*/  ISETP.GE.OR P3, PT, R38, R39, P0 ;  /* 0x000000272600720c */ /* 0x000fc60000766670 */
[----:B------:R-:W2:Y:S01]  /*dbf0*/  SHFL.IDX PT, R31, R36, 0x2, 0x181f ;  /* 0x00581f00241f7f89 */ /* 0x000ea200000e0000 */
[----:B------:R-:W-:Y:S02]  /*dc00*/  IADD3 R3, R38, 0x60, RZ ;  /* 0x0000006026037810 */ /* 0x000fe40007ffe0ff */
[-C--:B------:R-:W-:Y:S02]  /*dc10*/  ISETP.GE.OR P2, PT, R0, R39.reuse, P0 ;  /* 0x000000270000720c */ /* 0x080fe40000746670 */
[----:B------:R-:W-:Y:S01]  /*dc20*/  ISETP.GE.OR P1, PT, R3, R39, P0 ;  /* 0x000000270300720c */ /* 0x000fe20000726670 */
[----:B------:R-:W-:-:S04]  /*dc30*/  VIADD R0, R18, 0x16820 ;  /* 0x0001682012007836 */ /* 0x000fc80000000000 */
[----:B0-----:R-:W-:Y:S02]  /*dc40*/  @!P3 LEA R20, P5, R40, R20, 0x1 ;  /* 0x000000142814b211 */ /* 0x001fe400078a08ff */
[----:B------:R-:W-:-:S04]  /*dc50*/  PRMT R0, RZ, 0x654, R0 ;  /* 0x00000654ff007816 */ /* 0x000fc80000000000 */
[----:B-1----:R-:W-:Y:S01]  /*dc60*/  @!P2 LEA R28, P4, R40, R28, 0x1 ;  /* 0x0000001c281ca211 */ /* 0x002fe200078808ff */
[----:B------:R0:W-:Y:S02]  /*dc70*/  SYNCS.ARRIVE.TRANS64.RED.A1T0 RZ, [R0+URZ], RZ ;  /* 0x000000ff00ff79a7 */ /* 0x0001e4000810043f */
[----:B0-----:R-:W-:-:S05]  /*dc80*/  VIADD R0, R38, 0x90 ;  /* 0x0000009026007836 */ /* 0x001fca0000000000 */
[----:B------:R-:W-:Y:S01]  /*dc90*/  ISETP.GE.OR P0, PT, R0, R39, P0 ;  /* 0x000000270000720c */ /* 0x000fe20000706670 */
[----:B------:R-:W0:Y:S04]  /*dca0*/  SHFL.IDX PT, R32, R32, 0x3, 0x181f ;  /* 0x00781f0020207f89 */ /* 0x000e2800000e0000 */
[----:B------:R-:W1:Y:S01]  /*dcb0*/  SHFL.IDX PT, R36, R36, 0x3, 0x181f ;  /* 0x00781f0024247f89 */ /* 0x000e6200000e0000 */
[C-C-:B--2---:R-:W-:Y:S02]  /*dcc0*/  @!P3 LEA.HI.X R21, R40.reuse, R21, R42.reuse, 0x1, P5 ;  /* 0x000000152815b211 */ /* 0x144fe400028f0c2a */
[C---:B------:R-:W-:Y:S02]  /*dcd0*/  @!P1 LEA R30, P5, R40.reuse, R30, 0x1 ;  /* 0x0000001e281e9211 */ /* 0x040fe400078a08ff */
[----:B------:R-:W-:-:S02]  /*dce0*/  @!P2 LEA.HI.X R29, R40, R29, R42, 0x1, P4 ;  /* 0x0000001d281da211 */ /* 0x000fc400020f0c2a */
[----:B------:R-:W-:Y:S01]  /*dcf0*/  @!P1 LEA.HI.X R31, R40, R31, R42, 0x1, P5 ;  /* 0x0000001f281f9211 */ /* 0x000fe200028f0c2a */
[----:B---3--:R2:W-:Y:S04]  /*dd00*/  @!P3 ST.E.128 desc[UR42][R20.64], R8 ;  /* 0x000000081400b985 */ /* 0x0085e8000c101d2a */
[----:B------:R2:W-:Y:S04]  /*dd10*/  @!P2 ST.E.128 desc[UR42][R28.64], R12 ;  /* 0x0000000c1c00a985 */ /* 0x0005e8000c101d2a */
[----:B----4-:R2:W-:Y:S01]  /*dd20*/  @!P1 ST.E.128 desc[UR42][R30.64], R24 ;  /* 0x000000181e009985 */ /* 0x0105e2000c101d2a */
[----:B01----:R-:W-:Y:S05]  /*dd30*/  @P0 BRA `(.L_x_598) ;  /* 0x0000000800980947 */ /* 0x003fea0003800000 */
[----:B--2---:R-:W-:-:S04]  /*dd40*/  LEA R8, P0, R40, R32, 0x1 ;  /* 0x0000002028087211 */ /* 0x004fc800078008ff */
[----:B------:R-:W-:-:S05]  /*dd50*/  LEA.HI.X R9, R40, R36, R42, 0x1, P0 ;  /* 0x0000002428097211 */ /* 0x000fca00000f0c2a */
[----:B-----5:R0:W-:Y:S01]  /*dd60*/  ST.E.128 desc[UR42][R8.64], R4 ;  /* 0x0000000408007985 */ /* 0x0201e2000c101d2a */
[----:B------:R-:W-:Y:S05]  /*dd70*/  BRA `(.L_x_598) ;  /* 0x0000000800887947 */ /* 0x000fea0003800000 */
.L_x_596:
[----:B------:R-:W2:Y:S01]  /*dd80*/  LDL.LU R6, [R1+0x2c] ;  /* 0x00002c0001067983 */ /* 0x000ea20000300800 */
[----:B------:R-:W-:Y:S01]  /*dd90*/  ULDC.64 UR4, c[0x0][0xc00] ;  /* 0x0003000000047ab9 */ /* 0x000fe20000000a00 */
[----:B------:R-:W-:Y:S01]  /*dda0*/  IMAD.MOV.U32 R0, RZ, RZ, RZ ;  /* 0x000000ffff007224 */ /* 0x000fe200078e00ff */
[----:B------:R-:W3:Y:S01]  /*ddb0*/  LDC R25, c[0x0][0xbe8] ;  /* 0x0002fa00ff197b82 */ /* 0x000ee20000000800 */
[----:B------:R-:W4:Y:S01]  /*ddc0*/  LDL.LU R3, [R1+0x30] ;  /* 0x0000300001037983 */ /* 0x000f220000300800 */
[----:B------:R-:W-:-:S04]  /*ddd0*/  ISETP.NE.U32.AND P0, PT, RZ, UR4, PT ;  /* 0x00000004ff007c0c */ /* 0x000fc8000bf05070 */
[----:B------:R-:W-:Y:S02]  /*dde0*/  ISETP.NE.AND.EX P0, PT, RZ, UR5, PT, P0 ;  /* 0x00000005ff007c0c */ /* 0x000fe4000bf05300 */
[----:B--2---:R-:W-:-:S04]  /*ddf0*/  IADD3 R4, P1, R6, UR4, RZ ;  /* 0x0000000406047c10 */ /* 0x004fc8000ff3e0ff */
[----:B----4-:R-:W-:Y:S01]  /*de00*/  IADD3.X R5, R3, UR5, RZ, P1, !PT ;  /* 0x0000000503057c10 */ /* 0x010fe20008ffe4ff */
[----:B------:R-:W-:Y:S02]  /*de10*/  ULDC.64 UR4, c[0x0][0xc08] ;  /* 0x0003020000047ab9 */ /* 0x000fe40000000a00 */
[----:B------:R-:W-:-:S04]  /*de20*/  ISETP.NE.U32.AND P1, PT, RZ, UR4, PT ;  /* 0x00000004ff007c0c */ /* 0x000fc8000bf25070 */
[----:B------:R2:W5:Y:S01]  /*de30*/  @P0 LDG.E R0, desc[UR42][R4.64] ;  /* 0x0000002a04000981 */ /* 0x000562000c1e1900 */
[----:B------:R-:W-:Y:S01]  /*de40*/  ISETP.NE.AND.EX P1, PT, RZ, UR5, PT, P1 ;  /* 0x00000005ff007c0c */ /* 0x000fe2000bf25310 */
[----:B------:R-:W4:-:S12]  /*de50*/  S2R R9, SR_TID.X ;  /* 0x0000000000097919 */ /* 0x000f180000002100 */
[----:B------:R-:W-:Y:S01]  /*de60*/  @P1 IADD3 R6, P2, R6, UR4, RZ ;  /* 0x0000000406061c10 */ /* 0x000fe2000ff5e0ff */
[----:B------:R-:W-:Y:S02]  /*de70*/  ULDC UR4, c[0x0][0xa88] ;  /* 0x0002a20000047ab9 */ /* 0x000fe40000000800 */
[----:B------:R-:W-:Y:S01]  /*de80*/  IMAD.U32 R8, RZ, RZ, UR4 ;  /* 0x00000004ff087e24 */ /* 0x000fe2000f8e00ff */
[----:B------:R-:W-:-:S05]  /*de90*/  @P1 IADD3.X R7, R3, UR5, RZ, P2, !PT ;  /* 0x0000000503071c10 */ /* 0x000fca00097fe4ff */
[----:B------:R2:W5:Y:S01]  /*dea0*/  @P1 LDG.E R8, desc[UR42][R6.64] ;  /* 0x0000002a06081981 */ /* 0x000562000c1e1900 */
[----:B---3--:R-:W-:Y:S01]  /*deb0*/  ISETP.NE.AND P2, PT, R25, 0x1, PT ;  /* 0x000000011900780c */ /* 0x008fe20003f45270 */
[----:B----4-:R-:W-:-:S12]  /*dec0*/  VIADD R26, R9, 0xffffff80 ;  /* 0xffffff80091a7836 */ /* 0x010fd80000000000 */
[----:B------:R-:W3:Y:S01]  /*ded0*/  @P2 LDC R20, c[0x0][0xbec] ;  /* 0x0002fb00ff142b82 */ /* 0x000ee20000000800 */
[----:B------:R-:W-:-:S07]  /*dee0*/  ISETP.GE.AND P3, PT, R26, 0xc0, PT ;  /* 0x000000c01a00780c */ /* 0x000fce0003f66270 */
[----:B------:R-:W4:Y:S01]  /*def0*/  @P2 LDC R21, c[0x0][0xbf0] ;  /* 0x0002fc00ff152b82 */ /* 0x000f220000000800 */
[----:B--2---:R-:W-:Y:S05]  /*df00*/  @P1 BRA `(.L_x_599) ;  /* 0x0000000000101947 */ /* 0x004fea0003800000 */
[----:B------:R-:W-:Y:S05]  /*df10*/  @!P0 BRA `(.L_x_599) ;  /* 0x00000000000c8947 */ /* 0x000fea0003800000 */
[----:B------:R-:W2:Y:S04]  /*df20*/  LDG.E R3, desc[UR42][R4.64] ;  /* 0x0000002a04037981 */ /* 0x000ea8000c1e1900 */
[----:B-----5:R-:W2:Y:S02]  /*df30*/  LDG.E R8, desc[UR42][R4.64+0x4] ;  /* 0x0000042a04087981 */ /* 0x020ea4000c1e1900 */
[----:B--2---:R-:W-:-:S07]  /*df40*/  IMAD.IADD R8, R8, 0x1, -R3 ;  /* 0x0000000108087824 */ /* 0x004fce00078e0a03 */
.L_x_599:
[----:B------:R-:W2:Y:S04]  /*df50*/  LDL.LU R4, [R1+0x38] ;  /* 0x0000380001047983 */ /* 0x000ea80000300800 */
[----:B------:R-:W3:Y:S04]  /*df60*/  LDL.LU R3, [R1+0x44] ;  /* 0x0000440001037983 */ /* 0x000ee80000300800 */
[----:B-----5:R-:W4:Y:S04]  /*df70*/  LDL R24, [R1+0x28] ;  /* 0x0000280001187983 */ /* 0x020f280000100800 */
[----:B------:R0:W5:Y:S01]  /*df80*/  LDL R28, [R1+0x3c] ;  /* 0x00003c00011c7983 */ /* 0x0001620000100800 */
[----:B------:R-:W-:Y:S01]  /*df90*/  BSSY B1, `(.L_x_600) ;  /* 0x000002d000017945 */ /* 0x000fe20003800000 */
[----:B------:R-:W-:-:S02]  /*dfa0*/  SHF.R.S32.HI R11, RZ, 0x1f, R0 ;  /* 0x0000001fff0b7819 */ /* 0x000fc40000011400 */
[----:B--2---:R-:W-:Y:S02]  /*dfb0*/  SEL R13, R4, RZ, !P0 ;  /* 0x000000ff040d7207 */ /* 0x004fe40004000000 */
[----:B---3--:R-:W-:Y:S02]  /*dfc0*/  SEL R12, R3, RZ, !P0 ;  /* 0x000000ff030c7207 */ /* 0x008fe40004000000 */
[----:B----4-:R-:W-:Y:S01]  /*dfd0*/  SHF.R.S32.HI R10, RZ, 0x1f, R24 ;  /* 0x0000001fff0a7819 */ /* 0x010fe20000011418 */
[----:B0-----:R-:W-:Y:S06]  /*dfe0*/  @P3 BRA `(.L_x_601) ;  /* 0x00000000009c3947 */ /* 0x001fec0003800000 */
[----:B------:R-:W0:Y:S01]  /*dff0*/  LDC R14, c[0x0][0xbe8] ;  /* 0x0002fa00ff0e7b82 */ /* 0x000e220000000800 */
[----:B-----5:R-:W-:-:S04]  /*e000*/  IMAD R3, R28, 0xc0, R9 ;  /* 0x000000c01c037824 */ /* 0x020fc800078e0209 */
[----:B------:R-:W-:Y:S02]  /*e010*/  VIADD R9, R3, 0xffffff80 ;  /* 0xffffff8003097836 */ /* 0x000fe40000000000 */
[----:B0-----:R-:W-:-:S05]  /*e020*/  IMAD R4, R8, R14, RZ ;  /* 0x0000000e08047224 */ /* 0x001fca00078e02ff */
[----:B------:R-:W-:-:S13]  /*e030*/  ISETP.GE.AND P0, PT, R9, R4, PT ;  /* 0x000000040900720c */ /* 0x000fda0003f06270 */
[----:B------:R-:W-:Y:S05]  /*e040*/  @P0 BRA `(.L_x_601) ;  /* 0x0000000000840947 */ /* 0x000fea0003800000 */
[----:B------:R-:W-:Y:S01]  /*e050*/  ISETP.NE.AND P0, PT, R14, 0x1, PT ;  /* 0x000000010e00780c */ /* 0x000fe20003f05270 */
[----:B------:R-:W-:Y:S01]  /*e060*/  ULDC.64 UR4, c[0x0][0xb90] ;  /* 0x0002e40000047ab9 */ /* 0x000fe20000000a00 */
[----:B------:R-:W-:Y:S01]  /*e070*/  MOV R4, R0 ;  /* 0x0000000000047202 */ /* 0x000fe20000000f00 */
[----:B------:R-:W-:Y:S02]  /*e080*/  IMAD R7, R10, UR4, RZ ;  /* 0x000000040a077c24 */ /* 0x000fe4000f8e02ff */
[----:B------:R-:W-:Y:S02]  /*e090*/  IMAD.MOV.U32 R5, RZ, RZ, R11 ;  /* 0x000000ffff057224 */ /* 0x000fe400078e000b */
[----:B------:R-:W-:Y:S02]  /*e0a0*/  IMAD.MOV.U32 R3, RZ, RZ, R9 ;  /* 0x000000ffff037224 */ /* 0x000fe400078e0009 */
[----:B------:R-:W-:-:S04]  /*e0b0*/  IMAD.WIDE.U32 R4, R24, UR4, R4 ;  /* 0x0000000418047c25 */ /* 0x000fc8000f8e0004 */
[----:B------:R-:W0:Y:S01]  /*e0c0*/  @P0 LDC R6, c[0x0][0xbec] ;  /* 0x0002fb00ff060b82 */ /* 0x000e220000000800 */
[----:B------:R-:W-:Y:S01]  /*e0d0*/  IMAD R7, R24, UR5, R7 ;  /* 0x0000000518077c24 */ /* 0x000fe2000f8e0207 */
[----:B------:R-:W-:-:S03]  /*e0e0*/  ULDC.64 UR4, c[0x0][0xb98] ;  /* 0x0002e60000047ab9 */ /* 0x000fc60000000a00 */
[----:B------:R-:W-:-:S03]  /*e0f0*/  IMAD.IADD R5, R5, 0x1, R7 ;  /* 0x0000000105057824 */ /* 0x000fc600078e0207 */
[----:B------:R-:W2:Y:S01]  /*e100*/  @P0 LDC R15, c[0x0][0xbf0] ;  /* 0x0002fc00ff0f0b82 */ /* 0x000ea20000000800 */
[----:B------:R-:W-:-:S04]  /*e110*/  IMAD.WIDE.U32 R4, R13, UR4, R4 ;  /* 0x000000040d047c25 */ /* 0x000fc8000f8e0004 */
[----:B0-----:R-:W-:-:S05]  /*e120*/  @P0 IMAD.HI.U32 R6, R9, R6, RZ ;  /* 0x0000000609060227 */ /* 0x001fca00078e00ff */
[----:B--2---:R-:W-:Y:S01]  /*e130*/  @P0 SHF.R.U32.HI R3, RZ, R15, R6 ;  /* 0x0000000fff030219 */ /* 0x004fe20000011606 */
[----:B------:R-:W-:-:S03]  /*e140*/  IMAD R6, R12, UR4, RZ ;  /* 0x000000040c067c24 */ /* 0x000fc6000f8e02ff */
[----:B------:R-:W-:Y:S01]  /*e150*/  IADD3 R4, P0, R3, R4, RZ ;  /* 0x0000000403047210 */ /* 0x000fe20007f1e0ff */
[----:B------:R-:W-:Y:S02]  /*e160*/  IMAD.MOV R7, RZ, RZ, -R3 ;  /* 0x000000ffff077224 */ /* 0x000fe400078e0a03 */
[----:B------:R-:W-:Y:S01]  /*e170*/  IMAD R6, R13, UR5, R6 ;  /* 0x000000050d067c24 */ /* 0x000fe2000f8e0206 */
[----:B------:R-:W-:Y:S01]  /*e180*/  ULDC.64 UR4, c[0x0][0xb88] ;  /* 0x0002e20000047ab9 */ /* 0x000fe20000000a00 */
[----:B------:R-:W-:Y:S01]  /*e190*/  IMAD R7, R14, R7, R9 ;  /* 0x000000070e077224 */ /* 0x000fe200078e0209 */
[----:B------:R-:W-:-:S04]  /*e1a0*/  SHF.R.S32.HI R9, RZ, 0x1f, R3 ;  /* 0x0000001fff097819 */ /* 0x000fc80000011403 */
[----:B------:R-:W-:Y:S02]  /*e1b0*/  SHF.R.S32.HI R3, RZ, 0x1f, R7 ;  /* 0x0000001fff037819 */ /* 0x000fe40000011407 */
[----:B------:R-:W-:-:S03]  /*e1c0*/  IADD3.X R5, R9, R5, R6, P0, !PT ;  /* 0x0000000509057210 */ /* 0x000fc600007fe406 */
[----:B------:R-:W-:Y:S02]  /*e1d0*/  IMAD R6, R3, UR4, RZ ;  /* 0x0000000403067c24 */ /* 0x000fe4000f8e02ff */
[----:B------:R-:W-:-:S04]  /*e1e0*/  IMAD.WIDE.U32 R4, R7, UR4, R4 ;  /* 0x0000000407047c25 */ /* 0x000fc8000f8e0004 */
[----:B------:R-:W-:Y:S01]  /*e1f0*/  IMAD R3, R7, UR5, R6 ;  /* 0x0000000507037c24 */ /* 0x000fe2000f8e0206 */
[----:B------:R-:W-:Y:S02]  /*e200*/  ULDC.64 UR4, c[0x0][0xb50] ;  /* 0x0002d40000047ab9 */ /* 0x000fe40000000a00 */
[----:B------:R-:W-:Y:S01]  /*e210*/  LEA R6, P0, R4, UR4, 0x2 ;  /* 0x0000000404067c11 */ /* 0x000fe2000f8010ff */
[----:B------:R-:W-:-:S05]  /*e220*/  IMAD.IADD R3, R5, 0x1, R3 ;  /* 0x0000000105037824 */ /* 0x000fca00078e0203 */
[----:B------:R-:W-:Y:S01]  /*e230*/  LEA.HI.X R7, R4, UR5, R3, 0x2, P0 ;  /* 0x0000000504077c11 */ /* 0x000fe200080f1403 */
[----:B------:R-:W-:-:S05]  /*e240*/  IMAD.MOV.U32 R3, RZ, RZ, -0x800000 ;  /* 0xff800000ff037424 */ /* 0x000fca00078e00ff */
[----:B------:R0:W-:Y:S02]  /*e250*/  STG.E desc[UR42][R6.64], R3 ;  /* 0x0000000306007986 */ /* 0x0001e4000c10192a */
.L_x_601:
[----:B------:R-:W-:Y:S05]  /*e260*/  BSYNC B1 ;  /* 0x0000000000017941 */ /* 0x000fea0003800000 */
.L_x_600:
[----:B0-----:R-:W2:Y:S04]  /*e270*/  LDL R6, [R1+0x40] ;  /* 0x0000400001067983 */ /* 0x001ea80000100800 */
[----:B------:R-:W3:Y:S01]  /*e280*/  LDL R14, [R1+0x68] ;  /* 0x00006800010e7983 */ /* 0x000ee20000100800 */
[--C-:B------:R-:W-:Y:S01]  /*e290*/  SHF.R.S32.HI R7, RZ, 0x1f, R26.reuse ;  /* 0x0000001fff077819 */ /* 0x100fe2000001141a */
[----:B------:R-:W-:Y:S01]  /*e2a0*/  ULDC.64 UR4, c[0x0][0xaa0] ;  /* 0x0002a80000047ab9 */ /* 0x000fe20000000a00 */
[----:B------:R-:W-:Y:S01]  /*e2b0*/  SHF.R.S32.HI R29, RZ, 0x1f, R26 ;  /* 0x0000001fff1d7819 */ /* 0x000fe2000001141a */
[----:B------:R-:W-:Y:S01]  /*e2c0*/  IMAD R3, R11, UR4, RZ ;  /* 0x000000040b037c24 */ /* 0x000fe2000f8e02ff */
[-C--:B------:R-:W-:Y:S01]  /*e2d0*/  LEA.HI R7, R7, R26.reuse, RZ, 0x3 ;  /* 0x0000001a07077211 */ /* 0x080fe200078f18ff */
[C---:B------:R-:W-:Y:S01]  /*e2e0*/  IMAD.WIDE.U32 R4, R0.reuse, UR4, RZ ;  /* 0x0000000400047c25 */ /* 0x040fe2000f8e00ff */
[----:B------:R-:W-:Y:S01]  /*e2f0*/  LEA.HI R29, R29, R26, RZ, 0x3 ;  /* 0x0000001a1d1d7211 */ /* 0x000fe200078f18ff */
[----:B------:R-:W-:Y:S01]  /*e300*/  ULDC.64 UR6, c[0x0][0xa80] ;  /* 0x0002a00000067ab9 */ /* 0x000fe20000000a00 */
[----:B------:R-:W-:Y:S01]  /*e310*/  LOP3.LUT R7, R7, 0xfffffff8, RZ, 0xc0, !PT ;  /* 0xfffffff807077812 */ /* 0x000fe200078ec0ff */
[----:B------:R-:W-:Y:S01]  /*e320*/  IMAD R3, R0, UR5, R3 ;  /* 0x0000000500037c24 */ /* 0x000fe2000f8e0203 */
[----:B------:R-:W-:Y:S01]  /*e330*/  SHF.R.S32.HI R29, RZ, 0x3, R29 ;  /* 0x00000003ff1d7819 */ /* 0x000fe2000001141d */
[----:B------:R-:W-:-:S02]  /*e340*/  ULDC.64 UR4, c[0x0][0xae8] ;  /* 0x0002ba0000047ab9 */ /* 0x000fc40000000a00 */
[----:B------:R-:W-:Y:S02]  /*e350*/  IMAD.IADD R7, R26, 0x1, -R7 ;  /* 0x000000011a077824 */ /* 0x000fe400078e0a07 */
[----:B------:R-:W-:Y:S02]  /*e360*/  IMAD.IADD R5, R5, 0x1, R3 ;  /* 0x0000000105057824 */ /* 0x000fe400078e0203 */
[----:B------:R-:W-:Y:S02]  /*e370*/  IMAD R0, R7, 0x30, R29 ;  /* 0x0000003007007824 */ /* 0x000fe400078e021d */
[----:B------:R-:W-:-:S04]  /*e380*/  IMAD.WIDE.U32 R4, R24, UR4, R4 ;  /* 0x0000000418047c25 */ /* 0x000fc8000f8e0004 */
[----:B-----5:R-:W-:-:S04]  /*e390*/  IMAD R9, R28, 0xc0, R0 ;  /* 0x000000c01c097824 */ /* 0x020fc800078e0200 */
[----:B------:R-:W-:Y:S01]  /*e3a0*/  @P2 IMAD.HI.U32 R0, R9, R20, RZ ;  /* 0x0000001409002227 */ /* 0x000fe200078e00ff */
[----:B------:R-:W-:-:S04]  /*e3b0*/  MOV R3, R9 ;  /* 0x0000000900037202 */ /* 0x000fc80000000f00 */
[----:B------:R-:W-:-:S04]  /*e3c0*/  @P2 SHF.R.U32.HI R3, RZ, R21, R0 ;  /* 0x00000015ff032219 */ /* 0x000fc80000011600 */
[----:B------:R-:W-:Y:S01]  /*e3d0*/  SHF.R.S32.HI R0, RZ, 0x1f, R3 ;  /* 0x0000001fff007819 */ /* 0x000fe20000011403 */
[----:B--2---:R-:W-:Y:S02]  /*e3e0*/  IMAD.MOV.U32 R26, RZ, RZ, R6 ;  /* 0x000000ffff1a7224 */ /* 0x004fe400078e0006 */
[----:B------:R-:W-:Y:S02]  /*e3f0*/  IMAD R6, R10, UR4, RZ ;  /* 0x000000040a067c24 */ /* 0x000fe4000f8e02ff */
[----:B---3--:R-:W-:Y:S02]  /*e400*/  IMAD.MOV.U32 R27, RZ, RZ, R14 ;  /* 0x000000ffff1b7224 */ /* 0x008fe400078e000e */
[----:B------:R-:W-:Y:S01]  /*e410*/  IMAD R7, R24, UR5, R6 ;  /* 0x0000000518077c24 */ /* 0x000fe2000f8e0206 */
[----:B------:R-:W-:Y:S02]  /*e420*/  ULDC.64 UR4, c[0x0][0xaf0] ;  /* 0x0002bc0000047ab9 */ /* 0x000fe40000000a00 */
[----:B------:R-:W-:-:S02]  /*e430*/  IMAD R6, R12, UR4, RZ ;  /* 0x000000040c067c24 */ /* 0x000fc4000f8e02ff */
[----:B------:R-:W-:Y:S02]  /*e440*/  IMAD.IADD R5, R5, 0x1, R7 ;  /* 0x0000000105057824 */ /* 0x000fe400078e0207 */
[C---:B------:R-:W-:Y:S02]  /*e450*/  IMAD R7, R13.reuse, UR5, R6 ;  /* 0x000000050d077c24 */ /* 0x040fe4000f8e0206 */
[----:B------:R-:W-:Y:S01]  /*e460*/  IMAD.WIDE.U32 R4, R13, UR4, R4 ;  /* 0x000000040d047c25 */ /* 0x000fe2000f8e0004 */
[----:B------:R-:W-:-:S03]  /*e470*/  ULDC.64 UR4, c[0x0][0xae0] ;  /* 0x0002b80000047ab9 */ /* 0x000fc60000000a00 */
[----:B------:R-:W-:Y:S02]  /*e480*/  IMAD.MOV R6, RZ, RZ, -R3 ;  /* 0x000000ffff067224 */ /* 0x000fe400078e0a03 */
[----:B------:R-:W-:Y:S02]  /*e490*/  IMAD.IADD R5, R5, 0x1, R7 ;  /* 0x0000000105057824 */ /* 0x000fe400078e0207 */
[----:B------:R-:W-:Y:S02]  /*e4a0*/  IMAD R0, R0, UR4, RZ ;  /* 0x0000000400007c24 */ /* 0x000fe4000f8e02ff */
[----:B------:R-:W-:Y:S02]  /*e4b0*/  IMAD R7, R25, R6, R9 ;  /* 0x0000000619077224 */ /* 0x000fe400078e0209 */
[C---:B------:R-:W-:Y:S02]  /*e4c0*/  IMAD R9, R3.reuse, UR5, R0 ;  /* 0x0000000503097c24 */ /* 0x040fe4000f8e0200 */
[----:B------:R-:W-:Y:S01]  /*e4d0*/  IMAD.WIDE.U32 R4, R3, UR4, R4 ;  /* 0x0000000403047c25 */ /* 0x000fe2000f8e0004 */
[----:B------:R-:W-:Y:S01]  /*e4e0*/  SHF.R.S32.HI R0, RZ, 0x1f, R7 ;  /* 0x0000001fff007819 */ /* 0x000fe20000011407 */
[----:B------:R-:W-:-:S02]  /*e4f0*/  ULDC.64 UR4, c[0x0][0xad8] ;  /* 0x0002b60000047ab9 */ /* 0x000fc40000000a00 */
[----:B------:R-:W-:Y:S02]  /*e500*/  IMAD.IADD R5, R5, 0x1, R9 ;  /* 0x0000000105057824 */ /* 0x000fe400078e0209 */
[----:B------:R-:W-:Y:S02]  /*e510*/  IMAD R0, R0, UR4, RZ ;  /* 0x0000000400007c24 */ /* 0x000fe4000f8e02ff */
[C---:B------:R-:W-:Y:S01]  /*e520*/  IMAD.WIDE.U32 R20, R7.reuse, UR4, R4 ;  /* 0x0000000407147c25 */ /* 0x040fe2000f8e0004 */
[----:B------:R-:W-:Y:S02]  /*e530*/  ULDC UR4, c[0x0][0xac8] ;  /* 0x0002b20000047ab9 */ /* 0x000fe40000000800 */
[----:B------:R-:W-:Y:S01]  /*e540*/  ISETP.GE.AND P0, PT, R26, UR4, PT ;  /* 0x000000041a007c0c */ /* 0x000fe2000bf06270 */
[----:B------:R-:W-:Y:S01]  /*e550*/  IMAD R3, R7, UR5, R0 ;  /* 0x0000000507037c24 */ /* 0x000fe2000f8e0200 */
[----:B------:R-:W-:Y:S01]  /*e560*/  LEA R7, P1, R20, UR6, 0x1 ;  /* 0x0000000614077c11 */ /* 0x000fe2000f8208ff */
[----:B------:R-:W-:-:S02]  /*e570*/  UMOV UR4, 0xffffffff ;  /* 0xffffffff00047882 */ /* 0x000fc40000000000 */
[----:B------:R-:W-:-:S05]  /*e580*/  IMAD.IADD R3, R21, 0x1, R3 ;  /* 0x0000000115037824 */ /* 0x000fca00078e0203 */
[----:B------:R-:W-:Y:S01]  /*e590*/  LEA.HI.X R20, R20, UR7, R3, 0x1, P1 ;  /* 0x0000000714147c11 */ /* 0x000fe200088f0c03 */
[----:B------:R-:W-:Y:S06]  /*e5a0*/  BRA.DIV UR4, `(.L_x_602) ;  /* 0x0000007604dc7947 */ /* 0x000fec000b800000 */
[----:B------:R-:W0:Y:S01]  /*e5b0*/  SHFL.IDX PT, R3, R7, RZ, 0x181f ;  /* 0x00181fff07037589 */ /* 0x000e2200000e0000 */
[----:B------:R-:W-:Y:S02]  /*e5c0*/  IMAD R21, R8, R25, RZ ;  /* 0x0000001908157224 */ /* 0x000fe400078e02ff */
[----:B------:R-:W-:Y:S01]  /*e5d0*/  IMAD R24, R28, 0xc0, R29 ;  /* 0x000000c01c187824 */ /* 0x000fe200078e021d */
[----:B------:R-:W2:Y:S03]  /*e5e0*/  SHFL.IDX PT, R0, R20, RZ, 0x181f ;  /* 0x00181fff14007589 */ /* 0x000ea600000e0000 */
[C---:B------:R-:W-:Y:S01]  /*e5f0*/  VIADD R8, R24.reuse, 0x30 ;  /* 0x0000003018087836 */ /* 0x040fe20000000000 */
[----:B------:R-:W3:Y:S01]  /*e600*/  SHFL.IDX PT, R5, R7, 0x1, 0x181f ;  /* 0x00381f0007057f89 */ /* 0x000ee200000e0000 */
[C---:B------:R-:W-:Y:S01]  /*e610*/  ISETP.GE.OR P2, PT, R24.reuse, R21, P0 ;  /* 0x000000151800720c */ /* 0x040fe20000746670 */
[----:B------:R-:W-:-:S02]  /*e620*/  VIADD R10, R24, 0x60 ;  /* 0x00000060180a7836 */ /* 0x000fc40000000000 */
[----:B------:R-:W4:Y:S01]  /*e630*/  SHFL.IDX PT, R14, R7, 0x2, 0x181f ;  /* 0x00581f00070e7f89 */ /* 0x000f2200000e0000 */
[-C--:B------:R-:W-:Y:S02]  /*e640*/  ISETP.GE.OR P3, PT, R8, R21.reuse, P0 ;  /* 0x000000150800720c */ /* 0x080fe40000766670 */
[----:B------:R-:W-:Y:S01]  /*e650*/  ISETP.GE.OR P4, PT, R10, R21, P0 ;  /* 0x000000150a00720c */ /* 0x000fe20000786670 */
[----:B------:R-:W5:Y:S04]  /*e660*/  SHFL.IDX PT, R4, R20, 0x1, 0x181f ;  /* 0x00381f0014047f89 */ /* 0x000f6800000e0000 */
[----:B------:R-:W1:Y:S02]  /*e670*/  SHFL.IDX PT, R6, R20, 0x2, 0x181f ;  /* 0x00581f0014067f89 */ /* 0x000e6400000e0000 */
[----:B0-----:R-:W-:-:S04]  /*e680*/  @!P2 LEA R10, P5, R26, R3, 0x1 ;  /* 0x000000031a0aa211 */ /* 0x001fc800078a08ff */
[C-C-:B--2---:R-:W-:Y:S02]  /*e690*/  @!P2 LEA.HI.X R3, R26.reuse, R0, R27.reuse, 0x1, P5 ;  /* 0x000000001a03a211 */ /* 0x144fe400028f0c1b */
[----:B------:R0:W2:Y:S01]  /*e6a0*/  SHFL.IDX PT, R0, R20, 0x3, 0x181f ;  /* 0x00781f0014007f89 */ /* 0x0000a200000e0000 */
[C---:B---3--:R-:W-:Y:S02]  /*e6b0*/  @!P3 LEA R8, P1, R26.reuse, R5, 0x1 ;  /* 0x000000051a08b211 */ /* 0x048fe400078208ff */
[----:B------:R-:W-:Y:S02]  /*e6c0*/  @!P2 MOV R11, R3 ;  /* 0x00000003000ba202 */ /* 0x000fe40000000f00 */
[C---:B----4-:R-:W-:Y:S02]  /*e6d0*/  @!P4 LEA R25, P5, R26.reuse, R14, 0x1 ;  /* 0x0000000e1a19c211 */ /* 0x050fe400078a08ff */
[----:B------:R0:W3:Y:S01]  /*e6e0*/  SHFL.IDX PT, R14, R7, 0x3, 0x181f ;  /* 0x00781f00070e7f89 */ /* 0x0000e200000e0000 */
[----:B-----5:R-:W-:-:S02]  /*e6f0*/  @!P3 LEA.HI.X R9, R26, R4, R27, 0x1, P1 ;  /* 0x000000041a09b211 */ /* 0x020fc400008f0c1b */
[----:B------:R-:W-:Y:S01]  /*e700*/  @!P4 IMAD.MOV.U32 R4, RZ, RZ, R25 ;  /* 0x000000ffff04c224 */ /* 0x000fe200078e0019 */
[----:B------:R0:W-:Y:S01]  /*e710*/  @!P2 ST.E.128 desc[UR42][R10.64], RZ ;  /* 0x000000ff0a00a985 */ /* 0x0001e2000c101d2a */
[----:B-1----:R-:W-:-:S03]  /*e720*/  @!P4 LEA.HI.X R5, R26, R6, R27, 0x1, P5 ;  /* 0x000000061a05c211 */ /* 0x002fc600028f0c1b */
[----:B------:R0:W-:Y:S04]  /*e730*/  @!P3 ST.E.128 desc[UR42][R8.64], RZ ;  /* 0x000000ff0800b985 */ /* 0x0001e8000c101d2a */
[----:B------:R0:W-:Y:S02]  /*e740*/  @!P4 ST.E.128 desc[UR42][R4.64], RZ ;  /* 0x000000ff0400c985 */ /* 0x0001e4000c101d2a */
.L_x_771:
[----:B------:R-:W-:-:S05]  /*e750*/  VIADD R24, R24, 0x90 ;  /* 0x0000009018187836 */ /* 0x000fca0000000000 */
[----:B------:R-:W-:-:S13]  /*e760*/  ISETP.GE.OR P0, PT, R24, R21, P0 ;  /* 0x000000151800720c */ /* 0x000fda0000706670 */
[----:B---3--:R-:W-:-:S04]  /*e770*/  @!P0 LEA R14, P1, R26, R14, 0x1 ;  /* 0x0000000e1a0e8211 */ /* 0x008fc800078208ff */
[----:B--2---:R-:W-:-:S05]  /*e780*/  @!P0 LEA.HI.X R15, R26, R0, R27, 0x1, P1 ;  /* 0x000000001a0f8211 */ /* 0x004fca00008f0c1b */
[----:B------:R1:W-:Y:S04]  /*e790*/  @!P0 ST.E.128 desc[UR42][R14.64], RZ ;  /* 0x000000ff0e008985 */ /* 0x0003e8000c101d2a */
.L_x_598:
[----:B------:R-:W-:Y:S05]  /*e7a0*/  BSYNC B0 ;  /* 0x0000000000007941 */ /* 0x000fea0003800000 */
.L_x_595:
[----:B------:R-:W-:Y:S02]  /*e7b0*/  ULDC UR4, c[0x0][0xc3c] ;  /* 0x00030f0000047ab9 */ /* 0x000fe40000000800 */
[----:B------:R-:W-:-:S13]  /*e7c0*/  ISETP.GE.AND P0, PT, R35, UR4, PT ;  /* 0x0000000423007c0c */ /* 0x000fda000bf06270 */
[----:B------:R-:W-:Y:S05]  /*e7d0*/  @!P0 BRA `(.L_x_603) ;  /* 0xffffff2800308947 */ /* 0x000fea000383ffff */
[----:B------:R-:W-:Y:S05]  /*e7e0*/  BRA `(.L_x_474) ;  /* 0x00000064009c7947 */ /* 0x000fea0003800000 */
.L_x_472:
[----:B------:R-:W-:-:S08]  /*e7f0*/  NOP ;  /* 0x0000000000007918 */ /* 0x000fd00000000000 */
[----:B------:R-:W0:-:S00]  /*e800*/  USETMAXREG.DEALLOC.CTAPOOL 0x20 ;  /* 0x00000020000079c8 */ /* 0x000e0000080e0500 */
[----:B0-----:R-:W2:Y:S01]  /*e810*/  LDL.LU R2, [R1] ;  /* 0x0000000001027983 */ /* 0x001ea20000300800 */
[----:B------:R-:W-:-:S06]  /*e820*/  LOP3.LUT R0, R0, 0x3, RZ, 0xc0, !PT ;  /* 0x0000000300007812 */ /* 0x000fcc00078ec0ff */
[----:B------:R-:W0:Y:S02]  /*e830*/  SHFL.IDX PT, R0, R0, RZ, 0x1f ;  /* 0x00001fff00007589 */ /* 0x000e2400000e0000 */
[----:B0-----:R-:W-:Y:S01]  /*e840*/  ISETP.NE.AND P0, PT, R0, RZ, PT ;  /* 0x000000ff0000720c */ /* 0x001fe20003f05270 */
[----:B------:R-:W-:Y:S01]  /*e850*/  IMAD.MOV.U32 R0, RZ, RZ, RZ ;  /* 0x000000ffff007224 */ /* 0x000fe200078e00ff */
[----:B--2---:R-:W-:-:S11]  /*e860*/  LOP3.LUT R2, R2, 0xfffffffb, RZ, 0xc0, !PT ;  /* 0xfffffffb02027812 */ /* 0x004fd600078ec0ff */
[----:B------:R-:W-:-:S05]  /*e870*/  @P0 LOP3.LUT R2, R2, 0x4, RZ, 0xfc, !PT ;  /* 0x0000000402020812 */ /* 0x000fca00078efcff */
[----:B------:R0:W-:Y:S01]  /*e880*/  STL [R1], R2 ;  /* 0x0000000201007387 */ /* 0x0001e20000100800 */
[----:B------:R-:W-:Y:S05]  /*e890*/  @!P0 BRA `(.L_x_604) ;  /* 0x00000000001c8947 */ /* 0x000fea0003800000 */
[----:B------:R-:W1:Y:S08]  /*e8a0*/  S2UR UR5, SR_CgaCtaId ;  /* 0x00000000000579c3 */ /* 0x000e700000008800 */
[----:B------:R-:W-:Y:S06]  /*e8b0*/  BAR.SYNC.DEFER_BLOCKING 0x5, 0x200 ;  /* 0x0148000000007b1d */ /* 0x000fec0000010000 */
[----:B------:R-:W-:-:S02]  /*e8c0*/  UMOV UR4, 0x400 ;  /* 0x0000040000047882 */ /* 0x000fc40000000000 */
[----:B-1----:R-:W-:-:S09]  /*e8d0*/  ULEA UR4, UR5, UR4, 0x18 ;  /* 0x0000000405047291 */ /* 0x002fd2000f8ec03f */
[----:B------:R-:W1:Y:S01]  /*e8e0*/  LDS.128 R16, [UR4+0x168d0] ;  /* 0x0168d004ff107984 */ /* 0x000e620008000c00 */
[----:B------:R-:W-:Y:S06]  /*e8f0*/  BAR.ARV 0x4, 0x200 ;  /* 0x0108000000007b1d */ /* 0x000fec0000002000 */
[----:B------:R-:W-:Y:S05]  /*e900*/  BRA `(.L_x_605) ;  /* 0x0000000800007947 */ /* 0x000fea0003800000 */
.L_x_604:
[----:B0-----:R-:W0:Y:S01]  /*e910*/  S2R R2, SR_TID.X ;  /* 0x0000000000027919 */ /* 0x001e220000002100 */
[----:B------:R-:W-:Y:S01]  /*e920*/  ULDC UR4, c[0x0][0xc3c] ;  /* 0x00030f0000047ab9 */ /* 0x000fe20000000800 */
        /* <DEDUP_REMOVED lines=10> */
[C---:B------:R-:W-:Y:S02]  /*e9d0*/  ISETP.GE.U32.AND P2, PT, R5.reuse, 0x2, PT ;  /* 0x000000020500780c */ /* 0x040fe40003f46070 */
[C---:B------:R-:W-:Y:S02]  /*e9e0*/  ISETP.GE.U32.AND P3, PT, R5.reuse, 0x4, PT ;  /* 0x000000040500780c */ /* 0x040fe40003f66070 */
[C---:B------:R-:W-:Y:S02]  /*e9f0*/  ISETP.GE.U32.AND P4, PT, R5.reuse, 0x8, PT ;  /* 0x000000080500780c */ /* 0x040fe40003f86070 */
[----:B------:R-:W-:Y:S02]  /*ea00*/  ISETP.GE.U32.AND P5, PT, R5, 0x10, PT ;  /* 0x000000100500780c */ /* 0x000fe40003fa6070 */
[----:B------:R-:W-:Y:S01]  /*ea10*/  MOV R16, RZ ;  /* 0x000000ff00107202 */ /* 0x000fe20000000f00 */
[----:B--2---:R-:W0:Y:S02]  /*ea20*/  SHFL.UP PT, R4, R0, 0x1, RZ ;  /* 0x0420000000047989 */ /* 0x004e2400000e00ff */
        /* <DEDUP_REMOVED lines=19> */
[----:B------:R-:W0:Y:S01]  /*eb60*/  LDC R6, c[0x0][0xc3c] ;  /* 0x00030f00ff067b82 */ /* 0x000e220000000800 */
[----:B------:R-:W-:Y:S01]  /*eb70*/  IMAD.MOV.U32 R4, RZ, RZ, R3 ;  /* 0x000000ffff047224 */ /* 0x000fe200078e0003 */
[----:B------:R-:W-:Y:S01]  /*eb80*/  UMOV UR4, URZ ;  /* 0x0000003f00047c82 */ /* 0x000fe20008000000 */
[----:B------:R-:W-:Y:S01]  /*eb90*/  ULDC UR7, c[0x0][0xc3c] ;  /* 0x00030f0000077ab9 */ /* 0x000fe20000000800 */
[----:B------:R-:W-:-:S05]  /*eba0*/  ULDC UR5, c[0x0][0xc38] ;  /* 0x00030e0000057ab9 */ /* 0x000fca0000000800 */
.L_x_610:
[----:B------:R-:W-:Y:S01]  /*ebb0*/  UIADD3 UR4, UR4, 0x1f, URZ ;  /* 0x0000001f04047890 */ /* 0x000fe2000fffe03f */
[----:B------:R-:W-:-:S05]  /*ebc0*/  IMAD.U32 R19, RZ, RZ, UR7 ;  /* 0x00000007ff137e24 */ /* 0x000fca000f8e00ff */
        /* <DEDUP_REMOVED lines=10> */
.L_x_609:
[----:B------:R-:W-:Y:S05]  /*ec70*/  BSYNC B0 ;  /* 0x0000000000007941 */ /* 0x000fea0003800000 */
.L_x_608:
[----:B0----5:R-:W0:Y:S02]  /*ec80*/  SHFL.UP PT, R2, R0, 0x1, RZ ;  /* 0x0420000000027989 */ /* 0x021e2400000e00ff */
        /* <DEDUP_REMOVED lines=20> */
.L_x_606:
        /* <DEDUP_REMOVED lines=10> */
[----:B0-----:R-:W-:-:S06]  /*ee70*/  VIADD R2, R8, 0xffffffe ;  /* 0x0ffffffe08027836 */ /* 0x001fcc0000000000 */
[----:B------:R0:W1:Y:S01]  /*ee80*/  F2I.FTZ.U32.TRUNC.NTZ R3, R2 ;  /* 0x0000000200037305 */ /* 0x000062000021f000 */
[----:B------:R-:W-:Y:S05]  /*ee90*/  @!P0 BRA `(.L_x_611) ;  /* 0x0000000000088947 */ /* 0x000fea0003800000 */
[----:B------:R-:W-:-:S06]  /*eea0*/  VIADD R16, R19, 0xffffffff ;  /* 0xffffffff13107836 */ /* 0x000fcc0000000000 */
[----:B------:R2:W3:Y:S02]  /*eeb0*/  SHFL.IDX PT, R16, R7, R16, 0x1f ;  /* 0x00001f1007107589 */ /* 0x0004e400000e0000 */
.L_x_611:
[----:B---3--:R-:W-:Y:S01]  /*eec0*/  IMAD R16, R16, UR5, R9 ;  /* 0x0000000510107c24 */ /* 0x008fe2000f8e0209 */
[----:B0-----:R-:W-:Y:S01]  /*eed0*/  IABS R2, R0 ;  /* 0x0000000000027213 */ /* 0x001fe20000000000 */
[----:B-12---:R-:W-:Y:S02]  /*eee0*/  IMAD.MOV R7, RZ, RZ, -R3 ;  /* 0x000000ffff077224 */ /* 0x006fe400078e0a03 */
[----:B------:R-:W-:Y:S01]  /*eef0*/  VIADD R19, R19, UR4 ;  /* 0x0000000413137c36 */ /* 0x000fe20008000000 */
[----:B------:R-:W-:Y:S01]  /*ef00*/  IADD3 R9, -R16, UR6, RZ ;  /* 0x0000000610097c10 */ /* 0x000fe2000fffe1ff */
[----:B------:R-:W-:Y:S01]  /*ef10*/  IMAD.MOV R8, RZ, RZ, -R2 ;  /* 0x000000ffff087224 */ /* 0x000fe200078e0a02 */
[----:B------:R-:W-:Y:S01]  /*ef20*/  MOV R2, RZ ;  /* 0x000000ff00027202 */ /* 0x000fe20000000f00 */
[----:B------:R-:W-:Y:S01]  /*ef30*/  IMAD R7, R7, R4, RZ ;  /* 0x0000000407077224 */ /* 0x000fe200078e02ff */
[----:B------:R-:W-:-:S03]  /*ef40*/  IABS R6, R9 ;  /* 0x0000000900067213 */ /* 0x000fc60000000000 */
[----:B------:R-:W-:-:S04]  /*ef50*/  IMAD.HI.U32 R2, R3, R7, R2 ;  /* 0x0000000703027227 */ /* 0x000fc800078e0002 */
[----:B------:R-:W-:Y:S02]  /*ef60*/  IMAD.MOV.U32 R3, RZ, RZ, R6 ;  /* 0x000000ffff037224 */ /* 0x000fe400078e0006 */
[----:B------:R-:W-:Y:S02]  /*ef70*/  IMAD.MOV.U32 R6, RZ, RZ, R8 ;  /* 0x000000ffff067224 */ /* 0x000fe400078e0008 */
[----:B------:R-:W-:-:S04]  /*ef80*/  IMAD.HI.U32 R2, R2, R3, RZ ;  /* 0x0000000302027227 */ /* 0x000fc800078e00ff */
[----:B------:R-:W-:-:S05]  /*ef90*/  IMAD R3, R2, R6, R3 ;  /* 0x0000000602037224 */ /* 0x000fca00078e0203 */
[----:B------:R-:W-:-:S13]  /*efa0*/  ISETP.GT.U32.AND P1, PT, R4, R3, PT ;  /* 0x000000030400720c */ /* 0x000fda0003f24070 */
[----:B------:R-:W-:Y:S02]  /*efb0*/  @!P1 IMAD.IADD R3, R3, 0x1, -R4 ;  /* 0x0000000103039824 */ /* 0x000fe400078e0a04 */
[----:B------:R-:W-:Y:S01]  /*efc0*/  @!P1 VIADD R2, R2, 0x1 ;  /* 0x0000000102029836 */ /* 0x000fe20000000000 */
[----:B------:R-:W-:Y:S02]  /*efd0*/  ISETP.NE.AND P1, PT, R0, RZ, PT ;  /* 0x000000ff0000720c */ /* 0x000fe40003f25270 */
[----:B------:R-:W-:Y:S02]  /*efe0*/  ISETP.GE.U32.AND P0, PT, R3, R4, PT ;  /* 0x000000040300720c */ /* 0x000fe40003f06070 */
[----:B------:R-:W-:-:S04]  /*eff0*/  LOP3.LUT R3, R9, R0, RZ, 0x3c, !PT ;  /* 0x0000000009037212 */ /* 0x000fc800078e3cff */
[----:B------:R-:W-:-:S07]  /*f000*/  ISETP.GE.AND P2, PT, R3, RZ, PT ;  /* 0x000000ff0300720c */ /* 0x000fce0003f46270 */
[----:B------:R-:W-:-:S06]  /*f010*/  @P0 VIADD R2, R2, 0x1 ;  /* 0x0000000102020836 */ /* 0x000fcc0000000000 */
[----:B------:R-:W-:Y:S01]  /*f020*/  @!P2 IMAD.MOV R2, RZ, RZ, -R2 ;  /* 0x000000ffff02a224 */ /* 0x000fe200078e0a02 */
[----:B------:R-:W-:-:S04]  /*f030*/  @!P1 LOP3.LUT R2, RZ, R0, RZ, 0x33, !PT ;  /* 0x00000000ff029212 */ /* 0x000fc800078e33ff */
[----:B------:R-:W-:Y:S01]  /*f040*/  MOV R18, R2 ;  /* 0x0000000200127202 */ /* 0x000fe20000000f00 */
[----:B------:R-:W-:-:S04]  /*f050*/  IMAD.MOV R17, RZ, RZ, -R2 ;  /* 0x000000ffff117224 */ /* 0x000fc800078e0a02 */
[----:B------:R-:W-:Y:S01]  /*f060*/  IMAD R17, R0, R17, R9 ;  /* 0x0000001100117224 */ /* 0x000fe200078e0209 */
[----:B------:R-:W-:Y:S06]  /*f070*/  BRA `(.L_x_612) ;  /* 0x00000000000c7947 */ /* 0x000fec0003800000 */
.L_x_607:
[----:B------:R-:W-:Y:S02]  /*f080*/  IMAD.MOV.U32 R17, RZ, RZ, RZ ;  /* 0x000000ffff117224 */ /* 0x000fe400078e00ff */
[----:B------:R-:W-:Y:S02]  /*f090*/  IMAD.U32 R16, RZ, RZ, UR6 ;  /* 0x00000006ff107e24 */ /* 0x000fe4000f8e00ff */
[----:B------:R-:W-:-:S07]  /*f0a0*/  IMAD.MOV.U32 R18, RZ, RZ, RZ ;  /* 0x000000ffff127224 */ /* 0x000fce00078e00ff */
.L_x_612:
[----:B------:R-:W-:-:S13]  /*f0b0*/  ISETP.NE.AND P0, PT, R5, RZ, PT ;  /* 0x000000ff0500720c */ /* 0x000fda0003f05270 */
[----:B------:R-:W0:Y:S01]  /*f0c0*/  @!P0 S2R R3, SR_CgaCtaId ;  /* 0x0000000000038919 */ /* 0x000e220000008800 */
[----:B------:R-:W-:-:S04]  /*f0d0*/  @!P0 MOV R0, 0x400 ;  /* 0x0000040000008802 */ /* 0x000fc80000000f00 */
[----:B0-----:R-:W-:-:S05]  /*f0e0*/  @!P0 LEA R0, R3, R0, 0x18 ;  /* 0x0000000003008211 */ /* 0x001fca00078ec0ff */
[----:B------:R2:W-:Y:S01]  /*f0f0*/  @!P0 STS.128 [R0+0x168d0], R16 ;  /* 0x0168d01000008388 */ /* 0x0005e20000000c00 */
[----:B------:R-:W-:Y:S06]  /*f100*/  BAR.ARV 0x5, 0x200 ;  /* 0x0148000000007b1d */ /* 0x000fec0000002000 */
.L_x_605:
[----:B------:R3:W-:Y:S01]  /*f110*/  STL [R1+0x40], RZ ;  /* 0x000040ff01007387 */ /* 0x0007e20000100800 */
[----:B------:R-:W-:Y:S01]  /*f120*/  ULDC UR4, c[0x0][0xc3c] ;  /* 0x00030f0000047ab9 */ /* 0x000fe20000000800 */
[----:B------:R-:W-:Y:S01]  /*f130*/  IMAD.MOV.U32 R28, RZ, RZ, 0x1 ;  /* 0x00000001ff1c7424 */ /* 0x000fe200078e00ff */
[----:B-1----:R-:W-:Y:S01]  /*f140*/  ISETP.GE.AND P0, PT, R19, UR4, PT ;  /* 0x0000000413007c0c */ /* 0x002fe2000bf06270 */
[----:B------:R-:W-:-:S12]  /*f150*/  IMAD.MOV.U32 R25, RZ, RZ, RZ ;  /* 0x000000ffff197224 */ /* 0x000fd800078e00ff */
[----:B---3--:R-:W-:Y:S05]  /*f160*/  @P0 BRA `(.L_x_613) ;  /* 0x0000005800600947 */ /* 0x008fea0003800000 */
[----:B------:R-:W1:Y:S01]  /*f170*/  S2R R6, SR_TID.X ;  /* 0x0000000000067919 */ /* 0x000e620000002100 */
[----:B------:R-:W3:Y:S01]  /*f180*/  S2UR UR5, SR_CgaCtaId ;  /* 0x00000000000579c3 */ /* 0x000ee20000008800 */
[----:B------:R-:W-:Y:S01]  /*f190*/  UMOV UR4, 0x400 ;  /* 0x0000040000047882 */ /* 0x000fe20000000000 */
[----:B------:R-:W-:Y:S01]  /*f1a0*/  BSSY B8, `(.L_x_613) ;  /* 0x0000594000087945 */ /* 0x000fe20003800000 */
[----:B------:R4:W-:Y:S01]  /*f1b0*/  STL [R1+0x40], RZ ;  /* 0x000040ff01007387 */ /* 0x0009e20000100800 */
[----:B------:R-:W-:Y:S01]  /*f1c0*/  MOV R28, 0x1 ;  /* 0x00000001001c7802 */ /* 0x000fe20000000f00 */
[----:B------:R-:W-:Y:S01]  /*f1d0*/  IMAD.MOV.U32 R25, RZ, RZ, RZ ;  /* 0x000000ffff197224 */ /* 0x000fe200078e00ff */
[----:B------:R-:W-:Y:S01]  /*f1e0*/  ULDC.64 UR40, c[0x0][0x198] ;  /* 0x0000660000287ab9 */ /* 0x000fe20000000a00 */
[----:B------:R-:W-:Y:S01]  /*f1f0*/  IMAD.MOV.U32 R29, RZ, RZ, 0x1 ;  /* 0x00000001ff1d7424 */ /* 0x000fe200078e00ff */
[----:B------:R-:W-:Y:S01]  /*f200*/  ULOP3.LUT UR38, UR36, 0x2, URZ, 0xfc, !UPT ;  /* 0x0000000224267892 */ /* 0x000fe2000f8efc3f */
[----:B------:R-:W-:Y:S01]  /*f210*/  IMAD.MOV.U32 R27, RZ, RZ, RZ ;  /* 0x000000ffff1b7224 */ /* 0x000fe200078e00ff */
[----:B------:R-:W-:Y:S01]  /*f220*/  ULDC UR37, c[0x0][0xc] ;  /* 0x0000030000257ab9 */ /* 0x000fe20000000800 */
[----:B---3--:R-:W-:-:S06]  /*f230*/  ULEA UR4, UR5, UR4, 0x18 ;  /* 0x0000000405047291 */ /* 0x008fcc000f8ec03f */
[----:B------:R-:W-:Y:S01]  /*f240*/  IMAD.U32 R22, RZ, RZ, UR4 ;  /* 0x00000004ff167e24 */ /* 0x000fe2000f8e00ff */
[C---:B-1----:R-:W-:Y:S01]  /*f250*/  LOP3.LUT R5, R6.reuse, 0x7f, RZ, 0xc0, !PT ;  /* 0x0000007f06057812 */ /* 0x042fe200078ec0ff */
[----:B--2---:R-:W-:-:S04]  /*f260*/  IMAD.SHL.U32 R0, R6, 0x8, RZ ;  /* 0x0000000806007824 */ /* 0x004fc800078e00ff */
[----:B------:R-:W-:Y:S01]  /*f270*/  IMAD.SHL.U32 R3, R5, 0x8, RZ ;  /* 0x0000000805037824 */ /* 0x000fe200078e00ff */
[----:B0-----:R-:W-:-:S04]  /*f280*/  LOP3.LUT R2, R0, 0x1f8, RZ, 0xc0, !PT ;  /* 0x000001f800027812 */ /* 0x001fc800078ec0ff */
[----:B------:R-:W-:-:S04]  /*f290*/  LOP3.LUT R2, R2, 0x38, R6, 0x78, !PT ;  /* 0x0000003802027812 */ /* 0x000fc800078e7806 */
[----:B------:R-:W-:Y:S01]  /*f2a0*/  LOP3.LUT R4, R2, 0x200, R3, 0xf8, !PT ;  /* 0x0000020002047812 */ /* 0x000fe200078ef803 */
[----:B------:R-:W-:Y:S01]  /*f2b0*/  IMAD.SHL.U32 R2, R6, 0x10, RZ ;  /* 0x0000001006027824 */ /* 0x000fe200078e00ff */
[----:B------:R-:W-:-:S03]  /*f2c0*/  SHF.R.U32.HI R3, RZ, 0x3, R5 ;  /* 0x00000003ff037819 */ /* 0x000fc60000011605 */
[----:B------:R-:W-:Y:S01]  /*f2d0*/  IMAD R0, R4, 0x2, R22 ;  /* 0x0000000204007824 */ /* 0x000fe200078e0216 */
[----:B------:R-:W-:-:S04]  /*f2e0*/  LOP3.LUT R2, R2, 0x70, RZ, 0xc0, !PT ;  /* 0x0000007002027812 */ /* 0x000fc800078ec0ff */
[----:B------:R4:W-:Y:S01]  /*f2f0*/  STL [R1+0x24], R0 ;  /* 0x0000240001007387 */ /* 0x0009e20000100800 */
[----:B------:R-:W-:-:S07]  /*f300*/  LOP3.LUT R2, R3, R2, RZ, 0xfc, !PT ;  /* 0x0000000203027212 */ /* 0x000fce00078efcff */
.L_x_706:
[----:B0-----:R-:W0:Y:S02]  /*f310*/  LDC.64 R2, c[0x0][0xc88] ;  /* 0x00032200ff027b82 */ /* 0x001e240000000a00 */
[----:B0-----:R-:W-:-:S05]  /*f320*/  IMAD.WIDE R2, R19, 0x4, R2 ;  /* 0x0000000413027825 */ /* 0x001fca00078e0202 */
[----:B------:R-:W4:Y:S01]  /*f330*/  LDG.E R10, desc[UR42][R2.64] ;  /* 0x0000002a020a7981 */ /* 0x000f22000c1e1900 */
[----:B------:R-:W-:Y:S05]  /*f340*/  YIELD ;  /* 0x0000000000007946 */ /* 0x000fea0003800000 */
[----:B------:R-:W-:Y:S01]  /*f350*/  ULDC.64 UR4, c[0x0][0xa28] ;  /* 0x00028a0000047ab9 */ /* 0x000fe20000000a00 */
[----:B------:R-:W-:Y:S01]  /*f360*/  IMAD.MOV.U32 R9, RZ, RZ, RZ ;  /* 0x000000ffff097224 */ /* 0x000fe200078e00ff */
[----:B------:R-:W-:Y:S01]  /*f370*/  ISETP.NE.U32.AND P0, PT, RZ, UR4, PT ;  /* 0x00000004ff007c0c */ /* 0x000fe2000bf05070 */
[----:B------:R-:W-:Y:S01]  /*f380*/  IMAD.MOV.U32 R6, RZ, RZ, RZ ;  /* 0x000000ffff067224 */ /* 0x000fe200078e00ff */
[----:B------:R-:W-:Y:S01]  /*f390*/  ULDC.64 UR8, c[0x0][0xa18] ;  /* 0x0002860000087ab9 */ /* 0x000fe20000000a00 */
[----:B------:R-:W-:Y:S01]  /*f3a0*/  ULDC.64 UR6, c[0x0][0xa10] ;  /* 0x0002840000067ab9 */ /* 0x000fe20000000a00 */
[----:B------:R-:W-:-:S02]  /*f3b0*/  ISETP.NE.AND.EX P0, PT, RZ, UR5, PT, P0 ;  /* 0x00000005ff007c0c */ /* 0x000fc4000bf05300 */
[----:B----4-:R-:W-:Y:S01]  /*f3c0*/  SHF.R.S32.HI R0, RZ, 0x1f, R10 ;  /* 0x0000001fff007819 */ /* 0x010fe2000001140a */
[----:B------:R-:W-:-:S10]  /*f3d0*/  IMAD.SHL.U32 R23, R10, 0x4, RZ ;  /* 0x000000040a177824 */ /* 0x000fd400078e00ff */
[C---:B------:R-:W-:Y:S01]  /*f3e0*/  @P0 LEA R2, P1, R10.reuse, UR4, 0x2 ;  /* 0x000000040a020c11 */ /* 0x040fe2000f8210ff */
[----:B------:R-:W-:Y:S03]  /*f3f0*/  STL [R1+0x8], R10 ;  /* 0x0000080a01007387 */ /* 0x000fe60000100800 */
[C-C-:B------:R-:W-:Y:S01]  /*f400*/  @P0 LEA.HI.X R3, R10.reuse, UR5, R0.reuse, 0x2, P1 ;  /* 0x000000050a030c11 */ /* 0x140fe200088f1400 */
[----:B------:R-:W-:Y:S01]  /*f410*/  ULDC.64 UR4, c[0x0][0xa00] ;  /* 0x0002800000047ab9 */ /* 0x000fe20000000a00 */
[----:B------:R-:W-:Y:S01]  /*f420*/  SHF.L.U64.HI R24, R10, 0x2, R0 ;  /* 0x000000020a187819 */ /* 0x000fe20000010200 */
[----:B------:R0:W-:Y:S04]  /*f430*/  STL [R1+0x30], R0 ;  /* 0x0000300001007387 */ /* 0x0001e80000100800 */
[----:B--2---:R1:W2:Y:S01]  /*f440*/  @P0 LDG.E R9, desc[UR42][R2.64] ;  /* 0x0000002a02090981 */ /* 0x0042a2000c1e1900 */
[----:B------:R-:W-:-:S02]  /*f450*/  ISETP.NE.U32.AND P0, PT, RZ, UR4, PT ;  /* 0x00000004ff007c0c */ /* 0x000fc4000bf05070 */
[----:B------:R-:W-:Y:S02]  /*f460*/  ISETP.NE.U32.AND P2, PT, RZ, UR8, PT ;  /* 0x00000008ff007c0c */ /* 0x000fe4000bf45070 */
[----:B------:R-:W-:Y:S02]  /*f470*/  ISETP.NE.AND.EX P0, PT, RZ, UR5, PT, P0 ;  /* 0x00000005ff007c0c */ /* 0x000fe4000bf05300 */
[----:B------:R-:W-:Y:S02]  /*f480*/  ISETP.NE.AND.EX P2, PT, RZ, UR9, PT, P2 ;  /* 0x00000009ff007c0c */ /* 0x000fe4000bf45320 */
[----:B------:R-:W-:Y:S02]  /*f490*/  ISETP.NE.U32.AND P1, PT, RZ, UR6, PT ;  /* 0x00000006ff007c0c */ /* 0x000fe4000bf25070 */
[----:B-1----:R-:W-:Y:S02]  /*f4a0*/  IADD3 R2, P3, R23, UR4, RZ ;  /* 0x0000000417027c10 */ /* 0x002fe4000ff7e0ff */
[----:B------:R-:W-:-:S02]  /*f4b0*/  ISETP.NE.AND.EX P1, PT, RZ, UR7, PT, P1 ;  /* 0x00000007ff007c0c */ /* 0x000fc4000bf25310 */
[C---:B------:R-:W-:Y:S02]  /*f4c0*/  IADD3.X R3, R24.reuse, UR5, RZ, P3, !PT ;  /* 0x0000000518037c10 */ /* 0x040fe40009ffe4ff */
[----:B------:R-:W-:Y:S02]  /*f4d0*/  IADD3 R4, P4, R23, UR6, RZ ;  /* 0x0000000617047c10 */ /* 0x000fe4000ff9e0ff */
[----:B0-----:R-:W-:Y:S01]  /*f4e0*/  MOV R0, RZ ;  /* 0x000000ff00007202 */ /* 0x001fe20000000f00 */
[----:B------:R-:W3:Y:S01]  /*f4f0*/  @P0 LDG.E R6, desc[UR42][R2.64] ;  /* 0x0000002a02060981 */ /* 0x000ee2000c1e1900 */
[----:B------:R-:W-:Y:S01]  /*f500*/  ULDC UR4, c[0x0][0x288] ;  /* 0x0000a20000047ab9 */ /* 0x000fe20000000800 */
[----:B------:R-:W-:Y:S01]  /*f510*/  IADD3.X R5, R24, UR7, RZ, P4, !PT ;  /* 0x0000000718057c10 */ /* 0x000fe2000a7fe4ff */
[----:B------:R-:W-:Y:S01]  /*f520*/  IMAD.U32 R8, RZ, RZ, UR4 ;  /* 0x00000004ff087e24 */ /* 0x000fe2000f8e00ff */
[----:B------:R-:W-:-:S03]  /*f530*/  ULDC.64 UR4, c[0x0][0x418] ;  /* 0x0001060000047ab9 */ /* 0x000fc60000000a00 */
[----:B------:R-:W5:Y:S04]  /*f540*/  @P1 LDG.E R0, desc[UR42][R4.64] ;  /* 0x0000002a04001981 */ /* 0x000f68000c1e1900 */
[----:B---3--:R0:W-:Y:S02]  /*f550*/  STL [R1+0x28], R6 ;  /* 0x0000280601007387 */ /* 0x0081e40000100800 */
[----:B0-----:R-:W-:-:S04]  /*f560*/  @P2 IADD3 R6, P3, R23, UR8, RZ ;  /* 0x0000000817062c10 */ /* 0x001fc8000ff7e0ff */
[----:B------:R-:W-:-:S05]  /*f570*/  @P2 IADD3.X R7, R24, UR9, RZ, P3, !PT ;  /* 0x0000000918072c10 */ /* 0x000fca0009ffe4ff */
[----:B------:R0:W3:Y:S01]  /*f580*/  @P2 LDG.E R8, desc[UR42][R6.64] ;  /* 0x0000002a06082981 */ /* 0x0000e2000c1e1900 */
[----:B------:R-:W-:-:S03]  /*f590*/  UISETP.NE.U32.AND UP0, UPT, UR4, URZ, UPT ;  /* 0x0000003f0400728c */ /* 0x000fc6000bf05070 */
[----:B--2---:R1:W-:Y:S01]  /*f5a0*/  STL [R1+0x1c], R9 ;  /* 0x00001c0901007387 */ /* 0x0043e20000100800 */
[----:B------:R-:W-:Y:S01]  /*f5b0*/  UISETP.NE.AND.EX UP0, UPT, UR5, URZ, UPT, UP0 ;  /* 0x0000003f0500728c */ /* 0x000fe2000bf05300 */
[----:B------:R-:W-:Y:S02]  /*f5c0*/  ULDC UR4, c[0x0][0x424] ;  /* 0x0001090000047ab9 */ /* 0x000fe40000000800 */
[----:B------:R-:W-:Y:S01]  /*f5d0*/  ULDC UR5, c[0x0][0x2f0] ;  /* 0x0000bc0000057ab9 */ /* 0x000fe20000000800 */
[----:B------:R-:W-:-:S04]  /*f5e0*/  USEL UR4, UR4, 0x1, UP0 ;  /* 0x0000000104047887 */ /* 0x000fc80008000000 */
[----:B------:R-:W-:-:S03]  /*f5f0*/  UIMAD UR4, UR4, UR5, URZ ;  /* 0x00000005040472a4 */ /* 0x000fc6000f8e023f */
[----:B------:R-:W-:Y:S02]  /*f600*/  ULDC UR5, c[0x0][0x348] ;  /* 0x0000d20000057ab9 */ /* 0x000fe40000000800 */
[----:B0-----:R-:W-:Y:S02]  /*f610*/  IMAD.U32 R6, RZ, RZ, UR5 ;  /* 0x00000005ff067e24 */ /* 0x001fe4000f8e00ff */
[----:B------:R-:W-:Y:S01]  /*f620*/  IMAD.U32 R7, RZ, RZ, UR4 ;  /* 0x00000004ff077e24 */ /* 0x000fe2000f8e00ff */
[----:B---3--:R1:W-:Y:S01]  /*f630*/  STL [R1+0x34], R8 ;  /* 0x0000340801007387 */ /* 0x0083e20000100800 */
[----:B------:R-:W-:Y:S05]  /*f640*/  @P2 BRA `(.L_x_614) ;  /* 0x0000000000142947 */ /* 0x000fea0003800000 */
[----:B------:R-:W-:Y:S05]  /*f650*/  @!P0 BRA `(.L_x_614) ;  /* 0x0000000000108947 */ /* 0x000fea0003800000 */
[----:B-1----:R-:W2:Y:S04]  /*f660*/  LDG.E R8, desc[UR42][R2.64] ;  /* 0x0000002a02087981 */ /* 0x002ea8000c1e1900 */
[----:B------:R-:W2:Y:S02]  /*f670*/  LDG.E R2, desc[UR42][R2.64+0x4] ;  /* 0x0000042a02027981 */ /* 0x000ea4000c1e1900 */
[----:B--2---:R-:W-:-:S05]  /*f680*/  IMAD.IADD R2, R2, 0x1, -R8 ;  /* 0x0000000102027824 */ /* 0x004fca00078e0a08 */
[----:B------:R0:W-:Y:S02]  /*f690*/  STL [R1+0x34], R2 ;  /* 0x0000340201007387 */ /* 0x0001e40000100800 */
.L_x_614:
[----:B-1----:R-:W-:Y:S01]  /*f6a0*/  IMAD.MOV.U32 R8, RZ, RZ, R10 ;  /* 0x000000ffff087224 */ /* 0x002fe200078e000a */
[----:B------:R-:W-:Y:S02]  /*f6b0*/  ULDC.64 UR4, c[0x0][0xa20] ;  /* 0x0002880000047ab9 */ /* 0x000fe40000000a00 */
[----:B------:R-:W-:Y:S02]  /*f6c0*/  ISETP.NE.U32.AND P0, PT, RZ, UR4, PT ;  /* 0x00000004ff007c0c */ /* 0x000fe4000bf05070 */
[----:B------:R1:W-:Y:S02]  /*f6d0*/  STL [R1+0xc], R8 ;  /* 0x00000c0801007387 */ /* 0x0003e40000100800 */
[----:B------:R-:W-:-:S13]  /*f6e0*/  ISETP.NE.AND.EX P0, PT, RZ, UR5, PT, P0 ;  /* 0x00000005ff007c0c */ /* 0x000fda000bf05300 */
[----:B-1----:R-:W-:Y:S05]  /*f6f0*/  @!P0 BRA `(.L_x_615) ;  /* 0x0000000000108947 */ /* 0x002fea0003800000 */
[----:B0-----:R-:W-:-:S04]  /*f700*/  IADD3 R2, P0, R23, UR4, RZ ;  /* 0x0000000417027c10 */ /* 0x001fc8000ff1e0ff */
[----:B------:R-:W-:-:S05]  /*f710*/  IADD3.X R3, R24, UR5, RZ, P0, !PT ;  /* 0x0000000518037c10 */ /* 0x000fca00087fe4ff */
[----:B------:R1:W5:Y:S01]  /*f720*/  LDG.E R7, desc[UR42][R2.64] ;  /* 0x0000002a02077981 */ /* 0x000362000c1e1900 */
[----:B------:R-:W-:Y:S05]  /*f730*/  BRA `(.L_x_616) ;  /* 0x0000000000247947 */ /* 0x000fea0003800000 */
.L_x_615:
[----:B------:R-:W-:Y:S02]  /*f740*/  ULDC.64 UR4, c[0x0][0xa08] ;  /* 0x0002820000047ab9 */ /* 0x000fe40000000a00 */
[----:B------:R-:W-:-:S04]  /*f750*/  ISETP.NE.U32.AND P0, PT, RZ, UR4, PT ;  /* 0x00000004ff007c0c */ /* 0x000fc8000bf05070 */
[----:B------:R-:W-:-:S13]  /*f760*/  ISETP.NE.AND.EX P0, PT, RZ, UR5, PT, P0 ;  /* 0x00000005ff007c0c */ /* 0x000fda000bf05300 */
[----:B------:R-:W-:Y:S05]  /*f770*/  @!P0 BRA `(.L_x_616) ;  /* 0x0000000000148947 */ /* 0x000fea0003800000 */
[----:B0-----:R-:W0:Y:S02]  /*f780*/  LDC.64 R2, c[0x0][0xa08] ;  /* 0x00028200ff027b82 */ /* 0x001e240000000a00 */
[----:B0-----:R-:W-:-:S05]  /*f790*/  IMAD.WIDE R2, R8, 0x4, R2 ;  /* 0x0000000408027825 */ /* 0x001fca00078e0202 */
[----:B------:R-:W2:Y:S04]  /*f7a0*/  LDG.E R7, desc[UR42][R2.64] ;  /* 0x0000002a02077981 */ /* 0x000ea8000c1e1900 */
[----:B------:R-:W2:Y:S02]  /*f7b0*/  LDG.E R2, desc[UR42][R2.64+0x4] ;  /* 0x0000042a02027981 */ /* 0x000ea4000c1e1900 */
[----:B--2---:R-:W-:-:S07]  /*f7c0*/  IMAD.IADD R7, R2, 0x1, -R7 ;  /* 0x0000000102077824 */ /* 0x004fce00078e0a07 */
.L_x_616:
[----:B01----:R-:W2:Y:S04]  /*f7d0*/  @P1 LDG.E R2, desc[UR42][R4.64] ;  /* 0x0000002a04021981 */ /* 0x003ea8000c1e1900 */
[----:B------:R-:W2:Y:S01]  /*f7e0*/  @P1 LDG.E R4, desc[UR42][R4.64+0x4] ;  /* 0x0000042a04041981 */ /* 0x000ea2000c1e1900 */
[----:B-----5:R-:W-:Y:S01]  /*f7f0*/  IMAD.IADD R7, R7, 0x1, -R9 ;  /* 0x0000000107077824 */ /* 0x020fe200078e0a09 */
[----:B------:R-:W-:Y:S01]  /*f800*/  BSSY B0, `(.L_x_617) ;  /* 0x00000dc000007945 */ /* 0x000fe20003800000 */
[----:B--2---:R-:W-:-:S05]  /*f810*/  @P1 IMAD.IADD R6, R4, 0x1, -R2 ;  /* 0x0000000104061824 */ /* 0x004fca00078e0a02 */
[----:B------:R-:W-:-:S05]  /*f820*/  IADD3 R2, R7, R6, RZ ;  /* 0x0000000607027210 */ /* 0x000fca0007ffe0ff */
[----:B------:R0:W-:Y:S02]  /*f830*/  STL [R1+0x18], R2 ;  /* 0x0000180201007387 */ /* 0x0001e40000100800 */
[----:B0-----:R-:W-:-:S05]  /*f840*/  VIADD R2, R2, 0x7f ;  /* 0x0000007f02027836 */ /* 0x001fca0000000000 */
[----:B------:R-:W-:-:S04]  /*f850*/  SHF.R.S32.HI R3, RZ, 0x1f, R2 ;  /* 0x0000001fff037819 */ /* 0x000fc80000011402 */
[----:B------:R-:W-:Y:S01]  /*f860*/  LEA.HI R4, R3, R2, RZ, 0x7 ;  /* 0x0000000203047211 */ /* 0x000fe200078f38ff */
[----:B------:R-:W-:-:S03]  /*f870*/  IMAD.MOV R3, RZ, RZ, -R7 ;  /* 0x000000ffff037224 */ /* 0x000fc600078e0a07 */
[----:B------:R-:W-:Y:S01]  /*f880*/  LOP3.LUT R2, R4, 0xffffff80, RZ, 0xc0, !PT ;  /* 0xffffff8004027812 */ /* 0x000fe200078ec0ff */
[----:B------:R0:W-:Y:S01]  /*f890*/  STL [R1+0x3c], R4 ;  /* 0x00003c0401007387 */ /* 0x0001e20000100800 */
[----:B------:R-:W-:Y:S02]  /*f8a0*/  VIMNMX R3, RZ, R3, !PT ;  /* 0x00000003ff037248 */ /* 0x000fe40007fe0100 */
[----:B------:R-:W-:-:S04]  /*f8b0*/  VIADDMNMX R2, R2, -R7, R6, PT ;  /* 0x8000000702027246 */ /* 0x000fc80003800106 */
[----:B------:R-:W-:Y:S02]  /*f8c0*/  ISETP.GT.AND P0, PT, R2, R3, PT ;  /* 0x000000030200720c */ /* 0x000fe40003f04270 */
[----:B------:R-:W-:-:S11]  /*f8d0*/  SHF.R.U32.HI R3, RZ, 0x7, R3 ;  /* 0x00000007ff037819 */ /* 0x000fd60000011603 */
[----:B------:R-:W-:-:S05]  /*f8e0*/  @P0 VIADD R2, R2, 0x7f ;  /* 0x0000007f02020836 */ /* 0x000fca0000000000 */
[----:B0-----:R-:W-:-:S04]  /*f8f0*/  @P0 SHF.R.S32.HI R4, RZ, 0x1f, R2 ;  /* 0x0000001fff040819 */ /* 0x001fc80000011402 */
[----:B------:R-:W-:Y:S01]  /*f900*/  @P0 LEA.HI R2, R4, R2, RZ, 0x7 ;  /* 0x0000000204020211 */ /* 0x000fe200078f38ff */
[----:B------:R-:W-:-:S03]  /*f910*/  IMAD.MOV.U32 R4, RZ, RZ, R3 ;  /* 0x000000ffff047224 */ /* 0x000fc600078e0003 */
[----:B------:R-:W-:Y:S02]  /*f920*/  @P0 SHF.R.S32.HI R4, RZ, 0x7, R2 ;  /* 0x00000007ff040819 */ /* 0x000fe40000011402 */
[----:B------:R-:W-:Y:S02]  /*f930*/  PLOP3.LUT P0, PT, PT, PT, PT, 0x80, 0x0 ;  /* 0x000000000000781c */ /* 0x000fe40003f0f070 */
[----:B------:R-:W-:-:S13]  /*f940*/  ISETP.GT.AND P2, PT, R4, R3, PT ;  /* 0x000000030400720c */ /* 0x000fda0003f44270 */
[----:B------:R-:W-:Y:S05]  /*f950*/  @!P2 BRA `(.L_x_618) ;  /* 0x0000000c0018a947 */ /* 0x000fea0003800000 */
[----:B------:R-:W-:Y:S01]  /*f960*/  UMOV UR4, 0xffffffff ;  /* 0xffffffff00047882 */ /* 0x000fe20000000000 */
[----:B------:R-:W-:Y:S02]  /*f970*/  SEL R2, R8, RZ, !P1 ;  /* 0x000000ff08027207 */ /* 0x000fe40004800000 */
[----:B------:R-:W-:Y:S05]  /*f980*/  BRA.DIV UR4, `(.L_x_619) ;  /* 0x0000006604e47947 */ /* 0x000fea000b800000 */
[----:B------:R-:W0:Y:S02]  /*f990*/  S2R R5, SR_TID.X ;  /* 0x0000000000057919 */ /* 0x000e240000002100 */
[----:B0-----:R-:W-:-:S04]  /*f9a0*/  SHF.R.U32.HI R5, RZ, 0x5, R5 ;  /* 0x00000005ff057819 */ /* 0x001fc80000011605 */
[----:B------:R-:W-:-:S05]  /*f9b0*/  LOP3.LUT R5, R5, 0x3, RZ, 0xc0, !PT ;  /* 0x0000000305057812 */ /* 0x000fca00078ec0ff */
[----:B------:R0:W1:Y:S02]  /*f9c0*/  SHFL.IDX PT, R14, R5, RZ, 0x1f ;  /* 0x00001fff050e7589 */ /* 0x00006400000e0000 */
.L_x_774:
[----:B-1----:R-:W-:Y:S02]  /*f9d0*/  ISETP.NE.AND P0, PT, R14, RZ, PT ;  /* 0x000000ff0e00720c */ /* 0x002fe40003f05270 */
[----:B------:R-:W-:-:S11]  /*f9e0*/  PLOP3.LUT P6, PT, PT, PT, PT, 0x8, 0x0 ;  /* 0x000000000000781c */ /* 0x000fd60003fce170 */
[----:B------:R-:W-:Y:S05]  /*f9f0*/  @P0 BRA `(.L_x_620) ;  /* 0x00000000000c0947 */ /* 0x000fea0003800000 */
[----:B------:R-:W-:-:S03]  /*fa00*/  UMOV UR4, 0xffffffff ;  /* 0xffffffff00047882 */ /* 0x000fc60000000000 */
[----:B------:R-:W-:Y:S05]  /*fa10*/  BRA.DIV UR4, `(.L_x_621) ;  /* 0x0000006604f47947 */ /* 0x000fea000b800000 */
[----:B------:R-:W-:-:S13]  /*fa20*/  ELECT P6, URZ, PT ;  /* 0x00000000003f782f */ /* 0x000fda00038c0000 */
.L_x_620:
[----:B0-----:R-:W2:Y:S01]  /*fa30*/  LDL R5, [R1+0x40] ;  /* 0x0000400001057983 */ /* 0x001ea20000100800 */
[----:B------:R-:W-:Y:S01]  /*fa40*/  BSSY B1, `(.L_x_622) ;  /* 0x0000008000017945 */ /* 0x000fe20003800000 */
[----:B--2---:R-:W-:-:S05]  /*fa50*/  VIADD R5, R5, 0x1 ;  /* 0x0000000105057836 */ /* 0x004fca0000000000 */
[----:B------:R-:W-:-:S04]  /*fa60*/  LEA.HI R6, R5, R5, RZ, 0x1 ;  /* 0x0000000505067211 */ /* 0x000fc800078f08ff */
[----:B------:R-:W-:-:S05]  /*fa70*/  LOP3.LUT R6, R6, 0xfffffffe, RZ, 0xc0, !PT ;  /* 0xfffffffe06067812 */ /* 0x000fca00078ec0ff */
[----:B------:R-:W-:-:S05]  /*fa80*/  IMAD.IADD R5, R5, 0x1, -R6 ;  /* 0x0000000105057824 */ /* 0x000fca00078e0a06 */
[----:B------:R-:W-:-:S04]  /*fa90*/  SHF.L.U32 R5, R5, 0x1f, RZ ;  /* 0x0000001f05057819 */ /* 0x000fc800000006ff */
[----:B------:R-:W0:Y:S02]  /*faa0*/  SYNCS.PHASECHK.TRANS64.TRYWAIT P0, [R22+URZ+0x16820], R5 ;  /* 0x01682005160075a7 */ /* 0x000e24000800017f */
[----:B0-----:R-:W-:Y:S05]  /*fab0*/  @!P0 BRA `(.L_x_623) ;  /* 0x0000006400ec8947 */ /* 0x001fea0003800000 */
.L_x_777:
[----:B------:R-:W-:Y:S05]  /*fac0*/  BSYNC B1 ;  /* 0x0000000000017941 */ /* 0x000fea0003800000 */
.L_x_622:
[----:B------:R-:W-:Y:S04]  /*fad0*/  BSSY B1, `(.L_x_624) ;  /* 0x000004f000017945 */ /* 0x000fe80003800000 */
[----:B------:R-:W-:Y:S05]  /*fae0*/  @!P6 BRA `(.L_x_625) ;  /* 0x000000040034e947 */ /* 0x000fea0003800000 */
[----:B------:R-:W1:Y:S01]  /*faf0*/  S2R R6, SR_TID.X ;  /* 0x0000000000067919 */ /* 0x000e620000002100 */
[----:B0-----:R-:W-:Y:S01]  /*fb00*/  IMAD R5, R27, 0x8, R22 ;  /* 0x000000081b057824 */ /* 0x001fe200078e0216 */
[----:B------:R-:W-:Y:S01]  /*fb10*/  BSSY B2, `(.L_x_626) ;  /* 0x0000006000027945 */ /* 0x000fe20003800000 */
[----:B-1----:R-:W-:Y:S02]  /*fb20*/  LOP3.LUT R7, R6, 0x7f, RZ, 0xc0, !PT ;  /* 0x0000007f06077812 */ /* 0x002fe400078ec0ff */
[----:B------:R-:W-:Y:S02]  /*fb30*/  SHF.L.U32 R6, R29, 0x1f, RZ ;  /* 0x0000001f1d067819 */ /* 0x000fe400000006ff */
[----:B------:R-:W-:Y:S02]  /*fb40*/  ISETP.NE.AND P1, PT, R7, RZ, PT ;  /* 0x000000ff0700720c */ /* 0x000fe40003f25270 */
[----:B------:R-:W0:Y:S02]  /*fb50*/  SYNCS.PHASECHK.TRANS64.TRYWAIT P0, [R5+URZ+0x168a0], R6 ;  /* 0x0168a006050075a7 */ /* 0x000e24000800017f */
[----:B0-----:R-:W-:Y:S09]  /*fb60*/  @!P0 BRA `(.L_x_627) ;  /* 0x0000006400d48947 */ /* 0x001ff20003800000 */
.L_x_778:
[----:B------:R-:W-:Y:S05]  /*fb70*/  BSYNC B2 ;  /* 0x0000000000027941 */ /* 0x000fea0003800000 */
.L_x_626:
[----:B------:R-:W-:Y:S04]  /*fb80*/  BSSY B2, `(.L_x_628) ;  /* 0x0000009000027945 */ /* 0x000fe80003800000 */
[----:B------:R-:W-:Y:S05]  /*fb90*/  @P1 BRA `(.L_x_629) ;  /* 0x00000000001c1947 */ /* 0x000fea0003800000 */
[----:B------:R-:W1:Y:S02]  /*fba0*/  S2R R7, SR_TID.X ;  /* 0x0000000000077919 */ /* 0x000e640000002100 */
[----:B-1----:R-:W-:Y:S01]  /*fbb0*/  LOP3.LUT R8, R7, 0x1f, RZ, 0xc0, !PT ;  /* 0x0000001f07087812 */ /* 0x002fe200078ec0ff */
[----:B------:R-:W-:-:S03]  /*fbc0*/  IMAD.MOV.U32 R7, RZ, RZ, 0x4000 ;  /* 0x00004000ff077424 */ /* 0x000fc600078e00ff */
[----:B------:R-:W-:Y:S01]  /*fbd0*/  ISETP.NE.AND P0, PT, R8, RZ, PT ;  /* 0x000000ff0800720c */ /* 0x000fe20003f05270 */
[----:B------:R1:W-:-:S12]  /*fbe0*/  SYNCS.ARRIVE.TRANS64 RZ, [R5+URZ+0x16890], R7 ;  /* 0x0168900705ff79a7 */ /* 0x0003d8000800003f */
[----:B-1----:R-:W-:Y:S05]  /*fbf0*/  @!P0 BRA `(.L_x_629) ;  /* 0x0000000000048947 */ /* 0x002fea0003800000 */
[----:B------:R-:W-:Y:S01]  /*fc00*/  BPT.TRAP 0x1 ;  /* 0x000000040000795c */ /* 0x000fe20000300000 */
.L_x_629:
[----:B------:R-:W-:Y:S05]  /*fc10*/  BSYNC B2 ;  /* 0x0000000000027941 */ /* 0x000fea0003800000 */
.L_x_628:
[----:B------:R-:W-:Y:S01]  /*fc20*/  MOV R11, RZ ;  /* 0x000000ff000b7202 */ /* 0x000fe20000000f00 */
[----:B------:R-:W-:Y:S01]  /*fc30*/  IMAD R7, R4, 0x80, R0 ;  /* 0x0000008004077824 */ /* 0x000fe200078e0200 */
[----:B------:R-:W-:Y:S01]  /*fc40*/  UIADD3 UR4, UP0, UR40, 0x570, URZ ;  /* 0x0000057028047890 */ /* 0x000fe2000ff1e03f */
[----:B------:R-:W-:Y:S01]  /*fc50*/  IMAD R8, R27, 0x4000, R22 ;  /* 0x000040001b087824 */ /* 0x000fe200078e0216 */
[----:B------:R-:W-:Y:S01]  /*fc60*/  R2UR UR10, R11 ;  /* 0x000000000b0a72ca */ /* 0x000fe200000e0000 */
[----:B------:R-:W-:Y:S01]  /*fc70*/  VIADD R7, R7, 0xffffff80 ;  /* 0xffffff8007077836 */ /* 0x000fe20000000000 */
[----:B------:R-:W-:Y:S01]  /*fc80*/  PLOP3.LUT P0, PT, PT, PT, PT, 0x80, 0x0 ;  /* 0x000000000000781c */ /* 0x000fe20003f0f070 */
[----:B------:R-:W-:Y:S01]  /*fc90*/  VIADD R8, R8, 0xe400 ;  /* 0x0000e40008087836 */ /* 0x000fe20000000000 */
[----:B------:R-:W-:Y:S01]  /*fca0*/  UIADD3.X UR5, URZ, UR41, URZ, UP0, !UPT ;  /* 0x000000293f057290 */ /* 0x000fe200087fe43f */
[----:B------:R-:W-:Y:S01]  /*fcb0*/  IMAD.SHL.U32 R10, R27, 0x2000, RZ ;  /* 0x000020001b0a7824 */ /* 0x000fe200078e00ff */
[----:B------:R-:W-:Y:S01]  /*fcc0*/  UMOV UR6, 0x0 ;  /* 0x0000000000067882 */ /* 0x000fe20000000000 */
[----:B------:R-:W-:Y:S01]  /*fcd0*/  VIADD R9, R5, 0x16890 ;  /* 0x0001689005097836 */ /* 0x000fe20000000000 */
[----:B------:R-:W-:-:S08]  /*fce0*/  UMOV UR7, 0x12f00000 ;  /* 0x12f0000000077882 */ /* 0x000fd00000000000 */
.L_x_630:
[----:B------:R-:W-:-:S13]  /*fcf0*/  @P0 ELECT P2, URZ, PT ;  /* 0x00000000003f082f */ /* 0x000fda0003840000 */
[----:B------:R-:W-:Y:S02]  /*fd00*/  @P2 R2UR UR13, R2 ;  /* 0x00000000020d22ca */ /* 0x000fe400000e0000 */
[----:B------:R-:W-:Y:S02]  /*fd10*/  @P2 R2UR UR12, R18 ;  /* 0x00000000120c22ca */ /* 0x000fe400000e0000 */
[----:B------:R-:W-:Y:S02]  /*fd20*/  @P2 R2UR UR11, R7 ;  /* 0x00000000070b22ca */ /* 0x000fe400000e0000 */
[----:B------:R-:W-:Y:S02]  /*fd30*/  @P2 R2UR UR9, R9 ;  /* 0x00000000090922ca */ /* 0x000fe400000e0000 */
[----:B------:R-:W-:Y:S02]  /*fd40*/  @P2 R2UR UR8, R8 ;  /* 0x00000000080822ca */ /* 0x000fe400000e0000 */
[----:B------:R-:W-:-:S02]  /*fd50*/  @P2 PLOP3.LUT P0, PT, P2, PT, PT, 0x8, 0x0 ;  /* 0x000000000000281c */ /* 0x000fc4000170e170 */
[----:B------:R-:W-:-:S09]  /*fd60*/  PLOP3.LUT P2, PT, PT, PT, PT, 0x8, 0x0 ;  /* 0x000000000000781c */ /* 0x000fd20003f4e170 */
[----:B------:R1:W-:Y:S02]  /*fd70*/  UTMALDG.4D [UR8], [UR4], desc[UR6] ;  /* 0x00000608040075b4 */ /* 0x0003e40008019000 */
[----:B-1----:R-:W-:Y:S05]  /*fd80*/  @P0 BRA.U.ANY `(.L_x_630) ;  /* 0xfffffffd00d80947 */ /* 0x002fea000393ffff */
[----:B------:R-:W1:Y:S01]  /*fd90*/  SYNCS.PHASECHK.TRANS64.TRYWAIT P0, [R5+URZ+0x168c0], R6 ;  /* 0x0168c006050075a7 */ /* 0x000e62000800017f */
[----:B------:R-:W-:Y:S04]  /*fda0*/  BSSY B2, `(.L_x_631) ;  /* 0x0000002000027945 */ /* 0x000fe80003800000 */
[----:B-1----:R-:W-:Y:S05]  /*fdb0*/  @!P0 BRA `(.L_x_632) ;  /* 0x0000006400548947 */ /* 0x002fea0003800000 */
.L_x_779:
[----:B------:R-:W-:Y:S05]  /*fdc0*/  BSYNC B2 ;  /* 0x0000000000027941 */ /* 0x000fea0003800000 */
.L_x_631:
[----:B------:R-:W-:Y:S01]  /*fdd0*/  BSSY B2, `(.L_x_633) ;  /* 0x000000b000027945 */ /* 0x000fe20003800000 */
[----:B------:R-:W-:Y:S02]  /*fde0*/  IMAD.MOV.U32 R8, RZ, RZ, 0x0 ;  /* 0x00000000ff087424 */ /* 0x000fe400078e00ff */
[----:B------:R-:W-:Y:S01]  /*fdf0*/  IMAD.MOV.U32 R9, RZ, RZ, 0x12f00000 ;  /* 0x12f00000ff097424 */ /* 0x000fe200078e00ff */
[----:B------:R-:W-:Y:S06]  /*fe00*/  @P1 BRA `(.L_x_634) ;  /* 0x00000000001c1947 */ /* 0x000fec0003800000 */
[----:B------:R-:W2:Y:S01]  /*fe10*/  S2R R12, SR_TID.X ;  /* 0x00000000000c7919 */ /* 0x000ea20000002100 */
[----:B01----:R-:W-:-:S04]  /*fe20*/  MOV R6, 0x4000 ;  /* 0x0000400000067802 */ /* 0x003fc80000000f00 */
[----:B------:R3:W-:Y:S01]  /*fe30*/  SYNCS.ARRIVE.TRANS64 RZ, [R5+URZ+0x168b0], R6 ;  /* 0x0168b00605ff79a7 */ /* 0x0007e2000800003f */
[----:B--2---:R-:W-:-:S04]  /*fe40*/  LOP3.LUT R12, R12, 0x1f, RZ, 0xc0, !PT ;  /* 0x0000001f0c0c7812 */ /* 0x004fc800078ec0ff */
[----:B------:R-:W-:-:S13]  /*fe50*/  ISETP.NE.AND P0, PT, R12, RZ, PT ;  /* 0x000000ff0c00720c */ /* 0x000fda0003f05270 */
[----:B---3--:R-:W-:Y:S05]  /*fe60*/  @!P0 BRA `(.L_x_634) ;  /* 0x0000000000048947 */ /* 0x008fea0003800000 */
[----:B------:R-:W-:Y:S01]  /*fe70*/  BPT.TRAP 0x1 ;  /* 0x000000040000795c */ /* 0x000fe20000300000 */
.L_x_634:
[----:B------:R-:W-:Y:S05]  /*fe80*/  BSYNC B2 ;  /* 0x0000000000027941 */ /* 0x000fea0003800000 */
.L_x_633:
[----:B------:R-:W-:Y:S01]  /*fe90*/  R2UR UR10, R11 ;  /* 0x000000000b0a72ca */ /* 0x000fe200000e0000 */
[----:B------:R-:W-:Y:S01]  /*fea0*/  IMAD R10, R10, 0x2, R22 ;  /* 0x000000020a0a7824 */ /* 0x000fe200078e0216 */
[----:B------:R-:W-:Y:S01]  /*feb0*/  R2UR UR6, R8 ;  /* 0x00000000080672ca */ /* 0x000fe200000e0000 */
[----:B------:R-:W-:Y:S01]  /*fec0*/  UIADD3 UR4, UP0, UR40, 0x670, URZ ;  /* 0x0000067028047890 */ /* 0x000fe2000ff1e03f */
[----:B------:R-:W-:Y:S01]  /*fed0*/  R2UR UR7, R9 ;  /* 0x00000000090772ca */ /* 0x000fe200000e0000 */
[----:B01----:R-:W-:Y:S01]  /*fee0*/  VIADD R5, R5, 0x168b0 ;  /* 0x000168b005057836 */ /* 0x003fe20000000000 */
[----:B------:R-:W-:Y:S01]  /*fef0*/  PLOP3.LUT P0, PT, PT, PT, PT, 0x80, 0x0 ;  /* 0x000000000000781c */ /* 0x000fe20003f0f070 */
[----:B------:R-:W-:Y:S01]  /*ff00*/  VIADD R10, R10, 0x400 ;  /* 0x000004000a0a7836 */ /* 0x000fe20000000000 */
[----:B------:R-:W-:-:S12]  /*ff10*/  UIADD3.X UR5, URZ, UR41, URZ, UP0, !UPT ;  /* 0x000000293f057290 */ /* 0x000fd800087fe43f */
.L_x_635:
        /* <DEDUP_REMOVED lines=10> */
.L_x_625:
[----:B------:R-:W-:Y:S05]  /*ffc0*/  BSYNC B1 ;  /* 0x0000000000017941 */ /* 0x000fea0003800000 */
.L_x_624:
[----:B------:R-:W-:Y:S01]  /*ffd0*/  VIADD R4, R4, 0xfffffffe ;  /* 0xfffffffe04047836 */ /* 0x000fe20000000000 */
[----:B------:R-:W-:Y:S01]  /*ffe0*/  PLOP3.LUT P0, PT, PT, PT, PT, 0x8, 0x0 ;  /* 0x000000000000781c */ /* 0x000fe20003f0e170 */
[----:B------:R-:W-:-:S03]  /*fff0*/  VIADD R27, R27, 0x1 ;  /* 0x000000011b1b7836 */ /* 0x000fc60000000000 */
[----:B------:R-:W-:Y:S02]  /*10000*/  ISETP.GE.AND P2, PT, R4, R3, PT ;  /* 0x000000030400720c */ /* 0x000fe40003f46270 */
[----:B------:R-:W-:-:S04]  /*10010*/  ISETP.NE.AND P1, PT, R27, 0x2, PT ;  /* 0x000000021b00780c */ /* 0x000fc80003f25270 */
[----:B0-----:R-:W-:Y:S02]  /*10020*/  SEL R5, RZ, 0x1, P1 ;  /* 0x00000001ff057807 */ /* 0x001fe40000800000 */
[----:B------:R-:W-:Y:S02]  /*10030*/  SEL R27, R27, RZ, P1 ;  /* 0x000000ff1b1b7207 */ /* 0x000fe40000800000 */
[----:B------:R-:W-:-:S03]  /*10040*/  LOP3.LUT R29, R29, R5, RZ, 0x3c, !PT ;  /* 0x000000051d1d7212 */ /* 0x000fc600078e3cff */
[----:B------:R-:W-:Y:S05]  /*10050*/  @!P2 BRA `(.L_x_618) ;  /* 0x000000040058a947 */ /* 0x000fea0003800000 */
.L_x_648:
[----:B------:R-:W-:Y:S05]  /*10060*/  YIELD ;  /* 0x0000000000007946 */ /* 0x000fea0003800000 */
[----:B------:R-:W-:Y:S04]  /*10070*/  BSSY B1, `(.L_x_636) ;  /* 0x000004c000017945 */ /* 0x000fe80003800000 */
[----:B------:R-:W-:Y:S05]  /*10080*/  @!P6 BRA `(.L_x_637) ;  /* 0x000000040028e947 */ /* 0x000fea0003800000 */
[----:B------:R-:W0:Y:S01]  /*10090*/  S2R R5, SR_TID.X ;  /* 0x0000000000057919 */ /* 0x000e220000002100 */
[----:B------:R-:W-:Y:S01]  /*100a0*/  SHF.L.U32 R6, R29, 0x1f, RZ ;  /* 0x0000001f1d067819 */ /* 0x000fe200000006ff */
[----:B------:R-:W-:Y:S01]  /*100b0*/  BSSY B2, `(.L_x_638) ;  /* 0x0000006000027945 */ /* 0x000fe20003800000 */
[----:B0-----:R-:W-:Y:S01]  /*100c0*/  LOP3.LUT R7, R5, 0x7f, RZ, 0xc0, !PT ;  /* 0x0000007f05077812 */ /* 0x001fe200078ec0ff */
[----:B------:R-:W-:-:S03]  /*100d0*/  IMAD R5, R27, 0x8, R22 ;  /* 0x000000081b057824 */ /* 0x000fc600078e0216 */
[----:B------:R-:W-:Y:S01]  /*100e0*/  ISETP.NE.AND P2, PT, R7, RZ, PT ;  /* 0x000000ff0700720c */ /* 0x000fe20003f45270 */
[----:B------:R-:W0:Y:S02]  /*100f0*/  SYNCS.PHASECHK.TRANS64.TRYWAIT P1, [R5+URZ+0x168a0], R6 ;  /* 0x0168a006050075a7 */ /* 0x000e24000802017f */
[----:B0-----:R-:W-:Y:S10]  /*10100*/  @!P1 BRA `(.L_x_639) ;  /* 0x0000006000949947 */ /* 0x001ff40003800000 */
.L_x_780:
[----:B------:R-:W-:Y:S05]  /*10110*/  BSYNC B2 ;  /* 0x0000000000027941 */ /* 0x000fea0003800000 */
.L_x_638:
        /* <DEDUP_REMOVED lines=9> */
.L_x_641:
[----:B------:R-:W-:Y:S05]  /*101b0*/  BSYNC B2 ;  /* 0x0000000000027941 */ /* 0x000fea0003800000 */
.L_x_640:
[----:B------:R-:W-:Y:S01]  /*101c0*/  IMAD.MOV.U32 R11, RZ, RZ, RZ ;  /* 0x000000ffff0b7224 */ /* 0x000fe200078e00ff */
[----:B------:R-:W-:Y:S01]  /*101d0*/  LEA R7, R27, R22, 0xe ;  /* 0x000000161b077211 */ /* 0x000fe200078e70ff */
[----:B------:R-:W-:Y:S01]  /*101e0*/  UIADD3 UR4, UP0, UR40, 0x570, URZ ;  /* 0x0000057028047890 */ /* 0x000fe2000ff1e03f */
[----:B------:R-:W-:Y:S01]  /*101f0*/  PLOP3.LUT P1, PT, PT, PT, PT, 0x80, 0x0 ;  /* 0x000000000000781c */ /* 0x000fe20003f2f070 */
[----:B------:R-:W-:Y:S01]  /*10200*/  IMAD R8, R4, 0x80, R0 ;  /* 0x0000008004087824 */ /* 0x000fe200078e0200 */
[----:B------:R-:W-:Y:S01]  /*10210*/  R2UR UR10, R11 ;  /* 0x000000000b0a72ca */ /* 0x000fe200000e0000 */
[----:B------:R-:W-:Y:S01]  /*10220*/  VIADD R9, R5, 0x16890 ;  /* 0x0001689005097836 */ /* 0x000fe20000000000 */
[----:B------:R-:W-:Y:S01]  /*10230*/  UIADD3.X UR5, URZ, UR41, URZ, UP0, !UPT ;  /* 0x000000293f057290 */ /* 0x000fe200087fe43f */
[----:B------:R-:W-:Y:S01]  /*10240*/  VIADD R10, R7, 0xe400 ;  /* 0x0000e400070a7836 */ /* 0x000fe20000000000 */
[----:B------:R-:W-:Y:S01]  /*10250*/  UMOV UR6, 0x0 ;  /* 0x0000000000067882 */ /* 0x000fe20000000000 */
[----:B------:R-:W-:-:S10]  /*10260*/  UMOV UR7, 0x12f00000 ;  /* 0x12f0000000077882 */ /* 0x000fd40000000000 */
.L_x_642:
        /* <DEDUP_REMOVED lines=13> */
.L_x_781:
[----:B------:R-:W-:Y:S05]  /*10340*/  BSYNC B2 ;  /* 0x0000000000027941 */ /* 0x000fea0003800000 */
.L_x_643:
[----:B------:R-:W-:Y:S01]  /*10350*/  BSSY B2, `(.L_x_645) ;  /* 0x000000b000027945 */ /* 0x000fe20003800000 */
[----:B------:R-:W-:Y:S02]  /*10360*/  IMAD.MOV.U32 R12, RZ, RZ, 0x0 ;  /* 0x00000000ff0c7424 */ /* 0x000fe400078e00ff */
[----:B------:R-:W-:Y:S01]  /*10370*/  IMAD.MOV.U32 R13, RZ, RZ, 0x12f00000 ;  /* 0x12f00000ff0d7424 */ /* 0x000fe200078e00ff */
[----:B------:R-:W-:Y:S06]  /*10380*/  @P2 BRA `(.L_x_646) ;  /* 0x00000000001c2947 */ /* 0x000fec0003800000 */
[----:B------:R-:W2:Y:S01]  /*10390*/  S2R R9, SR_TID.X ;  /* 0x0000000000097919 */ /* 0x000ea20000002100 */
[----:B01----:R-:W-:-:S04]  /*103a0*/  IMAD.MOV.U32 R6, RZ, RZ, 0x4000 ;  /* 0x00004000ff067424 */ /* 0x003fc800078e00ff */
[----:B------:R3:W-:Y:S01]  /*103b0*/  SYNCS.ARRIVE.TRANS64 RZ, [R5+URZ+0x168b0], R6 ;  /* 0x0168b00605ff79a7 */ /* 0x0007e2000800003f */
[----:B--2---:R-:W-:-:S04]  /*103c0*/  LOP3.LUT R9, R9, 0x1f, RZ, 0xc0, !PT ;  /* 0x0000001f09097812 */ /* 0x004fc800078ec0ff */
[----:B------:R-:W-:-:S13]  /*103d0*/  ISETP.NE.AND P1, PT, R9, RZ, PT ;  /* 0x000000ff0900720c */ /* 0x000fda0003f25270 */
[----:B---3--:R-:W-:Y:S05]  /*103e0*/  @!P1 BRA `(.L_x_646) ;  /* 0x0000000000049947 */ /* 0x008fea0003800000 */
[----:B------:R-:W-:Y:S01]  /*103f0*/  BPT.TRAP 0x1 ;  /* 0x000000040000795c */ /* 0x000fe20000300000 */
.L_x_646:
[----:B------:R-:W-:Y:S05]  /*10400*/  BSYNC B2 ;  /* 0x0000000000027941 */ /* 0x000fea0003800000 */
.L_x_645:
[----:B------:R-:W-:Y:S01]  /*10410*/  R2UR UR10, R11 ;  /* 0x000000000b0a72ca */ /* 0x000fe200000e0000 */
[----:B------:R-:W-:Y:S01]  /*10420*/  UIADD3 UR4, UP0, UR40, 0x670, URZ ;  /* 0x0000067028047890 */ /* 0x000fe2000ff1e03f */
[----:B------:R-:W-:Y:S01]  /*10430*/  R2UR UR6, R12 ;  /* 0x000000000c0672ca */ /* 0x000fe200000e0000 */
[----:B------:R-:W-:Y:S01]  /*10440*/  VIADD R7, R7, 0x400 ;  /* 0x0000040007077836 */ /* 0x000fe20000000000 */
[----:B------:R-:W-:Y:S01]  /*10450*/  R2UR UR7, R13 ;  /* 0x000000000d0772ca */ /* 0x000fe200000e0000 */
[----:B01----:R-:W-:Y:S01]  /*10460*/  VIADD R5, R5, 0x168b0 ;  /* 0x000168b005057836 */ /* 0x003fe20000000000 */
[----:B------:R-:W-:Y:S01]  /*10470*/  PLOP3.LUT P1, PT, PT, PT, PT, 0x80, 0x0 ;  /* 0x000000000000781c */ /* 0x000fe20003f2f070 */
[----:B------:R-:W-:-:S12]  /*10480*/  UIADD3.X UR5, URZ, UR41, URZ, UP0, !UPT ;  /* 0x000000293f057290 */ /* 0x000fd800087fe43f */
.L_x_647:
        /* <DEDUP_REMOVED lines=9> */
[----:B0-----:R-:W-:Y:S05]  /*10520*/  @P1 BRA.U.ANY `(.L_x_647) ;  /* 0xfffffffd00d81947 */ /* 0x001fea000393ffff */
.L_x_637:
[----:B------:R-:W-:Y:S05]  /*10530*/  BSYNC B1 ;  /* 0x0000000000017941 */ /* 0x000fea0003800000 */
.L_x_636:
[C---:B------:R-:W-:Y:S01]  /*10540*/  ISETP.GT.AND P2, PT, R4.reuse, R3, PT ;  /* 0x000000030400720c */ /* 0x040fe20003f44270 */
[----:B------:R-:W-:Y:S01]  /*10550*/  VIADD R4, R4, 0xffffffff ;  /* 0xffffffff04047836 */ /* 0x000fe20000000000 */
[----:B------:R-:W-:-:S04]  /*10560*/  IADD3 R27, R27, 0x1, RZ ;  /* 0x000000011b1b7810 */ /* 0x000fc80007ffe0ff */
[----:B------:R-:W-:-:S04]  /*10570*/  ISETP.NE.AND P1, PT, R27, 0x2, PT ;  /* 0x000000021b00780c */ /* 0x000fc80003f25270 */
[----:B------:R-:W-:Y:S02]  /*10580*/  SEL R5, RZ, 0x1, P1 ;  /* 0x00000001ff057807 */ /* 0x000fe40000800000 */
[----:B------:R-:W-:Y:S02]  /*10590*/  SEL R27, R27, RZ, P1 ;  /* 0x000000ff1b1b7207 */ /* 0x000fe40000800000 */
[----:B------:R-:W-:Y:S01]  /*105a0*/  LOP3.LUT R29, R29, R5, RZ, 0x3c, !PT ;  /* 0x000000051d1d7212 */ /* 0x000fe200078e3cff */
[----:B------:R-:W-:Y:S06]  /*105b0*/  @P2 BRA `(.L_x_648) ;  /* 0xfffffff800a82947 */ /* 0x000fec000383ffff */
.L_x_618:
[----:B------:R-:W-:Y:S05]  /*105c0*/  BSYNC B0 ;  /* 0x0000000000007941 */ /* 0x000fea0003800000 */
.L_x_617:
[----:B------:R-:W2:Y:S01]  /*105d0*/  LDL R5, [R1+0x18] ;  /* 0x0000180001057983 */ /* 0x000ea20000100800 */
[----:B------:R-:W-:Y:S05]  /*105e0*/  @!P0 WARPSYNC.ALL ;  /* 0x0000000000008948 */ /* 0x000fea0003800000 */
[----:B------:R-:W-:Y:S06]  /*105f0*/  @!P0 BAR.SYNC.DEFER_BLOCKING 0xc, 0x200 ;  /* 0x0308000000008b1d */ /* 0x000fec0000010000 */
[----:B------:R-:W-:Y:S01]  /*10600*/  BSSY B7, `(.L_x_649) ;  /* 0x00003ae000077945 */ /* 0x000fe20003800000 */
[----:B--2---:R-:W-:-:S13]  /*10610*/  ISETP.GT.AND P0, PT, R5, RZ, PT ;  /* 0x000000ff0500720c */ /* 0x004fda0003f04270 */
[----:B------:R-:W-:Y:S05]  /*10620*/  @P0 BRA `(.L_x_650) ;  /* 0x0000000000440947 */ /* 0x000fea0003800000 */
[----:B------:R-:W0:Y:S02]  /*10630*/  S2R R5, SR_TID.X ;  /* 0x0000000000057919 */ /* 0x000e240000002100 */
        /* <DEDUP_REMOVED lines=16> */
.L_x_650:
        /* <DEDUP_REMOVED lines=9> */
[----:B------:R-:W-:Y:S01]  /*107d0*/  MOV R8, 0x70 ;  /* 0x0000007000087802 */ /* 0x000fe20000000f00 */
[----:B------:R-:W0:Y:S01]  /*107e0*/  LDC.64 R2, c[0x4][R2] ;  /* 0x0100000002027b82 */ /* 0x000e220000000a00 */
[----:B------:R-:W-:Y:S02]  /*107f0*/  IMAD.U32 R5, RZ, RZ, UR7 ;  /* 0x00000007ff057e24 */ /* 0x000fe4000f8e00ff */
[----:B------:R-:W-:Y:S02]  /*10800*/  IMAD.U32 R6, RZ, RZ, UR8 ;  /* 0x00000008ff067e24 */ /* 0x000fe4000f8e00ff */
[----:B------:R-:W-:-:S02]  /*10810*/  IMAD.U32 R7, RZ, RZ, UR9 ;  /* 0x00000009ff077e24 */ /* 0x000fc4000f8e00ff */
[----:B------:R-:W-:Y:S02]  /*10820*/  IMAD.U32 R10, RZ, RZ, UR4 ;  /* 0x00000004ff0a7e24 */ /* 0x000fe4000f8e00ff */
[----:B------:R-:W-:Y:S02]  /*10830*/  IMAD.U32 R11, RZ, RZ, UR5 ;  /* 0x00000005ff0b7e24 */ /* 0x000fe4000f8e00ff */
[----:B------:R-:W-:Y:S02]  /*10840*/  IMAD.MOV.U32 R12, RZ, RZ, 0x1 ;  /* 0x00000001ff0c7424 */ /* 0x000fe400078e00ff */
[----:B------:R-:W-:-:S07]  /*10850*/  IMAD.MOV.U32 R13, RZ, RZ, RZ ;  /* 0x000000ffff0d7224 */ /* 0x000fce00078e00ff */
[----:B------:R-:W-:-:S07]  /*10860*/  LEPC R20, `(.L_x_653) ;  /* 0x000000001014794e */ /* 0x000fce0000000000 */
[----:B0-----:R-:W-:Y:S05]  /*10870*/  CALL.ABS.NOINC R2 ;  /* 0x0000000002007343 */ /* 0x001fea0003c00000 */
.L_x_653:
[----:B------:R-:W-:Y:S05]  /*10880*/  BSYNC B6 ;  /* 0x0000000000067941 */ /* 0x000fea0003800000 */
.L_x_652:
        /* <DEDUP_REMOVED lines=20> */
.L_x_656:
        /* <DEDUP_REMOVED lines=15> */
.L_x_655:
[----:B------:R-:W-:Y:S05]  /*10ac0*/  BSYNC B6 ;  /* 0x0000000000067941 */ /* 0x000fea0003800000 */
.L_x_654:
        /* <DEDUP_REMOVED lines=12> */
[----:B------:R-:W4:Y:S04]  /*10b90*/  LDL.LU R9, [R1] ;  /* 0x0000000001097983 */ /* 0x000f280000300800 */
        /* <DEDUP_REMOVED lines=19> */
[----:B------:R-:W-:-:S04]  /*10cd0*/  IMAD.MOV R5, RZ, RZ, -R4 ;  /* 0x000000ffff057224 */ /* 0x000fc800078e0a04 */
[----:B------:R-:W-:Y:S01]  /*10ce0*/  IMAD R0, R7, R5, R0 ;  /* 0x0000000507007224 */ /* 0x000fe200078e0200 */
[--C-:B------:R-:W-:Y:S01]  /*10cf0*/  @!P0 SHF.R.S32.HI R5, RZ, 0x1f, R4.reuse ;  /* 0x0000001fff058819 */ /* 0x100fe20000011404 */
[-C--:B0-----:R-:W-:Y:S02]  /*10d00*/  @!P0 IMAD R7, R10, R2.reuse, RZ ;  /* 0x000000020a078224 */ /* 0x081fe400078e02ff */
[----:B------:R-:W-:-:S04]  /*10d10*/  @!P0 IMAD.WIDE.U32 R4, R20, R2, R4 ;  /* 0x0000000214048225 */ /* 0x000fc800078e0004 */
[----:B------:R-:W-:Y:S02]  /*10d20*/  @!P0 IMAD R7, R20, R3, R7 ;  /* 0x0000000314078224 */ /* 0x000fe400078e0207 */
[----:B------:R-:W0:Y:S03]  /*10d30*/  @!P0 LDC.64 R2, c[0x0][0x418] ;  /* 0x00010600ff028b82 */ /* 0x000e260000000a00 */
[----:B------:R-:W-:Y:S02]  /*10d40*/  @!P0 IADD3 R7, R5, R7, RZ ;  /* 0x0000000705078210 */ /* 0x000fe40007ffe0ff */
[----:B0-----:R-:W-:Y:S01]  /*10d50*/  @!P0 LEA R6, P1, R4, R2, 0x2 ;  /* 0x0000000204068211 */ /* 0x001fe200078210ff */
[----:B------:R-:W-:-:S03]  /*10d60*/  IMAD.MOV.U32 R2, RZ, RZ, RZ ;  /* 0x000000ffff027224 */ /* 0x000fc600078e00ff */
[----:B------:R-:W-:-:S05]  /*10d70*/  @!P0 LEA.HI.X R7, R4, R3, R7, 0x2, P1 ;  /* 0x0000000304078211 */ /* 0x000fca00008f1407 */
[----:B------:R0:W5:Y:S04]  /*10d80*/  @!P0 LDG.E R2, desc[UR42][R6.64] ;  /* 0x0000002a06028981 */ /* 0x000168000c1e1900 */
[----:B------:R1:W-:Y:S02]  /*10d90*/  STL [R1+0x20], R10 ;  /* 0x0000200a01007387 */ /* 0x0003e40000100800 */
[----:B-1----:R-:W-:-:S05]  /*10da0*/  IMAD.U32 R10, RZ, RZ, UR38 ;  /* 0x00000026ff0a7e24 */ /* 0x002fca000f8e00ff */
[----:B------:R-:W-:Y:S02]  /*10db0*/  ISETP.NE.AND P2, PT, R10, 0x3, PT ;  /* 0x000000030a00780c */ /* 0x000fe40003f45270 */
[----:B------:R-:W-:-:S11]  /*10dc0*/  LOP3.LUT R9, R9, 0xfffffffd, RZ, 0xc0, !PT ;  /* 0xfffffffd09097812 */ /* 0x000fd600078ec0ff */
[----:B------:R-:W-:-:S05]  /*10dd0*/  @P2 LOP3.LUT R9, R9, 0x2, RZ, 0xfc, !PT ;  /* 0x0000000209092812 */ /* 0x000fca00078efcff */
[----:B------:R0:W-:Y:S01]  /*10de0*/  STL [R1], R9 ;  /* 0x0000000901007387 */ /* 0x0001e20000100800 */
[----:B------:R-:W-:-:S03]  /*10df0*/  UMOV UR4, 0xffffffff ;  /* 0xffffffff00047882 */ /* 0x000fc60000000000 */
[----:B------:R-:W-:Y:S05]  /*10e00*/  BRA.DIV UR4, `(.L_x_657) ;  /* 0x00000056047c7947 */ /* 0x000fea000b800000 */
.L_x_784:
[----:B0-----:R-:W-:-:S05]  /*10e10*/  SHF.R.S32.HI R9, RZ, 0x1f, R18 ;  /* 0x0000001fff097819 */ /* 0x001fca0000011412 */
[----:B------:R0:W-:Y:S01]  /*10e20*/  STL [R1+0x10], R9 ;  /* 0x0000100901007387 */ /* 0x0001e20000100800 */
[----:B------:R-:W-:Y:S05]  /*10e30*/  @!P2 BRA `(.L_x_658) ;  /* 0x000000000004a947 */ /* 0x000fea0003800000 */
[----:B------:R-:W-:Y:S01]  /*10e40*/  BPT.TRAP 0x1 ;  /* 0x000000040000795c */ /* 0x000fe20000300000 */
.L_x_658:
[----:B------:R-:W-:Y:S01]  /*10e50*/  SHF.R.S32.HI R6, RZ, 0x1f, R0 ;  /* 0x0000001fff067819 */ /* 0x000fe20000011400 */
        /* <DEDUP_REMOVED lines=18> */
[----:B------:R-:W-:Y:S02]  /*10f80*/  IMAD.IADD R24, R5, 0x1, R3 ;  /* 0x0000000105187824 */ /* 0x000fe400078e0203 */
[----:B------:R-:W-:-:S03]  /*10f90*/  IMAD R3, R25, 0x8, R22 ;  /* 0x0000000819037824 */ /* 0x000fc600078e0216 */
[----:B------:R-:W-:Y:S02]  /*10fa0*/  LEA.HI.X R24, R4, UR5, R24, 0x1, P0 ;  /* 0x0000000504187c11 */ /* 0x000fe400080f0c18 */
[----:B------:R-:W-:-:S04]  /*10fb0*/  SHF.L.U32 R4, R28, 0x1f, RZ ;  /* 0x0000001f1c047819 */ /* 0x000fc800000006ff */
[----:B------:R-:W1:Y:S02]  /*10fc0*/  SYNCS.PHASECHK.TRANS64.TRYWAIT P0, [R3+URZ+0x16840], R4 ;  /* 0x01684004030075a7 */ /* 0x000e64000800017f */
[----:B-1----:R-:W-:Y:S05]  /*10fd0*/  @!P0 BRA `(.L_x_660) ;  /* 0x00000054003c8947 */ /* 0x002fea0003800000 */
.L_x_785:
[----:B------:R-:W-:Y:S05]  /*10fe0*/  BSYNC B0 ;  /* 0x0000000000007941 */ /* 0x000fea0003800000 */
.L_x_659:
[----:B0-----:R-:W2:Y:S01]  /*10ff0*/  LDL R9, [R1+0x10] ;  /* 0x0000100001097983 */ /* 0x001ea20000100800 */
[----:B------:R-:W-:-:S03]  /*11000*/  ULDC.64 UR4, c[0x0][0x300] ;  /* 0x0000c00000047ab9 */ /* 0x000fc60000000a00 */
[----:B------:R-:W3:Y:S04]  /*11010*/  LDL R14, [R1+0x18] ;  /* 0x00001800010e7983 */ /* 0x000ee80000100800 */
[----:B------:R-:W4:Y:S01]  /*11020*/  LDL.LU R10, [R1] ;  /* 0x00000000010a7983 */ /* 0x000f220000300800 */
[----:B------:R-:W-:Y:S02]  /*11030*/  IMAD R6, R6, UR4, RZ ;  /* 0x0000000406067c24 */ /* 0x000fe4000f8e02ff */
[C---:B-1----:R-:W-:Y:S01]  /*11040*/  IMAD.WIDE.U32 R4, R0.reuse, UR4, RZ ;  /* 0x0000000400047c25 */ /* 0x042fe2000f8e00ff */
        /* <DEDUP_REMOVED lines=9> */
[----:B------:R-:W-:-:S04]  /*110e0*/  IMAD.WIDE.U32 R4, R18, UR4, R4 ;  /* 0x0000000412047c25 */ /* 0x000fc8000f8e0004 */
[----:B--2---:R-:W-:Y:S02]  /*110f0*/  IMAD R2, R9, UR4, RZ ;  /* 0x0000000409027c24 */ /* 0x004fe4000f8e02ff */
[----:B------:R-:W1:Y:S02]  /*11100*/  S2R R9, SR_TID.X ;  /* 0x0000000000097919 */ /* 0x000e640000002100 */
[----:B------:R-:W-:Y:S01]  /*11110*/  IMAD R2, R18, UR5, R2 ;  /* 0x0000000512027c24 */ /* 0x000fe2000f8e0202 */
[----:B------:R-:W-:Y:S02]  /*11120*/  ULDC.64 UR4, c[0x0][0x2e8] ;  /* 0x0000ba0000047ab9 */ /* 0x000fe40000000a00 */
[----:B------:R-:W-:Y:S01]  /*11130*/  LEA R0, P0, R4, UR4, 0x1 ;  /* 0x0000000404007c11 */ /* 0x000fe2000f8008ff */
[----:B------:R-:W-:Y:S01]  /*11140*/  ULDC UR4, c[0x0][0x2f4] ;  /* 0x0000bd0000047ab9 */ /* 0x000fe20000000800 */
[----:B----4-:R-:W-:Y:S02]  /*11150*/  LOP3.LUT R10, R10, 0xfffffffe, RZ, 0xc0, !PT ;  /* 0xfffffffe0a0a7812 */ /* 0x010fe400078ec0ff */
[----:B------:R-:W-:-:S04]  /*11160*/  IADD3 R2, R5, R2, RZ ;  /* 0x0000000205027210 */ /* 0x000fc80007ffe0ff */
[----:B------:R-:W-:Y:S02]  /*11170*/  LEA.HI.X R2, R4, UR5, R2, 0x1, P0 ;  /* 0x0000000504027c11 */ /* 0x000fe400080f0c02 */
[----:B-1----:R-:W-:Y:S01]  /*11180*/  LOP3.LUT R11, R9, 0x7f, RZ, 0xc0, !PT ;  /* 0x0000007f090b7812 */ /* 0x002fe200078ec0ff */
[----:B0-----:R-:W-:-:S03]  /*11190*/  IMAD.SHL.U32 R9, R13, 0x8, RZ ;  /* 0x000000080d097824 */ /* 0x001fc600078e00ff */
[----:B------:R-:W-:Y:S02]  /*111a0*/  SHF.R.U32.HI R12, RZ, 0x3, R11 ;  /* 0x00000003ff0c7819 */ /* 0x000fe4000001160b */
[----:B------:R-:W-:Y:S02]  /*111b0*/  LOP3.LUT R9, R9, 0x38, RZ, 0xc0, !PT ;  /* 0x0000003809097812 */ /* 0x000fe400078ec0ff */
[----:B---3--:R-:W-:Y:S01]  /*111c0*/  IADD3 R4, -R12, R14, -R8 ;  /* 0x0000000e0c047210 */ /* 0x008fe20007ffe908 */
[----:B------:R-:W-:Y:S01]  /*111d0*/  IMAD.SHL.U32 R12, R11, 0x8, RZ ;  /* 0x000000080b0c7824 */ /* 0x000fe200078e00ff */
[----:B------:R-:W-:Y:S01]  /*111e0*/  ISETP.GE.AND P2, PT, R9, UR4, PT ;  /* 0x0000000409007c0c */ /* 0x000fe2000bf46270 */
[----:B------:R-:W-:Y:S01]  /*111f0*/  IMAD.SHL.U32 R11, R13, 0x8, RZ ;  /* 0x000000080d0b7824 */ /* 0x000fe200078e00ff */
[----:B------:R-:W-:Y:S01]  /*11200*/  UMOV UR4, 0xffffffff ;  /* 0xffffffff00047882 */ /* 0x000fe20000000000 */
[----:B------:R-:W-:-:S03]  /*11210*/  ISETP.GE.AND P0, PT, R4, 0x1, PT ;  /* 0x000000010400780c */ /* 0x000fc60003f06270 */
[----:B------:R-:W-:-:S04]  /*11220*/  LOP3.LUT R11, R11, 0x1f8, RZ, 0xc0, !PT ;  /* 0x000001f80b0b7812 */ /* 0x000fc800078ec0ff */
[----:B------:R-:W-:-:S03]  /*11230*/  LOP3.LUT R11, R11, 0x38, R13, 0x78, !PT ;  /* 0x000000380b0b7812 */ /* 0x000fc600078e780d */
[----:B------:R-:W-:Y:S02]  /*11240*/  @P2 LOP3.LUT R10, R10, 0x1, RZ, 0xfc, !PT ;  /* 0x000000010a0a2812 */ /* 0x000fe400078efcff */
[----:B------:R-:W-:-:S03]  /*11250*/  LOP3.LUT R11, R11, 0x200, R12, 0xf8, !PT ;  /* 0x000002000b0b7812 */ /* 0x000fc600078ef80c */
[----:B------:R0:W-:Y:S02]  /*11260*/  STL [R1], R10 ;  /* 0x0000000a01007387 */ /* 0x0001e40000100800 */
[----:B------:R-:W-:Y:S01]  /*11270*/  IMAD R5, R25, 0x2000, R11 ;  /* 0x0000200019057824 */ /* 0x000fe200078e020b */
[----:B------:R-:W-:Y:S06]  /*11280*/  BRA.DIV UR4, `(.L_x_661) ;  /* 0x0000005204a47947 */ /* 0x000fec000b800000 */
[----:B------:R-:W1:Y:S01]  /*11290*/  SHFL.IDX PT, R7, R0, RZ, 0x181f ;  /* 0x00181fff00077589 */ /* 0x000e6200000e0000 */
[----:B------:R-:W-:-:S03]  /*112a0*/  @P0 IMAD R8, R5, 0x2, R22 ;  /* 0x0000000205080824 */ /* 0x000fc600078e0216 */
[----:B------:R-:W2:Y:S01]  /*112b0*/  SHFL.IDX PT, R6, R2, RZ, 0x181f ;  /* 0x00181fff02067589 */ /* 0x000ea200000e0000 */
[----:B-1----:R-:W-:-:S05]  /*112c0*/  @P0 LEA R7, P1, R9, R7, 0x1 ;  /* 0x0000000709070211 */ /* 0x002fca00078208ff */
[----:B--2---:R-:W-:-:S05]  /*112d0*/  @P0 IMAD.X R6, RZ, RZ, R6, P1 ;  /* 0x000000ffff060224 */ /* 0x004fca00008e0606 */
[----:B------:R-:W-:-:S04]  /*112e0*/  @P0 LOP3.LUT R7, R7, R6, RZ, 0x3c, !PT ;  /* 0x0000000607070212 */ /* 0x000fc800078e3cff */
[----:B------:R-:W-:-:S04]  /*112f0*/  @P0 LOP3.LUT R6, R7, R6, RZ, 0x3c, !PT ;  /* 0x0000000607060212 */ /* 0x000fc800078e3cff */
[----:B------:R-:W-:-:S05]  /*11300*/  @P0 LOP3.LUT R7, R7, R6, RZ, 0x3c, !PT ;  /* 0x0000000607070212 */ /* 0x000fca00078e3cff */
[----:B------:R-:W-:Y:S01]  /*11310*/  @!PT LDS RZ, [RZ] ;  /* 0x00000000fffff984 */ /* 0x000fe20000000800 */
[----:B------:R1:W-:Y:S01]  /*11320*/  @P0 LDGSTS.E.BYPASS.LTC128B.128 [R8+0xe400], desc[UR42][R6.64], !P2 ;  /* 0x0e40000006080fae */ /* 0x0003e2000d101d6a */
[----:B------:R-:W-:-:S03]  /*11330*/  ISETP.GE.AND P0, PT, R4, 0x11, PT ;  /* 0x000000110400780c */ /* 0x000fc60003f06270 */
[----:B-1----:R-:W1:Y:S10]  /*11340*/  SHFL.IDX PT, R7, R0, 0x1, 0x181f ;  /* 0x00381f0000077f89 */ /* 0x002e7400000e0000 */
[----:B------:R-:W-:Y:S01]  /*11350*/  @P0 IMAD R8, R5, 0x2, R22 ;  /* 0x0000000205080824 */ /* 0x000fe200078e0216 */
[----:B------:R-:W2:Y:S01]  /*11360*/  SHFL.IDX PT, R6, R2, 0x1, 0x181f ;  /* 0x00381f0002067f89 */ /* 0x000ea200000e0000 */
[----:B-1----:R-:W-:-:S05]  /*11370*/  @P0 LEA R7, P1, R9, R7, 0x1 ;  /* 0x0000000709070211 */ /* 0x002fca00078208ff */
[----:B--2---:R-:W-:-:S05]  /*11380*/  @P0 IMAD.X R6, RZ, RZ, R6, P1 ;  /* 0x000000ffff060224 */ /* 0x004fca00008e0606 */
[----:B------:R-:W-:-:S04]  /*11390*/  @P0 LOP3.LUT R7, R7, R6, RZ, 0x3c, !PT ;  /* 0x0000000607070212 */ /* 0x000fc800078e3cff */
[----:B------:R-:W-:-:S04]  /*113a0*/  @P0 LOP3.LUT R6, R7, R6, RZ, 0x3c, !PT ;  /* 0x0000000607060212 */ /* 0x000fc800078e3cff */
[----:B------:R-:W-:-:S05]  /*113b0*/  @P0 LOP3.LUT R7, R7, R6, RZ, 0x3c, !PT ;  /* 0x0000000607070212 */ /* 0x000fca00078e3cff */
[----:B------:R1:W-:Y:S01]  /*113c0*/  @P0 LDGSTS.E.BYPASS.LTC128B.128 [R8+0xec00], desc[UR42][R6.64], !P2 ;  /* 0x0ec0000006080fae */ /* 0x0003e2000d101d6a */
[----:B------:R-:W-:-:S03]  /*113d0*/  ISETP.GE.AND P0, PT, R4, 0x21, PT ;  /* 0x000000210400780c */ /* 0x000fc60003f06270 */
[----:B-1----:R-:W1:Y:S10]  /*113e0*/  SHFL.IDX PT, R7, R0, 0x2, 0x181f ;  /* 0x00581f0000077f89 */ /* 0x002e7400000e0000 */
[----:B------:R-:W-:Y:S01]  /*113f0*/  @P0 IMAD R8, R5, 0x2, R22 ;  /* 0x0000000205080824 */ /* 0x000fe200078e0216 */
[----:B------:R-:W2:Y:S01]  /*11400*/  SHFL.IDX PT, R6, R2, 0x2, 0x181f ;  /* 0x00581f0002067f89 */ /* 0x000ea200000e0000 */
[----:B-1----:R-:W-:-:S04]  /*11410*/  @P0 LEA R7, P1, R9, R7, 0x1 ;  /* 0x0000000709070211 */ /* 0x002fc800078208ff */
[----:B--2---:R-:W-:-:S04]  /*11420*/  @P0 IADD3.X R6, RZ, R6, RZ, P1, !PT ;  /* 0x00000006ff060210 */ /* 0x004fc80000ffe4ff */
        /* <DEDUP_REMOVED lines=36> */
[----:B------:R-:W-:Y:S01]  /*11670*/  @P0 LEA R8, R5, R22, 0x1 ;  /* 0x0000001605080211 */ /* 0x000fe200078e08ff */
[----:B------:R-:W2:Y:S04]  /*11680*/  SHFL.IDX PT, R6, R2, 0x6, 0x181f ;  /* 0x00d81f0002067f89 */ /* 0x000ea800000e0000 */
[----:B------:R-:W3:Y:S04]  /*11690*/  SHFL.IDX PT, R2, R2, 0x7, 0x181f ;  /* 0x00f81f0002027f89 */ /* 0x000ee800000e0000 */
[----:B------:R-:W4:Y:S01]  /*116a0*/  SHFL.IDX PT, R0, R0, 0x7, 0x181f ;  /* 0x00f81f0000007f89 */ /* 0x000f2200000e0000 */
[----:B-1----:R-:W-:-:S05]  /*116b0*/  @P0 LEA R7, P1, R9, R7, 0x1 ;  /* 0x0000000709070211 */ /* 0x002fca00078208ff */
[----:B--2---:R-:W-:-:S05]  /*116c0*/  @P0 IMAD.X R6, RZ, RZ, R6, P1 ;  /* 0x000000ffff060224 */ /* 0x004fca00008e0606 */
[----:B------:R-:W-:-:S04]  /*116d0*/  @P0 LOP3.LUT R7, R7, R6, RZ, 0x3c, !PT ;  /* 0x0000000607070212 */ /* 0x000fc800078e3cff */
[----:B------:R-:W-:-:S04]  /*116e0*/  @P0 LOP3.LUT R6, R7, R6, RZ, 0x3c, !PT ;  /* 0x0000000607060212 */ /* 0x000fc800078e3cff */
[----:B------:R-:W-:-:S05]  /*116f0*/  @P0 LOP3.LUT R7, R7, R6, RZ, 0x3c, !PT ;  /* 0x0000000607070212 */ /* 0x000fca00078e3cff */
[----:B---34-:R1:W-:Y:S02]  /*11700*/  @P0 LDGSTS.E.BYPASS.LTC128B.128 [R8+0x11400], desc[UR42][R6.64], !P2 ;  /* 0x1140000006080fae */ /* 0x0183e4000d101d6a */
.L_x_803:
[----:B------:R-:W-:-:S13]  /*11710*/  ISETP.GE.AND P0, PT, R4, 0x71, PT ;  /* 0x000000710400780c */ /* 0x000fda0003f06270 */
[----:B-1----:R-:W-:Y:S01]  /*11720*/  @P0 LEA R6, P1, R9, R0, 0x1 ;  /* 0x0000000009060211 */ /* 0x002fe200078208ff */
        /* <DEDUP_REMOVED lines=8> */
.L_x_662:
        /* <DEDUP_REMOVED lines=11> */
.L_x_663:
[----:B------:R2:W5:Y:S01]  /*11860*/  LDL.LU R4, [R1+0x28] ;  /* 0x0000280001047983 */ /* 0x0005620000300800 */
[----:B------:R2:W-:Y:S03]  /*11870*/  SYNCS.ARRIVE.TRANS64.A1T0 RZ, [R3+URZ+0x16830], RZ ;  /* 0x016830ff03ff79a7 */ /* 0x0005e6000810003f */
[----:B-1----:R2:W5:Y:S04]  /*11880*/  LDL.LU R7, [R1+0x8] ;  /* 0x0000080001077983 */ /* 0x0025680000300800 */
[----:B------:R2:W5:Y:S02]  /*11890*/  LDL.LU R6, [R1+0x30] ;  /* 0x0000300001067983 */ /* 0x0005640000300800 */
[----:B------:R-:W-:Y:S05]  /*118a0*/  WARPSYNC.ALL ;  /* 0x0000000000007948 */ /* 0x000fea0003800000 */
[----:B------:R-:W-:Y:S01]  /*118b0*/  ULDC.64 UR6, c[0x0][0xa00] ;  /* 0x0002800000067ab9 */ /* 0x000fe20000000a00 */
[----:B------:R-:W-:Y:S01]  /*118c0*/  ULDC.64 UR4, c[0x0][0x298] ;  /* 0x0000a60000047ab9 */ /* 0x000fe20000000a00 */
[----:B------:R-:W-:Y:S01]  /*118d0*/  VIADD R0, R22, 0x8400 ;  /* 0x0000840016007836 */ /* 0x000fe20000000000 */
[----:B------:R-:W-:Y:S01]  /*118e0*/  BAR.SYNC.DEFER_BLOCKING 0x8, 0x200 ;  /* 0x0208000000007b1d */ /* 0x000fe20000010000 */
[----:B------:R-:W-:-:S03]  /*118f0*/  ISETP.NE.U32.AND P0, PT, RZ, UR6, PT ;  /* 0x00000006ff007c0c */ /* 0x000fc6000bf05070 */
[----:B------:R-:W-:Y:S02]  /*11900*/  LOP3.LUT P1, RZ, R0, 0x3ff, RZ, 0xc0, !PT ;  /* 0x000003ff00ff7812 */ /* 0x000fe4000782c0ff */
[----:B------:R-:W-:Y:S01]  /*11910*/  ISETP.NE.AND.EX P0, PT, RZ, UR7, PT, P0 ;  /* 0x00000007ff007c0c */ /* 0x000fe2000bf05300 */
[----:B------:R-:W-:Y:S01]  /*11920*/  BSSY B6, `(.L_x_664) ;  /* 0x000001d000067945 */ /* 0x000fe20003800000 */
[----:B-----5:R-:W-:Y:S02]  /*11930*/  SHF.R.S32.HI R2, RZ, 0x1f, R4 ;  /* 0x0000001fff027819 */ /* 0x020fe40000011404 */
[----:B--2---:R-:W-:-:S03]  /*11940*/  SEL R3, R7, RZ, !P0 ;  /* 0x000000ff07037207 */ /* 0x004fc60004000000 */
[----:B------:R-:W-:-:S04]  /*11950*/  IMAD R2, R2, UR4, RZ ;  /* 0x0000000402027c24 */ /* 0x000fc8000f8e02ff */
[----:B------:R-:W-:Y:S01]  /*11960*/  IMAD R0, R4, UR5, R2 ;  /* 0x0000000504007c24 */ /* 0x000fe2000f8e0202 */
[----:B------:R-:W-:Y:S01]  /*11970*/  SEL R2, R6, RZ, !P0 ;  /* 0x000000ff06027207 */ /* 0x000fe20004000000 */
[----:B------:R-:W-:-:S04]  /*11980*/  IMAD.WIDE.U32 R4, R4, UR4, RZ ;  /* 0x0000000404047c25 */ /* 0x000fc8000f8e00ff */
[----:B------:R-:W-:Y:S01]  /*11990*/  IMAD.IADD R0, R5, 0x1, R0 ;  /* 0x0000000105007824 */ /* 0x000fe200078e0200 */
[----:B------:R1:W-:Y:S04]  /*119a0*/  STL.64 [R1+0x28], R4 ;  /* 0x0000280401007387 */ /* 0x0003e80000100a00 */
[----:B------:R1:W-:Y:S04]  /*119b0*/  STL [R1+0x8], R3 ;  /* 0x0000080301007387 */ /* 0x0003e80000100800 */
[----:B------:R1:W-:Y:S04]  /*119c0*/  STL [R1+0x38], R2 ;  /* 0x0000380201007387 */ /* 0x0003e80000100800 */
[----:B------:R1:W-:Y:S01]  /*119d0*/  STL [R1+0x30], R0 ;  /* 0x0000300001007387 */ /* 0x0003e20000100800 */
[----:B------:R-:W-:Y:S05]  /*119e0*/  @!P1 BRA `(.L_x_665) ;  /* 0x0000000000409947 */ /* 0x000fea0003800000 */
[----:B-1----:R-:W-:Y:S01]  /*119f0*/  MOV R2, 0x0 ;  /* 0x0000000000027802 */ /* 0x002fe20000000f00 */
        /* <DEDUP_REMOVED lines=8> */
[----:B0-----:R-:W-:-:S02]  /*11a80*/  IMAD.U32 R10, RZ, RZ, UR8 ;  /* 0x00000008ff0a7e24 */ /* 0x001fc4000f8e00ff */
[----:B------:R-:W-:Y:S02]  /*11a90*/  IMAD.U32 R11, RZ, RZ, UR9 ;  /* 0x00000009ff0b7e24 */ /* 0x000fe4000f8e00ff */
[----:B------:R-:W-:Y:S02]  /*11aa0*/  IMAD.MOV.U32 R8, RZ, RZ, 0x70 ;  /* 0x00000070ff087424 */ /* 0x000fe400078e00ff */
[----:B------:R-:W-:Y:S02]  /*11ab0*/  IMAD.MOV.U32 R12, RZ, RZ, 0x1 ;  /* 0x00000001ff0c7424 */ /* 0x000fe400078e00ff */
[----:B------:R-:W-:-:S07]  /*11ac0*/  IMAD.MOV.U32 R13, RZ, RZ, RZ ;  /* 0x000000ffff0d7224 */ /* 0x000fce00078e00ff */
[----:B------:R-:W-:-:S07]  /*11ad0*/  LEPC R20, `(.L_x_665) ;  /* 0x000000001014794e */ /* 0x000fce0000000000 */
[----:B-1----:R-:W-:Y:S05]  /*11ae0*/  CALL.ABS.NOINC R2 ;  /* 0x0000000002007343 */ /* 0x002fea0003c00000 */
.L_x_665:
[----:B------:R-:W-:Y:S05]  /*11af0*/  BSYNC B6 ;  /* 0x0000000000067941 */ /* 0x000fea0003800000 */
.L_x_664:
[----:B------:R-:W2:Y:S01]  /*11b00*/  LDL.LU R21, [R1+0x30] ;  /* 0x0000300001157983 */ /* 0x000ea20000300800 */
[----:B------:R-:W-:Y:S01]  /*11b10*/  ULDC.64 UR4, c[0x0][0x2d8] ;  /* 0x0000b60000047ab9 */ /* 0x000fe20000000a00 */
[----:B0-----:R-:W0:Y:S01]  /*11b20*/  LDC R10, c[0x0][0x448] ;  /* 0x00011200ff0a7b82 */ /* 0x001e220000000800 */
[----:B------:R-:W-:Y:S01]  /*11b30*/  ULDC.64 UR6, c[0x0][0x2c8] ;  /* 0x0000b20000067ab9 */ /* 0x000fe20000000a00 */
[----:B-1----:R-:W2:Y:S01]  /*11b40*/  LDL.LU.64 R2, [R1+0x28] ;  /* 0x0000280001027983 */ /* 0x002ea20000300a00 */
[----:B------:R-:W-:-:S03]  /*11b50*/  ULDC.64 UR8, c[0x0][0x280] ;  /* 0x0000a00000087ab9 */ /* 0x000fc60000000a00 */
[----:B------:R-:W3:Y:S04]  /*11b60*/  LDL R20, [R1+0x10] ;  /* 0x0000100001147983 */ /* 0x000ee80000100800 */
[----:B------:R-:W4:Y:S04]  /*11b70*/  LDL.LU R6, [R1+0x38] ;  /* 0x0000380001067983 */ /* 0x000f280000300800 */
[----:B------:R-:W4:Y:S01]  /*11b80*/  LDL.LU R5, [R1+0x8] ;  /* 0x0000080001057983 */ /* 0x000f220000300800 */
[----:B0-----:R-:W-:-:S13]  /*11b90*/  ISETP.NE.AND P0, PT, R10, 0x1, PT ;  /* 0x000000010a00780c */ /* 0x001fda0003f05270 */
[----:B------:R-:W0:Y:S08]  /*11ba0*/  @P0 LDC R7, c[0x0][0x44c] ;  /* 0x00011300ff070b82 */ /* 0x000e300000000800 */
[----:B------:R-:W1:Y:S01]  /*11bb0*/  @P0 LDC R8, c[0x0][0x450] ;  /* 0x00011400ff080b82 */ /* 0x000e620000000800 */
[----:B--2---:R-:W-:Y:S02]  /*11bc0*/  IMAD.MOV.U32 R3, RZ, RZ, R21 ;  /* 0x000000ffff037224 */ /* 0x004fe400078e0015 */
[----:B------:R-:W2:Y:S01]  /*11bd0*/  S2R R21, SR_TID.X ;  /* 0x0000000000157919 */ /* 0x000ea20000002100 */
[----:B---3--:R-:W-:-:S02]  /*11be0*/  IMAD R0, R20, UR4, RZ ;  /* 0x0000000414007c24 */ /* 0x008fc4000f8e02ff */
[----:B------:R-:W3:Y:S01]  /*11bf0*/  S2R R20, SR_TID.X ;  /* 0x0000000000147919 */ /* 0x000ee20000002100 */
[----:B------:R-:W-:-:S04]  /*11c00*/  IMAD.WIDE.U32 R2, R18, UR4, R2 ;  /* 0x0000000412027c25 */ /* 0x000fc8000f8e0002 */
[----:B------:R-:W-:Y:S01]  /*11c10*/  IMAD R0, R18, UR5, R0 ;  /* 0x0000000512007c24 */ /* 0x000fe2000f8e0200 */
[----:B------:R-:W-:-:S03]  /*11c20*/  ULDC.64 UR4, c[0x0][0x2e0] ;  /* 0x0000b80000047ab9 */ /* 0x000fc60000000a00 */
[----:B------:R-:W-:Y:S02]  /*11c30*/  IMAD.IADD R3, R3, 0x1, R0 ;  /* 0x0000000103037824 */ /* 0x000fe400078e0200 */
[----:B----4-:R-:W-:Y:S02]  /*11c40*/  IMAD R0, R6, UR4, RZ ;  /* 0x0000000406007c24 */ /* 0x010fe4000f8e02ff */
[----:B------:R-:W-:-:S04]  /*11c50*/  IMAD.WIDE.U32 R2, R5, UR4, R2 ;  /* 0x0000000405027c25 */ /* 0x000fc8000f8e0002 */
[----:B------:R-:W-:Y:S01]  /*11c60*/  IMAD R0, R5, UR5, R0 ;  /* 0x0000000505007c24 */ /* 0x000fe2000f8e0200 */
[----:B------:R-:W-:Y:S01]  /*11c70*/  ULDC.64 UR4, c[0x0][0x2d0] ;  /* 0x0000b40000047ab9 */ /* 0x000fe20000000a00 */
[----:B------:R-:W-:-:S03]  /*11c80*/  IMAD.MOV.U32 R4, RZ, RZ, R2 ;  /* 0x000000ffff047224 */ /* 0x000fc600078e0002 */
[----:B------:R-:W-:Y:S01]  /*11c90*/  IADD3 R5, R3, R0, RZ ;  /* 0x0000000003057210 */ /* 0x000fe20007ffe0ff */
[----:B--2---:R-:W-:Y:S01]  /*11ca0*/  IMAD.SHL.U32 R21, R21, 0x10, RZ ;  /* 0x0000001015157824 */ /* 0x004fe200078e00ff */
[----:B---3--:R-:W-:-:S04]  /*11cb0*/  LOP3.LUT R20, R20, 0x7f, RZ, 0xc0, !PT ;  /* 0x0000007f14147812 */ /* 0x008fc800078ec0ff */
[----:B------:R-:W-:Y:S02]  /*11cc0*/  LOP3.LUT R21, R21, 0x70, RZ, 0xc0, !PT ;  /* 0x0000007015157812 */ /* 0x000fe400078ec0ff */
[----:B------:R-:W-:-:S04]  /*11cd0*/  SHF.R.U32.HI R20, RZ, 0x3, R20 ;  /* 0x00000003ff147819 */ /* 0x000fc80000011614 */
[----:B------:R-:W-:-:S05]  /*11ce0*/  LOP3.LUT R20, R20, R21, RZ, 0xfc, !PT ;  /* 0x0000001514147212 */ /* 0x000fca00078efcff */
[----:B------:R-:W-:Y:S02]  /*11cf0*/  IMAD R6, R17, 0xc0, R20 ;  /* 0x000000c011067824 */ /* 0x000fe400078e0214 */
[----:B------:R2:W5:Y:S02]  /*11d00*/  LDL R20, [R1+0x24] ;  /* 0x0000240001147983 */ /* 0x0005640000100800 */
[----:B0-----:R-:W-:Y:S01]  /*11d10*/  @P0 IMAD.HI.U32 R7, R6, R7, RZ ;  /* 0x0000000706070227 */ /* 0x001fe200078e00ff */
[----:B------:R-:W0:Y:S03]  /*11d20*/  S2R R11, SR_TID.X ;  /* 0x00000000000b7919 */ /* 0x000e260000002100 */
[----:B------:R-:W-:Y:S01]  /*11d30*/  IMAD.MOV.U32 R2, RZ, RZ, R6 ;  /* 0x000000ffff027224 */ /* 0x000fe200078e0006 */
[----:B-1----:R-:W-:-:S04]  /*11d40*/  @P0 SHF.R.U32.HI R2, RZ, R8, R7 ;  /* 0x00000008ff020219 */ /* 0x002fc80000011607 */
[----:B------:R-:W-:-:S05]  /*11d50*/  SHF.R.S32.HI R0, RZ, 0x1f, R2 ;  /* 0x0000001fff007819 */ /* 0x000fca0000011402 */
[----:B------:R-:W-:-:S04]  /*11d60*/  IMAD R0, R0, UR4, RZ ;  /* 0x0000000400007c24 */ /* 0x000fc8000f8e02ff */
[C---:B------:R-:W-:Y:S02]  /*11d70*/  IMAD R7, R2.reuse, UR5, R0 ;  /* 0x0000000502077c24 */ /* 0x040fe4000f8e0200 */
[----:B------:R-:W-:Y:S02]  /*11d80*/  IMAD.MOV R0, RZ, RZ, -R2 ;  /* 0x000000ffff007224 */ /* 0x000fe400078e0a02 */
[----:B------:R-:W-:-:S04]  /*11d90*/  IMAD.WIDE.U32 R2, R2, UR4, R4 ;  /* 0x0000000402027c25 */ /* 0x000fc8000f8e0004 */
[----:B------:R-:W-:Y:S02]  /*11da0*/  IMAD R0, R10, R0, R6 ;  /* 0x000000000a007224 */ /* 0x000fe400078e0206 */
[----:B------:R-:W-:-:S03]  /*11db0*/  IMAD.IADD R3, R3, 0x1, R7 ;  /* 0x0000000103037824 */ /* 0x000fc600078e0207 */
[----:B------:R-:W-:Y:S01]  /*11dc0*/  SHF.R.S32.HI R7, RZ, 0x1f, R0 ;  /* 0x0000001fff077819 */ /* 0x000fe20000011400 */
[----:B------:R-:W-:-:S04]  /*11dd0*/  IMAD.WIDE.U32 R8, R0, UR6, R2 ;  /* 0x0000000600087c25 */ /* 0x000fc8000f8e0002 */
[----:B------:R-:W-:Y:S01]  /*11de0*/  IMAD R7, R7, UR6, RZ ;  /* 0x0000000607077c24 */ /* 0x000fe2000f8e02ff */
[----:B------:R-:W-:Y:S01]  /*11df0*/  LEA R2, P1, R8, UR8, 0x1 ;  /* 0x0000000808027c11 */ /* 0x000fe2000f8208ff */
[----:B------:R-:W-:Y:S02]  /*11e00*/  VIADD R3, R6, 0x80 ;  /* 0x0000008006037836 */ /* 0x000fe40000000000 */
[----:B------:R-:W-:Y:S02]  /*11e10*/  IMAD R0, R0, UR7, R7 ;  /* 0x0000000700007c24 */ /* 0x000fe4000f8e0207 */
[----:B------:R-:W1:Y:S01]  /*11e20*/  @P0 LDC R7, c[0x0][0x44c] ;  /* 0x00011300ff070b82 */ /* 0x000e620000000800 */
[----:B------:R-:W-:Y:S02]  /*11e30*/  IMAD.MOV.U32 R6, RZ, RZ, R3 ;  /* 0x000000ffff067224 */ /* 0x000fe400078e0003 */
[----:B------:R-:W-:Y:S02]  /*11e40*/  IMAD.IADD R0, R9, 0x1, R0 ;  /* 0x0000000109007824 */ /* 0x000fe400078e0200 */
[C---:B0-----:R-:W-:Y:S01]  /*11e50*/  IMAD.SHL.U32 R21, R11.reuse, 0x8, RZ ;  /* 0x000000080b157824 */ /* 0x041fe200078e00ff */
[----:B------:R-:W-:-:S02]  /*11e60*/  LOP3.LUT R11, R11, 0x7f, RZ, 0xc0, !PT ;  /* 0x0000007f0b0b7812 */ /* 0x000fc400078ec0ff */
[----:B------:R-:W-:Y:S02]  /*11e70*/  LEA.HI.X R0, R8, UR9, R0, 0x1, P1 ;  /* 0x0000000908007c11 */ /* 0x000fe400088f0c00 */
[----:B------:R-:W0:Y:S01]  /*11e80*/  @P0 LDC R8, c[0x0][0x450] ;  /* 0x00011400ff080b82 */ /* 0x000e220000000800 */
[----:B------:R-:W-:Y:S02]  /*11e90*/  LOP3.LUT R21, R21, 0x38, RZ, 0xc0, !PT ;  /* 0x0000003815157812 */ /* 0x000fe400078ec0ff */
[----:B------:R-:W-:Y:S01]  /*11ea0*/  SHF.R.U32.HI R9, RZ, 0x3, R11 ;  /* 0x00000003ff097819 */ /* 0x000fe2000001160b */
[----:B-1----:R-:W-:-:S05]  /*11eb0*/  @P0 IMAD.HI.U32 R7, R3, R7, RZ ;  /* 0x0000000703070227 */ /* 0x002fca00078e00ff */
[----:B0-----:R-:W-:-:S05]  /*11ec0*/  @P0 SHF.R.U32.HI R6, RZ, R8, R7 ;  /* 0x00000008ff060219 */ /* 0x001fca0000011607 */
[----:B------:R-:W-:Y:S02]  /*11ed0*/  IMAD.MOV R7, RZ, RZ, -R6 ;  /* 0x000000ffff077224 */ /* 0x000fe400078e0a06 */
[----:B------:R-:W-:-:S04]  /*11ee0*/  IMAD.WIDE.U32 R4, R6, UR4, R4 ;  /* 0x0000000406047c25 */ /* 0x000fc8000f8e0004 */
[----:B------:R-:W-:Y:S01]  /*11ef0*/  IMAD R3, R10, R7, R3 ;  /* 0x000000070a037224 */ /* 0x000fe200078e0203 */
[----:B------:R-:W-:-:S04]  /*11f00*/  SHF.R.S32.HI R7, RZ, 0x1f, R6 ;  /* 0x0000001fff077819 */ /* 0x000fc80000011406 */
[----:B------:R-:W-:Y:S01]  /*11f10*/  SHF.R.S32.HI R8, RZ, 0x1f, R3 ;  /* 0x0000001fff087819 */ /* 0x000fe20000011403 */
[----:B------:R-:W-:Y:S01]  /*11f20*/  IMAD R7, R7, UR4, RZ ;  /* 0x0000000407077c24 */ /* 0x000fe2000f8e02ff */
[----:B------:R-:W-:Y:S02]  /*11f30*/  ULDC UR4, c[0x0][0x2b8] ;  /* 0x0000ae0000047ab9 */ /* 0x000fe40000000800 */
[----:B------:R-:W-:Y:S01]  /*11f40*/  ISETP.GE.AND P0, PT, R21, UR4, PT ;  /* 0x0000000415007c0c */ /* 0x000fe2000bf06270 */
[----:B------:R-:W-:Y:S01]  /*11f50*/  IMAD R7, R6, UR5, R7 ;  /* 0x0000000506077c24 */ /* 0x000fe2000f8e0207 */
[----:B------:R-:W-:Y:S01]  /*11f60*/  UMOV UR4, 0xffffffff ;  /* 0xffffffff00047882 */ /* 0x000fe20000000000 */
[----:B------:R-:W-:-:S03]  /*11f70*/  IMAD R8, R8, UR6, RZ ;  /* 0x0000000608087c24 */ /* 0x000fc6000f8e02ff */
[----:B------:R-:W-:Y:S01]  /*11f80*/  IADD3 R5, R5, R7, RZ ;  /* 0x0000000705057210 */ /* 0x000fe20007ffe0ff */
[C---:B------:R-:W-:Y:S02]  /*11f90*/  IMAD R8, R3.reuse, UR7, R8 ;  /* 0x0000000703087c24 */ /* 0x040fe4000f8e0208 */
[----:B------:R-:W-:-:S04]  /*11fa0*/  IMAD.WIDE.U32 R6, R3, UR6, R4 ;  /* 0x0000000603067c25 */ /* 0x000fc8000f8e0004 */
[----:B------:R-:W-:Y:S01]  /*11fb0*/  IMAD.IADD R4, R7, 0x1, R8 ;  /* 0x0000000107047824 */ /* 0x000fe200078e0208 */
[----:B------:R-:W-:-:S04]  /*11fc0*/  LEA R5, P1, R6, UR8, 0x1 ;  /* 0x0000000806057c11 */ /* 0x000fc8000f8208ff */
[----:B------:R-:W-:Y:S01]  /*11fd0*/  LEA.HI.X R4, R6, UR9, R4, 0x1, P1 ;  /* 0x0000000906047c11 */ /* 0x000fe200088f0c04 */
[----:B--2---:R-:W-:Y:S08]  /*11fe0*/  BRA.DIV UR4, `(.L_x_666) ;  /* 0x0000004e04fc7947 */ /* 0x004ff0000b800000 */
[----:B------:R-:W2:Y:S01]  /*11ff0*/  LDL.LU R6, [R1+0x34] ;  /* 0x0000340001067983 */ /* 0x000ea20000300800 */
[----:B------:R-:W-:-:S03]  /*12000*/  IMAD R17, R17, 0xc0, R9 ;  /* 0x000000c011117824 */ /* 0x000fc600078e0209 */
[----:B------:R-:W0:Y:S04]  /*12010*/  SHFL.IDX PT, R7, R2, RZ, 0x181f ;  /* 0x00181fff02077589 */ /* 0x000e2800000e0000 */
[----:B------:R-:W-:Y:S01]  /*12020*/  SHFL.IDX PT, R8, R5, RZ, 0x181f ;  /* 0x00181fff05087589 */ /* 0x000fe200000e0000 */
[----:B--2---:R-:W-:-:S03]  /*12030*/  IMAD R3, R6, R10, RZ ;  /* 0x0000000a06037224 */ /* 0x004fc600078e02ff */
[----:B------:R-:W1:Y:S02]  /*12040*/  SHFL.IDX PT, R6, R0, RZ, 0x181f ;  /* 0x00181fff00067589 */ /* 0x000e6400000e0000 */
[----:B------:R-:W-:-:S13]  /*12050*/  ISETP.GE.AND P1, PT, R17, R3, PT ;  /* 0x000000031100720c */ /* 0x000fda0003f26270 */
[----:B0-----:R-:W-:-:S05]  /*12060*/  @!P1 LEA R7, P2, R21, R7, 0x1 ;  /* 0x0000000715079211 */ /* 0x001fca00078408ff */
[----:B-1----:R-:W-:-:S05]  /*12070*/  @!P1 IMAD.X R6, RZ, RZ, R6, P2 ;  /* 0x000000ffff069224 */ /* 0x002fca00010e0606 */
[----:B------:R-:W-:-:S04]  /*12080*/  @!P1 LOP3.LUT R7, R7, R6, RZ, 0x3c, !PT ;  /* 0x0000000607079212 */ /* 0x000fc800078e3cff */
[----:B------:R-:W-:-:S04]  /*12090*/  @!P1 LOP3.LUT R6, R7, R6, RZ, 0x3c, !PT ;  /* 0x0000000607069212 */ /* 0x000fc800078e3cff */
[----:B------:R-:W-:-:S05]  /*120a0*/  @!P1 LOP3.LUT R7, R7, R6, RZ, 0x3c, !PT ;  /* 0x0000000607079212 */ /* 0x000fca00078e3cff */
[----:B-----5:R0:W-:Y:S02]  /*120b0*/  @!P1 LDGSTS.E.BYPASS.LTC128B.128 [R20+0x8400], desc[UR42][R6.64], !P0 ;  /* 0x0840000006149fae */ /* 0x0201e4000c101d6a */
        /* <DEDUP_REMOVED lines=24> */
[----:B0-----:R-:W-:-:S04]  /*12240*/  @!P1 LEA R7, P2, R21, R7, 0x1 ;  /* 0x0000000715079211 */ /* 0x001fc800078408ff */
[----:B-1----:R-:W-:-:S04]  /*12250*/  @!P1 IADD3.X R6, RZ, R6, RZ, P2, !PT ;  /* 0x00000006ff069210 */ /* 0x002fc800017fe4ff */
        /* <DEDUP_REMOVED lines=40> */
[----:B------:R-:W0:Y:S11]  /*124e0*/  SHFL.IDX PT, R2, R4, RZ, 0x181f ;  /* 0x00181fff04027589 */ /* 0x000e3600000e0000 */
[----:B-1----:R-:W-:-:S04]  /*124f0*/  @!P3 LEA R6, P2, R21, R6, 0x1 ;  /* 0x000000061506b211 */ /* 0x002fc800078408ff */
[----:B------:R-:W-:-:S05]  /*12500*/  @!P3 IADD3.X R0, RZ, R0, RZ, P2, !PT ;  /* 0x00000000ff00b210 */ /* 0x000fca00017fe4ff */
[----:B------:R-:W-:Y:S02]  /*12510*/  @!P3 IMAD.MOV.U32 R7, RZ, RZ, R0 ;  /* 0x000000ffff07b224 */ /* 0x000fe400078e0000 */
[----:B------:R-:W-:-:S03]  /*12520*/  VIADD R0, R17, 0x90 ;  /* 0x0000009011007836 */ /* 0x000fc60000000000 */
[----:B------:R1:W-:Y:S02]  /*12530*/  @!P3 LDGSTS.E.BYPASS.LTC128B.128 [R20+0xbc00], desc[UR42][R6.64], !P0 ;  /* 0x0bc000000614bfae */ /* 0x0003e4000c101d6a */
[----:B-1----:R-:W-:-:S05]  /*12540*/  @!P1 LEA R6, P2, R21, R8, 0x1 ;  /* 0x0000000815069211 */ /* 0x002fca00078408ff */
[----:B0-----:R-:W-:-:S04]  /*12550*/  @!P1 IMAD.X R2, RZ, RZ, R2, P2 ;  /* 0x000000ffff029224 */ /* 0x001fc800010e0602 */
[----:B------:R-:W-:Y:S02]  /*12560*/  @!P1 IMAD.MOV.U32 R7, RZ, RZ, R2 ;  /* 0x000000ffff079224 */ /* 0x000fe400078e0002 */
[----:B------:R-:W-:Y:S04]  /*12570*/  SHFL.IDX PT, R2, R5, 0x3, 0x181f ;  /* 0x00781f0005027f89 */ /* 0x000fe800000e0000 */
        /* <DEDUP_REMOVED lines=11> */
[----:B------:R-:W-:Y:S04]  /*12630*/  SHFL.IDX PT, R4, R4, 0x3, 0x181f ;  /* 0x00781f0004047f89 */ /* 0x000fe800000e0000 */
[----:B0-----:R-:W0:Y:S03]  /*12640*/  SHFL.IDX PT, R6, R5, 0x2, 0x181f ;  /* 0x00581f0005067f89 */ /* 0x001e2600000e0000 */
[----:B0-----:R-:W-:-:S05]  /*12650*/  @!P1 LEA R6, P2, R21, R6, 0x1 ;  /* 0x0000000615069211 */ /* 0x001fca00078408ff */
[----:B------:R-:W-:-:S05]  /*12660*/  @!P1 IMAD.X R0, RZ, RZ, R0, P2 ;  /* 0x000000ffff009224 */ /* 0x000fca00010e0600 */
[----:B------:R-:W-:-:S05]  /*12670*/  @!P1 MOV R7, R0 ;  /* 0x0000000000079202 */ /* 0x000fca0000000f00 */
[----:B------:R0:W-:Y:S02]  /*12680*/  @!P1 LDGSTS.E.BYPASS.LTC128B.128 [R20+0xd400], desc[UR42][R6.64], !P0 ;  /* 0x0d40000006149fae */ /* 0x0001e4000c101d6a */
.L_x_828:
[----:B------:R-:W-:-:S05]  /*12690*/  VIADD R17, R17, 0xb0 ;  /* 0x000000b011117836 */ /* 0x000fca0000000000 */
[----:B------:R-:W-:-:S13]  /*126a0*/  ISETP.GE.AND P1, PT, R17, R3, PT ;  /* 0x000000031100720c */ /* 0x000fda0003f26270 */
[----:B------:R-:W-:-:S05]  /*126b0*/  @!P1 LEA R2, P2, R21, R2, 0x1 ;  /* 0x0000000215029211 */ /* 0x000fca00078408ff */
[----:B------:R-:W-:-:S05]  /*126c0*/  @!P1 IMAD.X R3, RZ, RZ, R4, P2 ;  /* 0x000000ffff039224 */ /* 0x000fca00010e0604 */
[----:B------:R-:W-:Y:S01]  /*126d0*/  @!PT LDS RZ, [RZ] ;  /* 0x00000000fffff984 */ /* 0x000fe20000000800 */
[----:B------:R-:W-:Y:S01]  /*126e0*/  @!PT LDS RZ, [RZ] ;  /* 0x00000000fffff984 */ /* 0x000fe20000000800 */
[----:B------:R-:W-:Y:S01]  /*126f0*/  @!PT LDS RZ, [RZ] ;  /* 0x00000000fffff984 */ /* 0x000fe20000000800 */
[----:B------:R1:W-:Y:S01]  /*12700*/  @!P1 LDGSTS.E.BYPASS.LTC128B.128 [R20+0xdc00], desc[UR42][R2.64], !P0 ;  /* 0x0dc0000002149fae */ /* 0x0003e2000c101d6a */
[----:B------:R-:W-:Y:S01]  /*12710*/  PLOP3.LUT P0, PT, PT, PT, PT, 0x80, 0x0 ;  /* 0x000000000000781c */ /* 0x000fe20003f0f070 */
[----:B------:R-:W-:-:S12]  /*12720*/  NOP ;  /* 0x0000000000007918 */ /* 0x000fd80000000000 */
.L_x_667:
[----:B------:R-:W-:Y:S02]  /*12730*/  PLOP3.LUT P1, PT, P1, P0, PT, 0xa2, 0x0 ;  /* 0x000000000000781c */ /* 0x000fe40000f21472 */
[----:B------:R-:W-:-:S08]  /*12740*/  @P0 R2UR P1, UR4, R22 ;  /* 0x00000000160402ca */ /* 0x000fd00000020000 */
[----:B------:R-:W-:-:S05]  /*12750*/  @P0 PLOP3.LUT P0, PT, P1, PT, PT, 0x80, 0x0 ;  /* 0x000000000000081c */ /* 0x000fca0000f0f070 */
[----:B------:R-:W-:Y:S01]  /*12760*/  @!P1 SYNCS.ARRIVE.TRANS64.RED.A0T1 RZ, [UR4+0x16800], RZ ;  /* 0x016800ffffff99a7 */ /* 0x000fe20008200404 */
[----:B------:R-:W-:Y:S07]  /*12770*/  @!P1 ARRIVES.LDGSTSBAR.64.TRANSCNT [UR4+0x16800] ;  /* 0x01680000ff0099b0 */ /* 0x000fee0008000a84 */
[----:B------:R-:W-:Y:S05]  /*12780*/  @P0 BRA.U.ANY `(.L_x_667) ;  /* 0xfffffffd00e80947 */ /* 0x000fea000393ffff */
[----:B-1----:R-:W2:Y:S02]  /*12790*/  LDL.LU R2, [R1+0x40] ;  /* 0x0000400001027983 */ /* 0x002ea40000300800 */
[----:B--2---:R-:W-:-:S05]  /*127a0*/  VIADD R2, R2, 0x1 ;  /* 0x0000000102027836 */ /* 0x004fca0000000000 */
[----:B------:R1:W-:Y:S01]  /*127b0*/  STL [R1+0x40], R2 ;  /* 0x0000400201007387 */ /* 0x0003e20000100800 */
[----:B------:R-:W-:-:S04]  /*127c0*/  LEA.HI R0, R2, R2, RZ, 0x1 ;  /* 0x0000000202007211 */ /* 0x000fc800078f08ff */
[----:B------:R-:W-:-:S05]  /*127d0*/  LOP3.LUT R0, R0, 0xfffffffe, RZ, 0xc0, !PT ;  /* 0xfffffffe00007812 */ /* 0x000fca00078ec0ff */
[----:B------:R-:W-:-:S05]  /*127e0*/  IMAD.IADD R0, R2, 0x1, -R0 ;  /* 0x0000000102007824 */ /* 0x000fca00078e0a00 */
[----:B------:R-:W-:Y:S01]  /*127f0*/  SHF.L.U32 R0, R0, 0x1f, RZ ;  /* 0x0000001f00007819 */ /* 0x000fe200000006ff */
[----:B------:R-:W-:Y:S01]  /*12800*/  NOP ;  /* 0x0000000000007918 */ /* 0x000fe20000000000 */
[----:B------:R1:W-:Y:S01]  /*12810*/  SYNCS.ARRIVE.TRANS64.A1T0 RZ, [R22+URZ+0x16800], RZ ;  /* 0x016800ff16ff79a7 */ /* 0x0003e2000810003f */
[----:B------:R-:W-:Y:S01]  /*12820*/  BSSY B0, `(.L_x_668) ;  /* 0x0000003000007945 */ /* 0x000fe20003800000 */
[----:B------:R-:W2:Y:S03]  /*12830*/  SYNCS.PHASECHK.TRANS64.TRYWAIT P0, [R22+URZ+0x16820], R0 ;  /* 0x01682000160075a7 */ /* 0x000ea6000800017f */
[----:B-12---:R-:W-:Y:S05]  /*12840*/  @!P0 BRA `(.L_x_669) ;  /* 0x0000005400cc8947 */ /* 0x006fea0003800000 */
.L_x_829:
[----:B------:R-:W-:Y:S05]  /*12850*/  BSYNC B0 ;  /* 0x0000000000007941 */ /* 0x000fea0003800000 */
.L_x_668:
[----:B------:R-:W2:Y:S01]  /*12860*/  LDL R2, [R1+0x18] ;  /* 0x0000180001027983 */ /* 0x000ea20000100800 */
[----:B------:R-:W-:Y:S01]  /*12870*/  BSSY B0, `(.L_x_670) ;  /* 0x0000110000007945 */ /* 0x000fe20003800000 */
[----:B--2---:R-:W-:-:S13]  /*12880*/  ISETP.GE.AND P0, PT, R2, 0x81, PT ;  /* 0x000000810200780c */ /* 0x004fda0003f06270 */
[----:B------:R-:W-:Y:S05]  /*12890*/  @!P0 BRA `(.L_x_671) ;  /* 0x0000001000348947 */ /* 0x000fea0003800000 */
[----:B------:R-:W2:Y:S01]  /*128a0*/  S2R R2, SR_TID.X ;  /* 0x0000000000027919 */ /* 0x000ea20000002100 */
[----:B------:R-:W-:Y:S01]  /*128b0*/  ULDC UR4, c[0x0][0x2f4] ;  /* 0x0000bd0000047ab9 */ /* 0x000fe20000000800 */
[----:B--2---:R-:W-:Y:S02]  /*128c0*/  IMAD.SHL.U32 R3, R2, 0x8, RZ ;  /* 0x0000000802037824 */ /* 0x004fe400078e00ff */
[----:B------:R-:W2:Y:S03]  /*128d0*/  LDL.LU R2, [R1+0x3c] ;  /* 0x00003c0001027983 */ /* 0x000ea60000300800 */
[----:B------:R-:W-:Y:S01]  /*128e0*/  LOP3.LUT R3, R3, 0x38, RZ, 0xc0, !PT ;  /* 0x0000003803037812 */ /* 0x000fe200078ec0ff */
[----:B------:R3:W-:Y:S01]  /*128f0*/  STL [R1+0x8], R26 ;  /* 0x0000081a01007387 */ /* 0x0007e20000100800 */
[----:B------:R-:W-:Y:S02]  /*12900*/  IMAD.MOV.U32 R17, RZ, RZ, R28 ;  /* 0x000000ffff117224 */ /* 0x000fe400078e001c */
[----:B------:R-:W-:Y:S01]  /*12910*/  ISETP.GE.AND P1, PT, R3, UR4, PT ;  /* 0x0000000403007c0c */ /* 0x000fe2000bf26270 */
[----:B0-----:R-:W-:Y:S01]  /*12920*/  IMAD.MOV.U32 R6, RZ, RZ, R25 ;  /* 0x000000ffff067224 */ /* 0x001fe200078e0019 */
[----:B--23--:R-:W-:-:S11]  /*12930*/  LEA.HI.SX32 R7, R2, 0xfffffffe, 0x19 ;  /* 0xfffffffe02077811 */ /* 0x00cfd600078fcaff */
.L_x_684:
[----:B------:R-:W2:Y:S01]  /*12940*/  LDL R10, [R1+0x1c] ;  /* 0x00001c00010a7983 */ /* 0x000ea20000100800 */
[----:B-1----:R-:W0:Y:S03]  /*12950*/  LDC R0, c[0x0][0x430] ;  /* 0x00010c00ff007b82 */ /* 0x002e260000000800 */
        /* <DEDUP_REMOVED lines=8> */
[----:B------:R-:W-:Y:S01]  /*129e0*/  IMAD.SHL.U32 R2, R2, 0x10, RZ ;  /* 0x0000001002027824 */ /* 0x000fe200078e00ff */
[----:B------:R-:W-:-:S04]  /*129f0*/  LEA R4, R7, R4, 0x7 ;  /* 0x0000000407047211 */ /* 0x000fc800078e38ff */
[----:B------:R-:W-:Y:S01]  /*12a00*/  LOP3.LUT R2, R2, 0x70, RZ, 0xc0, !PT ;  /* 0x0000007002027812 */ /* 0x000fe200078ec0ff */
[----:B------:R-:W-:Y:S05]  /*12a10*/  YIELD ;  /* 0x0000000000007946 */ /* 0x000fea0003800000 */
[----:B------:R-:W-:Y:S01]  /*12a20*/  ULDC.64 UR4, c[0x0][0x428] ;  /* 0x00010a0000047ab9 */ /* 0x000fe20000000a00 */
[----:B--2---:R-:W-:-:S05]  /*12a30*/  IADD3 R4, R2, R4, R10 ;  /* 0x0000000402047210 */ /* 0x004fca0007ffe00a */
[----:B0-----:R-:W-:-:S04]  /*12a40*/  @P0 IMAD.HI.U32 R5, R4, R5, RZ ;  /* 0x0000000504050227 */ /* 0x001fc800078e00ff */
[----:B------:R-:W-:Y:S01]  /*12a50*/  IMAD.MOV.U32 R2, RZ, RZ, R4 ;  /* 0x000000ffff027224 */ /* 0x000fe200078e0004 */
[----:B-1----:R-:W-:-:S05]  /*12a60*/  @P0 SHF.R.U32.HI R2, RZ, R3, R5 ;  /* 0x00000003ff020219 */ /* 0x002fca0000011605 */
[----:B------:R-:W-:-:S04]  /*12a70*/  IMAD.MOV R3, RZ, RZ, -R2 ;  /* 0x000000ffff037224 */ /* 0x000fc800078e0a02 */
[----:B------:R-:W-:Y:S01]  /*12a80*/  IMAD R0, R0, R3, R4 ;  /* 0x0000000300007224 */ /* 0x000fe200078e0204 */
        /* <DEDUP_REMOVED lines=20> */
.L_x_672:
[----:B------:R-:W-:Y:S01]  /*12bd0*/  IMAD R5, R25, 0x8, R22 ;  /* 0x0000000819057824 */ /* 0x000fe200078e0216 */
[----:B------:R-:W-:Y:S01]  /*12be0*/  SHF.L.U32 R2, R28, 0x1f, RZ ;  /* 0x0000001f1c027819 */ /* 0x000fe200000006ff */
[----:B------:R-:W-:Y:S03]  /*12bf0*/  BSSY B1, `(.L_x_673) ;  /* 0x0000003000017945 */ /* 0x000fe60003800000 */
[----:B------:R-:W0:Y:S02]  /*12c00*/  SYNCS.PHASECHK.TRANS64.TRYWAIT P0, [R5+URZ+0x16840], R2 ;  /* 0x01684002050075a7 */ /* 0x000e24000800017f */
[----:B0-----:R-:W-:Y:S05]  /*12c10*/  @!P0 BRA `(.L_x_674) ;  /* 0x0000005000ec8947 */ /* 0x001fea0003800000 */
.L_x_830:
[----:B------:R-:W-:Y:S05]  /*12c20*/  BSYNC B1 ;  /* 0x0000000000017941 */ /* 0x000fea0003800000 */
.L_x_673:
[----:B------:R-:W2:Y:S04]  /*12c30*/  LDL R3, [R1] ;  /* 0x0000000001037983 */ /* 0x000ea80000100800 */
[----:B------:R-:W3:Y:S01]  /*12c40*/  LDL R9, [R1+0x10] ;  /* 0x0000100001097983 */ /* 0x000ee20000100800 */
[----:B------:R-:W-:Y:S01]  /*12c50*/  SHF.R.S32.HI R20, RZ, 0x1f, R0 ;  /* 0x0000001fff147819 */ /* 0x000fe20000011400 */
[----:B------:R-:W-:Y:S01]  /*12c60*/  ULDC.64 UR4, c[0x0][0x300] ;  /* 0x0000c00000047ab9 */ /* 0x000fe20000000a00 */
[----:B------:R-:W1:Y:S03]  /*12c70*/  S2R R8, SR_TID.X ;  /* 0x0000000000087919 */ /* 0x000e660000002100 */
[----:B------:R-:W-:-:S04]  /*12c80*/  IMAD R7, R20, UR4, RZ ;  /* 0x0000000414077c24 */ /* 0x000fc8000f8e02ff */
[----:B------:R-:W-:Y:S01]  /*12c90*/  IMAD R7, R0, UR5, R7 ;  /* 0x0000000500077c24 */ /* 0x000fe2000f8e0207 */
[----:B-1----:R-:W-:-:S05]  /*12ca0*/  LOP3.LUT R8, R8, 0x7f, RZ, 0xc0, !PT ;  /* 0x0000007f08087812 */ /* 0x002fca00078ec0ff */
[----:B------:R-:W-:Y:S01]  /*12cb0*/  IMAD.SHL.U32 R11, R8, 0x8, RZ ;  /* 0x00000008080b7824 */ /* 0x000fe200078e00ff */
[----:B--2---:R-:W-:Y:S01]  /*12cc0*/  LOP3.LUT P2, RZ, R3, 0x1, RZ, 0xc0, !PT ;  /* 0x0000000103ff7812 */ /* 0x004fe2000784c0ff */
[----:B0-----:R-:W-:Y:S01]  /*12cd0*/  IMAD.WIDE.U32 R2, R0, UR4, RZ ;  /* 0x0000000400027c25 */ /* 0x001fe2000f8e00ff */
[----:B------:R-:W-:-:S03]  /*12ce0*/  ULDC.64 UR4, c[0x0][0x310] ;  /* 0x0000c40000047ab9 */ /* 0x000fc60000000a00 */
[----:B------:R-:W-:Y:S02]  /*12cf0*/  IMAD.IADD R3, R3, 0x1, R7 ;  /* 0x0000000103037824 */ /* 0x000fe400078e0207 */
[----:B------:R-:W-:Y:S02]  /*12d00*/  IMAD R7, R21, UR4, RZ ;  /* 0x0000000415077c24 */ /* 0x000fe4000f8e02ff */
[----:B------:R-:W-:-:S04]  /*12d10*/  IMAD.WIDE.U32 R2, R4, UR4, R2 ;  /* 0x0000000404027c25 */ /* 0x000fc8000f8e0002 */
[----:B------:R-:W-:Y:S01]  /*12d20*/  IMAD R7, R4, UR5, R7 ;  /* 0x0000000504077c24 */ /* 0x000fe2000f8e0207 */
[----:B------:R-:W-:-:S04]  /*12d30*/  ULDC.64 UR4, c[0x0][0x308] ;  /* 0x0000c20000047ab9 */ /* 0x000fc80000000a00 */
[----:B------:R-:W-:Y:S01]  /*12d40*/  IADD3 R3, R3, R7, RZ ;  /* 0x0000000703037210 */ /* 0x000fe20007ffe0ff */
[----:B---3--:R-:W-:Y:S02]  /*12d50*/  IMAD R7, R9, UR4, RZ ;  /* 0x0000000409077c24 */ /* 0x008fe4000f8e02ff */
[----:B------:R-:W0:Y:S02]  /*12d60*/  S2R R9, SR_TID.X ;  /* 0x0000000000097919 */ /* 0x000e240000002100 */
[C---:B------:R-:W-:Y:S02]  /*12d70*/  IMAD R7, R18.reuse, UR5, R7 ;  /* 0x0000000512077c24 */ /* 0x040fe4000f8e0207 */
[----:B------:R-:W-:Y:S01]  /*12d80*/  IMAD.WIDE.U32 R2, R18, UR4, R2 ;  /* 0x0000000412027c25 */ /* 0x000fe2000f8e0002 */
[----:B------:R-:W-:-:S03]  /*12d90*/  ULDC.64 UR4, c[0x0][0x2e8] ;  /* 0x0000ba0000047ab9 */ /* 0x000fc60000000a00 */
[----:B------:R-:W-:Y:S02]  /*12da0*/  IMAD.IADD R7, R7, 0x1, R3 ;  /* 0x0000000107077824 */ /* 0x000fe400078e0203 */
[----:B0-----:R-:W-:-:S05]  /*12db0*/  IMAD.SHL.U32 R8, R9, 0x8, RZ ;  /* 0x0000000809087824 */ /* 0x001fca00078e00ff */
[----:B------:R-:W-:-:S04]  /*12dc0*/  LOP3.LUT R8, R8, 0x1f8, RZ, 0xc0, !PT ;  /* 0x000001f808087812 */ /* 0x000fc800078ec0ff */
[----:B------:R-:W-:Y:S02]  /*12dd0*/  LOP3.LUT R8, R8, 0x38, R9, 0x78, !PT ;  /* 0x0000003808087812 */ /* 0x000fe400078e7809 */
[----:B------:R-:W-:Y:S01]  /*12de0*/  LEA R9, P0, R2, UR4, 0x1 ;  /* 0x0000000402097c11 */ /* 0x000fe2000f8008ff */
[----:B------:R-:W-:Y:S01]  /*12df0*/  UMOV UR4, 0xffffffff ;  /* 0xffffffff00047882 */ /* 0x000fe20000000000 */
[----:B------:R-:W-:Y:S02]  /*12e00*/  LOP3.LUT R8, R8, 0x200, R11, 0xf8, !PT ;  /* 0x0000020008087812 */ /* 0x000fe400078ef80b */
[----:B------:R-:W-:-:S03]  /*12e10*/  LEA.HI.X R10, R2, UR5, R7, 0x1, P0 ;  /* 0x00000005020a7c11 */ /* 0x000fc600080f0c07 */
[----:B------:R-:W-:Y:S01]  /*12e20*/  IMAD R8, R25, 0x2000, R8 ;  /* 0x0000200019087824 */ /* 0x000fe200078e0208 */
[----:B------:R-:W-:Y:S06]  /*12e30*/  BRA.DIV UR4, `(.L_x_675) ;  /* 0x0000005204787947 */ /* 0x000fec000b800000 */
[----:B------:R-:W0:Y:S01]  /*12e40*/  S2R R3, SR_TID.X ;  /* 0x0000000000037919 */ /* 0x000e220000002100 */
[----:B------:R-:W-:Y:S01]  /*12e50*/  IMAD R8, R8, 0x2, R22 ;  /* 0x0000000208087824 */ /* 0x000fe200078e0216 */
        /* <DEDUP_REMOVED lines=41> */
.L_x_848:
        /* <DEDUP_REMOVED lines=8> */
.L_x_676:
        /* <DEDUP_REMOVED lines=11> */
.L_x_677:
[----:B------:R1:W-:Y:S01]  /*13220*/  SYNCS.ARRIVE.TRANS64.A1T0 RZ, [R5+URZ+0x16830], RZ ;  /* 0x016830ff05ff79a7 */ /* 0x0003e2000810003f */
[----:B------:R-:W-:Y:S05]  /*13230*/  @!P3 BRA `(.L_x_678) ;  /* 0x000000000004b947 */ /* 0x000fea0003800000 */
[----:B------:R-:W-:Y:S01]  /*13240*/  BPT.TRAP 0x1 ;  /* 0x000000040000795c */ /* 0x000fe20000300000 */
.L_x_678:
[----:B------:R-:W-:Y:S01]  /*13250*/  SHF.L.U32 R2, R17, 0x1f, RZ ;  /* 0x0000001f11027819 */ /* 0x000fe200000006ff */
[----:B-1----:R-:W-:Y:S01]  /*13260*/  IMAD R5, R6, 0x8, R22 ;  /* 0x0000000806057824 */ /* 0x002fe200078e0216 */
[----:B------:R-:W-:Y:S03]  /*13270*/  BSSY B1, `(.L_x_679) ;  /* 0x0000003000017945 */ /* 0x000fe60003800000 */
[----:B------:R-:W1:Y:S02]  /*13280*/  SYNCS.PHASECHK.TRANS64.TRYWAIT P0, [R5+URZ+0x16860], R2 ;  /* 0x01686002050075a7 */ /* 0x000e64000800017f */
[----:B-1----:R-:W-:Y:S05]  /*13290*/  @!P0 BRA `(.L_x_680) ;  /* 0x00000054009c8947 */ /* 0x002fea0003800000 */
.L_x_849:
[----:B------:R-:W-:Y:S05]  /*132a0*/  BSYNC B1 ;  /* 0x0000000000017941 */ /* 0x000fea0003800000 */
.L_x_679:
[----:B------:R-:W2:Y:S04]  /*132b0*/  LDL R11, [R1+0x18] ;  /* 0x00001800010b7983 */ /* 0x000ea80000100800 */
[----:B------:R-:W2:Y:S01]  /*132c0*/  LDL.LU R8, [R1+0x8] ;  /* 0x0000080001087983 */ /* 0x000ea20000300800 */
[----:B------:R-:W0:Y:S01]  /*132d0*/  S2R R12, SR_TID.X ;  /* 0x00000000000c7919 */ /* 0x000e220000002100 */
[----:B------:R-:W-:Y:S01]  /*132e0*/  UMOV UR4, 0xffffffff ;  /* 0xffffffff00047882 */ /* 0x000fe20000000000 */
[C---:B0-----:R-:W-:Y:S01]  /*132f0*/  IMAD.SHL.U32 R9, R12.reuse, 0x8, RZ ;  /* 0x000000080c097824 */ /* 0x041fe200078e00ff */
[----:B------:R-:W-:-:S04]  /*13300*/  LOP3.LUT R3, R12, 0x7f, RZ, 0xc0, !PT ;  /* 0x0000007f0c037812 */ /* 0x000fc800078ec0ff */
[----:B------:R-:W-:Y:S02]  /*13310*/  LOP3.LUT R9, R9, 0x1f8, RZ, 0xc0, !PT ;  /* 0x000001f809097812 */ /* 0x000fe400078ec0ff */
[----:B------:R-:W-:Y:S02]  /*13320*/  SHF.L.U32 R10, R3, 0x3, RZ ;  /* 0x00000003030a7819 */ /* 0x000fe400000006ff */
        /* <DEDUP_REMOVED lines=53> */
.L_x_867:
[----:B------:R-:W2:Y:S01]  /*13680*/  LDL R9, [R1+0x10] ;  /* 0x0000100001097983 */ /* 0x000ea20000100800 */
        /* <DEDUP_REMOVED lines=27> */
.L_x_682:
[----:B------:R-:W-:Y:S02]  /*13840*/  PLOP3.LUT P2, PT, P2, P0, PT, 0xa2, 0x0 ;  /* 0x000000000000781c */ /* 0x000fe40001741472 */
[----:B------:R-:W-:-:S08]  /*13850*/  @P0 R2UR P2, UR4, R5 ;  /* 0x00000000050402ca */ /* 0x000fd00000040000 */
[----:B------:R-:W-:-:S05]  /*13860*/  @P0 PLOP3.LUT P0, PT, P2, PT, PT, 0x80, 0x0 ;  /* 0x000000000000081c */ /* 0x000fca000170f070 */
[----:B------:R-:W-:Y:S01]  /*13870*/  @!P2 SYNCS.ARRIVE.TRANS64.RED.A0T1 RZ, [UR4+0x16850], RZ ;  /* 0x016850ffffffa9a7 */ /* 0x000fe20008200404 */
[----:B------:R-:W-:Y:S07]  /*13880*/  @!P2 ARRIVES.LDGSTSBAR.64.TRANSCNT [UR4+0x16850] ;  /* 0x01685000ff00a9b0 */ /* 0x000fee0008000a84 */
[----:B------:R-:W-:Y:S05]  /*13890*/  @P0 BRA.U.ANY `(.L_x_682) ;  /* 0xfffffffd00e80947 */ /* 0x000fea000393ffff */
[----:B------:R-:W-:Y:S01]  /*138a0*/  NOP ;  /* 0x0000000000007918 */ /* 0x000fe20000000000 */
[----:B------:R-:W-:Y:S02]  /*138b0*/  IMAD.U32 R2, RZ, RZ, UR38 ;  /* 0x00000026ff027e24 */ /* 0x000fe4000f8e00ff */
[----:B------:R-:W-:-:S03]  /*138c0*/  IMAD.MOV.U32 R24, RZ, RZ, R0 ;  /* 0x000000ffff187224 */ /* 0x000fc600078e0000 */
[----:B------:R-:W-:-:S13]  /*138d0*/  ISETP.NE.AND P3, PT, R2, 0x3, PT ;  /* 0x000000030200780c */ /* 0x000fda0003f65270 */
[----:B------:R-:W-:Y:S05]  /*138e0*/  @!P3 BRA `(.L_x_683) ;  /* 0x000000000004b947 */ /* 0x000fea0003800000 */
[----:B------:R-:W-:Y:S01]  /*138f0*/  BPT.TRAP 0x1 ;  /* 0x000000040000795c */ /* 0x000fe20000300000 */
.L_x_683:
[----:B------:R2:W-:Y:S01]  /*13900*/  STL [R1+0x8], R26 ;  /* 0x0000081a01007387 */ /* 0x0005e20000100800 */
[C---:B------:R-:W-:Y:S01]  /*13910*/  ISETP.GT.AND P0, PT, R26.reuse, RZ, PT ;  /* 0x000000ff1a00720c */ /* 0x040fe20003f04270 */
[----:B------:R2:W-:Y:S01]  /*13920*/  SYNCS.ARRIVE.TRANS64.A1T0 RZ, [R5+URZ+0x16850], RZ ;  /* 0x016850ff05ff79a7 */ /* 0x0005e2000810003f */
[----:B------:R-:W-:Y:S01]  /*13930*/  IADD3 R7, R26, -0x1, RZ ;  /* 0xffffffff1a077810 */ /* 0x000fe20007ffe0ff */
[----:B------:R-:W-:Y:S02]  /*13940*/  IMAD.MOV.U32 R17, RZ, RZ, R28 ;  /* 0x000000ffff117224 */ /* 0x000fe400078e001c */
[----:B------:R-:W-:-:S08]  /*13950*/  IMAD.MOV.U32 R6, RZ, RZ, R25 ;  /* 0x000000ffff067224 */ /* 0x000fd000078e0019 */
[----:B--2---:R-:W-:Y:S05]  /*13960*/  @P0 BRA `(.L_x_684) ;  /* 0xffffffec00f40947 */ /* 0x004fea000383ffff */
.L_x_671:
[----:B------:R-:W-:Y:S05]  /*13970*/  BSYNC B0 ;  /* 0x0000000000007941 */ /* 0x000fea0003800000 */
.L_x_670:
[----:B-1----:R-:W1:Y:S01]  /*13980*/  S2R R0, SR_TID.X ;  /* 0x0000000000007919 */ /* 0x002e620000002100 */
[----:B------:R-:W-:Y:S01]  /*13990*/  BSSY B0, `(.L_x_685) ;  /* 0x0000010000007945 */ /* 0x000fe20003800000 */
[----:B-1----:R-:W-:-:S04]  /*139a0*/  LOP3.LUT R0, R0, 0x7f, RZ, 0xc0, !PT ;  /* 0x0000007f00007812 */ /* 0x002fc800078ec0ff */
[----:B------:R-:W-:-:S13]  /*139b0*/  ISETP.NE.AND P0, PT, R0, RZ, PT ;  /* 0x000000ff0000720c */ /* 0x000fda0003f05270 */
[----:B------:R-:W-:Y:S05]  /*139c0*/  @P0 BRA `(.L_x_686) ;  /* 0x0000000000300947 */ /* 0x000fea0003800000 */
[----:B------:R-:W1:Y:S01]  /*139d0*/  S2R R5, SR_LANEID ;  /* 0x0000000000057919 */ /* 0x000e620000000000 */
[----:B------:R-:W-:Y:S01]  /*139e0*/  VOTEU.ANY UR4, UPT, PT ;  /* 0x0000000000047886 */ /* 0x000fe200038e0100 */
[----:B------:R-:W2:Y:S01]  /*139f0*/  LDC.64 R2, c[0x0][0xc60] ;  /* 0x00031800ff027b82 */ /* 0x000ea20000000a00 */
[----:B------:R-:W1:Y:S02]  /*13a00*/  FLO.U32 R0, UR4 ;  /* 0x0000000400007d00 */ /* 0x000e6400080e0000 */
[----:B-1----:R-:W-:-:S06]  /*13a10*/  ISETP.EQ.U32.AND P0, PT, R0, R5, PT ;  /* 0x000000050000720c */ /* 0x002fcc0003f02070 */
[----:B------:R-:W2:Y:S07]  /*13a20*/  POPC R5, UR4 ;  /* 0x0000000400057d09 */ /* 0x000eae0008000000 */
[----:B--2---:R-:W2:Y:S01]  /*13a30*/  @P0 ATOMG.E.ADD.STRONG.GPU PT, R3, desc[UR42][R2.64], R5 ;  /* 0x00000005020309a8 */ /* 0x004ea200081ee1ea */
[----:B------:R-:W1:Y:S02]  /*13a40*/  S2R R4, SR_LTMASK ;  /* 0x0000000000047919 */ /* 0x000e640000003900 */
[----:B-1----:R-:W-:-:S04]  /*13a50*/  LOP3.LUT R4, R4, UR4, RZ, 0xc0, !PT ;  /* 0x0000000404047c12 */ /* 0x002fc8000f8ec0ff */
[----:B0-----:R-:W0:Y:S01]  /*13a60*/  POPC R7, R4 ;  /* 0x0000000400077309 */ /* 0x001e220000000000 */
[----:B--2---:R-:W0:Y:S02]  /*13a70*/  SHFL.IDX PT, R0, R3, R0, 0x1f ;  /* 0x00001f0003007589 */ /* 0x004e2400000e0000 */
[----:B0-----:R-:W-:-:S07]  /*13a80*/  IADD3 R16, R0, UR37, R7 ;  /* 0x0000002500107c10 */ /* 0x001fce000fffe007 */
.L_x_686:
[----:B------:R-:W-:Y:S05]  /*13a90*/  BSYNC B0 ;  /* 0x0000000000007941 */ /* 0x000fea0003800000 */
.L_x_685:
[----:B------:R-:W-:-:S05]  /*13aa0*/  IMAD.U32 R0, RZ, RZ, UR38 ;  /* 0x00000026ff007e24 */ /* 0x000fca000f8e00ff */
[----:B------:R-:W-:-:S13]  /*13ab0*/  ISETP.NE.AND P0, PT, R0, 0x3, PT ;  /* 0x000000030000780c */ /* 0x000fda0003f05270 */
[----:B------:R-:W-:Y:S05]  /*13ac0*/  @!P0 BRA `(.L_x_687) ;  /* 0x0000000000048947 */ /* 0x000fea0003800000 */
[----:B------:R-:W-:Y:S01]  /*13ad0*/  BPT.TRAP 0x1 ;  /* 0x000000040000795c */ /* 0x000fe20000300000 */
.L_x_687:
[----:B------:R-:W0:Y:S01]  /*13ae0*/  LDL.LU R2, [R1+0x18] ;  /* 0x0000180001027983 */ /* 0x000e220000300800 */
[----:B------:R-:W-:Y:S01]  /*13af0*/  IMAD R0, R25, 0x8, R22 ;  /* 0x0000000819007824 */ /* 0x000fe200078e0216 */
[----:B------:R-:W-:Y:S01]  /*13b00*/  SHF.L.U32 R3, R28, 0x1f, RZ ;  /* 0x0000001f1c037819 */ /* 0x000fe200000006ff */
[----:B------:R-:W-:Y:S03]  /*13b10*/  BSSY B0, `(.L_x_688) ;  /* 0x0000004000007945 */ /* 0x000fe60003800000 */
[----:B------:R-:W1:Y:S01]  /*13b20*/  SYNCS.PHASECHK.TRANS64.TRYWAIT P0, [R0+URZ+0x16860], R3 ;  /* 0x01686003000075a7 */ /* 0x000e62000800017f */
[----:B0-----:R-:W-:Y:S01]  /*13b30*/  IMAD R6, R26, -0x80, R2 ;  /* 0xffffff801a067824 */ /* 0x001fe200078e0202 */
[----:B-1----:R-:W-:Y:S06]  /*13b40*/  @!P0 BRA `(.L_x_689) ;  /* 0x0000005400cc8947 */ /* 0x002fec0003800000 */
.L_x_868:
[----:B------:R-:W-:Y:S05]  /*13b50*/  BSYNC B0 ;  /* 0x0000000000007941 */ /* 0x000fea0003800000 */
.L_x_688:
[----:B------:R-:W1:Y:S01]  /*13b60*/  S2R R8, SR_TID.X ;  /* 0x0000000000087919 */ /* 0x000e620000002100 */
[----:B------:R-:W-:Y:S01]  /*13b70*/  ULDC UR4, c[0x0][0x2f4] ;  /* 0x0000bd0000047ab9 */ /* 0x000fe20000000800 */
[C---:B-1----:R-:W-:Y:S01]  /*13b80*/  IMAD.SHL.U32 R2, R8.reuse, 0x8, RZ ;  /* 0x0000000808027824 */ /* 0x042fe200078e00ff */
[C---:B------:R-:W-:Y:S01]  /*13b90*/  LOP3.LUT R5, R8.reuse, 0x7f, RZ, 0xc0, !PT ;  /* 0x0000007f08057812 */ /* 0x040fe200078ec0ff */
[----:B------:R-:W-:-:S03]  /*13ba0*/  IMAD.SHL.U32 R7, R8, 0x8, RZ ;  /* 0x0000000808077824 */ /* 0x000fc600078e00ff */
[----:B------:R-:W-:Y:S01]  /*13bb0*/  LOP3.LUT R2, R2, 0x1f8, RZ, 0xc0, !PT ;  /* 0x000001f802027812 */ /* 0x000fe200078ec0ff */
[----:B------:R-:W-:Y:S01]  /*13bc0*/  IMAD.SHL.U32 R4, R5, 0x8, RZ ;  /* 0x0000000805047824 */ /* 0x000fe200078e00ff */
[----:B------:R-:W-:Y:S02]  /*13bd0*/  LOP3.LUT R7, R7, 0x38, RZ, 0xc0, !PT ;  /* 0x0000003807077812 */ /* 0x000fe400078ec0ff */
[----:B------:R-:W-:Y:S02]  /*13be0*/  LOP3.LUT R2, R2, 0x38, R8, 0x78, !PT ;  /* 0x0000003802027812 */ /* 0x000fe400078e7808 */
[----:B------:R-:W-:Y:S01]  /*13bf0*/  ISETP.GE.AND P0, PT, R7, UR4, PT ;  /* 0x0000000407007c0c */ /* 0x000fe2000bf06270 */
[----:B------:R-:W-:Y:S01]  /*13c00*/  UMOV UR4, 0xffffffff ;  /* 0xffffffff00047882 */ /* 0x000fe20000000000 */
[----:B------:R-:W-:Y:S02]  /*13c10*/  SHF.R.U32.HI R5, RZ, 0x3, R5 ;  /* 0x00000003ff057819 */ /* 0x000fe40000011605 */
[----:B------:R-:W-:-:S03]  /*13c20*/  LOP3.LUT R2, R2, 0x200, R4, 0xf8, !PT ;  /* 0x0000020002027812 */ /* 0x000fc600078ef804 */
[----:B------:R-:W-:Y:S01]  /*13c30*/  IMAD.IADD R6, R6, 0x1, -R5 ;  /* 0x0000000106067824 */ /* 0x000fe200078e0a05 */
[----:B------:R-:W-:Y:S01]  /*13c40*/  LEA R4, R25, R2, 0xd ;  /* 0x0000000219047211 */ /* 0x000fe200078e68ff */
[----:B------:R-:W-:Y:S06]  /*13c50*/  BRA.DIV UR4, `(.L_x_690) ;  /* 0x00000056049c7947 */ /* 0x000fec000b800000 */
[----:B------:R-:W1:Y:S01]  /*13c60*/  SHFL.IDX PT, R14, R23, RZ, 0x181f ;  /* 0x00181fff170e7589 */ /* 0x000e6200000e0000 */
[----:B------:R-:W-:Y:S01]  /*13c70*/  IMAD.SHL.U32 R5, R7, 0x2, RZ ;  /* 0x0000000207057824 */ /* 0x000fe200078e00ff */
[----:B------:R-:W-:Y:S01]  /*13c80*/  ISETP.LT.OR P1, PT, R6, 0x1, P0 ;  /* 0x000000010600780c */ /* 0x000fe20000721670 */
[----:B------:R-:W-:Y:S01]  /*13c90*/  IMAD R4, R4, 0x2, R22 ;  /* 0x0000000204047824 */ /* 0x000fe200078e0216 */
[----:B0-----:R-:W0:Y:S02]  /*13ca0*/  SHFL.IDX PT, R3, R24, RZ, 0x181f ;  /* 0x00181fff18037589 */ /* 0x001e2400000e0000 */
[----:B-1----:R-:W-:Y:S02]  /*13cb0*/  IADD3 R2, P2, R14, R5, RZ ;  /* 0x000000050e027210 */ /* 0x002fe40007f5e0ff */
[----:B------:R-:W1:Y:S03]  /*13cc0*/  SHFL.IDX PT, R14, R23, 0x1, 0x181f ;  /* 0x00381f00170e7f89 */ /* 0x000e6600000e0000 */
[----:B0-----:R-:W-:-:S05]  /*13cd0*/  IMAD.X R3, RZ, RZ, R3, P2 ;  /* 0x000000ffff037224 */ /* 0x001fca00010e0603 */
[----:B------:R0:W-:Y:S01]  /*13ce0*/  LDGSTS.E.BYPASS.LTC128B.128 [R4+0x400], desc[UR42][R2.64], !P1 ;  /* 0x0040000002047fae */ /* 0x0001e2000c901d6a */
[----:B------:R-:W-:-:S03]  /*13cf0*/  ISETP.LT.OR P1, PT, R6, 0x11, P0 ;  /* 0x000000110600780c */ /* 0x000fc60000721670 */
[----:B0-----:R-:W0:Y:S01]  /*13d00*/  SHFL.IDX PT, R3, R24, 0x1, 0x181f ;  /* 0x00381f0018037f89 */ /* 0x001e2200000e0000 */
[----:B-1----:R-:W-:-:S03]  /*13d10*/  IADD3 R2, P2, R14, R5, RZ ;  /* 0x000000050e027210 */ /* 0x002fc60007f5e0ff */
[----:B------:R-:W1:Y:S02]  /*13d20*/  SHFL.IDX PT, R14, R23, 0x2, 0x181f ;  /* 0x00581f00170e7f89 */ /* 0x000e6400000e0000 */
        /* <DEDUP_REMOVED lines=29> */
[----:B------:R-:W1:Y:S04]  /*13f00*/  SHFL.IDX PT, R24, R24, 0x7, 0x181f ;  /* 0x00f81f0018187f89 */ /* 0x000e6800000e0000 */
[----:B------:R2:W3:Y:S01]  /*13f10*/  SHFL.IDX PT, R14, R23, 0x7, 0x181f ;  /* 0x00f81f00170e7f89 */ /* 0x0004e200000e0000 */
[----:B0-----:R-:W-:-:S05]  /*13f20*/  IADD3.X R3, RZ, R3, RZ, P2, !PT ;  /* 0x00000003ff037210 */ /* 0x001fca00017fe4ff */
[----:B-1----:R2:W-:Y:S02]  /*13f30*/  LDGSTS.E.BYPASS.LTC128B.128 [R4+0x3400], desc[UR42][R2.64], !P1 ;  /* 0x0340000002047fae */ /* 0x0025e4000c901d6a */
.L_x_886:
[----:B------:R-:W-:Y:S02]  /*13f40*/  ISETP.LT.OR P0, PT, R6, 0x71, P0 ;  /* 0x000000710600780c */ /* 0x000fe40000701670 */
[----:B--23--:R-:W-:-:S05]  /*13f50*/  IADD3 R2, P1, R14, R5, RZ ;  /* 0x000000050e027210 */ /* 0x00cfca0007f3e0ff */
[----:B------:R-:W-:-:S06]  /*13f60*/  IMAD.X R3, RZ, RZ, R24, P1 ;  /* 0x000000ffff037224 */ /* 0x000fcc00008e0618 */
[----:B------:R-:W-:Y:S01]  /*13f70*/  @!PT LDS RZ, [RZ] ;  /* 0x00000000fffff984 */ /* 0x000fe20000000800 */
[----:B------:R-:W-:Y:S01]  /*13f80*/  @!PT LDS RZ, [RZ] ;  /* 0x00000000fffff984 */ /* 0x000fe20000000800 */
[----:B------:R-:W-:Y:S01]  /*13f90*/  @!PT LDS RZ, [RZ] ;  /* 0x00000000fffff984 */ /* 0x000fe20000000800 */
[----:B------:R0:W-:Y:S01]  /*13fa0*/  LDGSTS.E.BYPASS.LTC128B.128 [R4+0x3c00], desc[UR42][R2.64], !P0 ;  /* 0x03c0000002047fae */ /* 0x0001e2000c101d6a */
[----:B------:R-:W-:Y:S01]  /*13fb0*/  PLOP3.LUT P0, PT, PT, PT, PT, 0x80, 0x0 ;  /* 0x000000000000781c */ /* 0x000fe20003f0f070 */
[----:B------:R-:W-:-:S12]  /*13fc0*/  NOP ;  /* 0x0000000000007918 */ /* 0x000fd80000000000 */
.L_x_691:
        /* <DEDUP_REMOVED lines=11> */
.L_x_692:
[----:B------:R0:W-:Y:S01]  /*14080*/  SYNCS.ARRIVE.TRANS64.A1T0 RZ, [R0+URZ+0x16850], RZ ;  /* 0x016850ff00ff79a7 */ /* 0x0001e2000810003f */
[----:B------:R-:W-:-:S05]  /*14090*/  VIADD R25, R25, 0x1 ;  /* 0x0000000119197836 */ /* 0x000fca0000000000 */
[----:B------:R-:W-:-:S04]  /*140a0*/  ISETP.NE.AND P0, PT, R25, 0x2, PT ;  /* 0x000000021900780c */ /* 0x000fc80003f05270 */
[----:B------:R-:W-:Y:S02]  /*140b0*/  SEL R3, RZ, 0x1, P0 ;  /* 0x00000001ff037807 */ /* 0x000fe40000000000 */
[----:B------:R-:W-:Y:S02]  /*140c0*/  SEL R25, R25, RZ, P0 ;  /* 0x000000ff19197207 */ /* 0x000fe40000000000 */
[----:B0-----:R-:W-:-:S07]  /*140d0*/  LOP3.LUT R28, R28, R3, RZ, 0x3c, !PT ;  /* 0x000000031c1c7212 */ /* 0x001fce00078e3cff */
.L_x_651:
[----:B------:R-:W-:Y:S05]  /*140e0*/  BSYNC B7 ;  /* 0x0000000000077941 */ /* 0x000fea0003800000 */
.L_x_649:
[----:B------:R-:W2:Y:S02]  /*140f0*/  LDL R0, [R1] ;  /* 0x0000000001007983 */ /* 0x000ea40000100800 */
        /* <DEDUP_REMOVED lines=8> */
[----:B------:R0:W1:Y:S01]  /*14180*/  LDS.128 R16, [R22+0x168d0] ;  /* 0x0168d00016107984 */ /* 0x0000620000000c00 */
[----:B------:R-:W-:Y:S06]  /*14190*/  BAR.ARV 0x4, 0x200 ;  /* 0x0108000000007b1d */ /* 0x000fec0000002000 */
[----:B------:R-:W-:Y:S05]  /*141a0*/  BRA `(.L_x_694) ;  /* 0x0000000800407947 */ /* 0x000fea0003800000 */
.L_x_693:
        /* <DEDUP_REMOVED lines=10> */
[----:B------:R0:W2:Y:S01]  /*14250*/  @!P1 LDG.E R3, desc[UR42][R2.64] ;  /* 0x0000002a02039981 */ /* 0x0000a2000c1e1900 */
[C---:B------:R-:W-:Y:S02]  /*14260*/  ISETP.GE.U32.AND P2, PT, R8.reuse, 0x2, PT ;  /* 0x000000020800780c */ /* 0x040fe40003f46070 */
[C---:B------:R-:W-:Y:S01]  /*14270*/  ISETP.GE.U32.AND P3, PT, R8.reuse, 0x4, PT ;  /* 0x000000040800780c */ /* 0x040fe20003f66070 */
[----:B------:R-:W-:Y:S01]  /*14280*/  SHFL.IDX PT, R0, R16, RZ, 0x1f ;  /* 0x00001fff10007589 */ /* 0x000fe200000e0000 */
[C---:B------:R-:W-:Y:S02]  /*14290*/  ISETP.GE.U32.AND P4, PT, R8.reuse, 0x8, PT ;  /* 0x000000080800780c */ /* 0x040fe40003f86070 */
[C---:B------:R-:W-:Y:S01]  /*142a0*/  ISETP.GE.U32.AND P5, PT, R8.reuse, 0x10, PT ;  /* 0x000000100800780c */ /* 0x040fe20003fa6070 */
[----:B------:R-:W-:Y:S01]  /*142b0*/  SHFL.IDX PT, R4, R16, 0x1, 0x1f ;  /* 0x00201f0010047f89 */ /* 0x000fe200000e0000 */
[----:B0-----:R-:W-:Y:S02]  /*142c0*/  IMAD.MOV.U32 R2, RZ, RZ, RZ ;  /* 0x000000ffff027224 */ /* 0x001fe400078e00ff */
[----:B--2---:R-:W-:Y:S01]  /*142d0*/  @!P1 IMAD.MOV.U32 R2, RZ, RZ, R3 ;  /* 0x000000ffff029224 */ /* 0x004fe200078e0003 */
[----:B------:R-:W-:-:S04]  /*142e0*/  ISETP.NE.AND P1, PT, R8, RZ, PT ;  /* 0x000000ff0800720c */ /* 0x000fc80003f25270 */
        /* <DEDUP_REMOVED lines=16> */
.L_x_896:
[----:B------:R-:W-:Y:S02]  /*143f0*/  ULDC UR4, c[0x0][0xc38] ;  /* 0x00030e0000047ab9 */ /* 0x000fe40000000800 */
[----:B------:R-:W-:-:S04]  /*14400*/  IMAD.U32 R16, RZ, RZ, UR4 ;  /* 0x00000004ff107e24 */ /* 0x000fc8000f8e00ff */
[----:B-1----:R-:W-:-:S04]  /*14410*/  IMAD R5, R14, R16, RZ ;  /* 0x000000100e057224 */ /* 0x002fc800078e02ff */
[----:B------:R-:W-:-:S05]  /*14420*/  IMAD.IADD R4, R4, 0x1, R5 ;  /* 0x0000000104047824 */ /* 0x000fca00078e0205 */
[----:B------:R-:W-:-:S13]  /*14430*/  ISETP.GT.AND P6, PT, R4, R0, PT ;  /* 0x000000000400720c */ /* 0x000fda0003fc4270 */
[----:B------:R-:W-:Y:S05]  /*14440*/  @P6 BRA `(.L_x_696) ;  /* 0x00000000009c6947 */ /* 0x000fea0003800000 */
.L_x_701:
[----:B------:R-:W1:Y:S01]  /*14450*/  LDC R6, c[0x0][0xc3c] ;  /* 0x00030f00ff067b82 */ /* 0x000e620000000800 */
[----:B------:R-:W-:-:S05]  /*14460*/  VIADD R19, R19, 0x1f ;  /* 0x0000001f13137836 */ /* 0x000fca0000000000 */
[----:B-1----:R-:W-:-:S13]  /*14470*/  ISETP.GE.AND P6, PT, R19, R6, PT ;  /* 0x000000061300720c */ /* 0x002fda0003fc6270 */
[----:B------:R-:W-:Y:S05]  /*14480*/  @P6 BRA `(.L_x_697) ;  /* 0x0000000400446947 */ /* 0x000fea0003800000 */
[----:B------:R-:W1:Y:S01]  /*14490*/  S2R R2, SR_TID.X ;  /* 0x0000000000027919 */ /* 0x000e620000002100 */
[----:B------:R-:W-:Y:S01]  /*144a0*/  BSSY B0, `(.L_x_698) ;  /* 0x0000009000007945 */ /* 0x000fe20003800000 */
[----:B-1----:R-:W-:-:S05]  /*144b0*/  LOP3.LUT R2, R2, 0x1f, RZ, 0xc0, !PT ;  /* 0x0000001f02027812 */ /* 0x002fca00078ec0ff */
[----:B------:R-:W-:Y:S02]  /*144c0*/  IMAD.IADD R5, R19, 0x1, R2 ;  /* 0x0000000113057824 */ /* 0x000fe400078e0202 */
[----:B------:R-:W-:-:S03]  /*144d0*/  IMAD.MOV.U32 R2, RZ, RZ, RZ ;  /* 0x000000ffff027224 */ /* 0x000fc600078e00ff */
[----:B------:R-:W-:-:S13]  /*144e0*/  ISETP.GE.OR P6, PT, R5, R6, !P0 ;  /* 0x000000060500720c */ /* 0x000fda00047c6670 */
[----:B------:R-:W-:Y:S05]  /*144f0*/  @P6 BRA `(.L_x_699) ;  /* 0x00000000000c6947 */ /* 0x000fea0003800000 */
[----:B0-----:R-:W0:Y:S02]  /*14500*/  LDC.64 R2, c[0x0][0xc80] ;  /* 0x00032000ff027b82 */ /* 0x001e240000000a00 */
[----:B0-----:R-:W-:-:S06]  /*14510*/  IMAD.WIDE R2, R5, 0x4, R2 ;  /* 0x0000000405027825 */ /* 0x001fcc00078e0202 */
[----:B------:R1:W5:Y:S02]  /*14520*/  LDG.E R2, desc[UR42][R2.64] ;  /* 0x0000002a02027981 */ /* 0x000364000c1e1900 */
.L_x_699:
[----:B------:R-:W-:Y:S05]  /*14530*/  BSYNC B0 ;  /* 0x0000000000007941 */ /* 0x000fea0003800000 */
.L_x_698:
[----:B------:R-:W-:-:S03]  /*14540*/  UMOV UR4, 0xffffffff ;  /* 0xffffffff00047882 */ /* 0x000fc60000000000 */
[----:B------:R-:W-:Y:S05]  /*14550*/  BRA.DIV UR4, `(.L_x_700) ;  /* 0x0000005a04ac7947 */ /* 0x000fea000b800000 */
[----:B-----5:R-:W2:Y:S02]  /*14560*/  SHFL.UP PT, R14, R2, 0x1, RZ ;  /* 0x04200000020e7989 */ /* 0x020ea400000e00ff */
[----:B--2---:R-:W-:-:S04]  /*14570*/  SEL R13, R14, RZ, P1 ;  /* 0x000000ff0e0d7207 */ /* 0x004fc80000800000 */
[----:B------:R-:W-:-:S05]  /*14580*/  IADD3 R13, R2, R13, RZ ;  /* 0x0000000d020d7210 */ /* 0x000fca0007ffe0ff */
[----:B------:R-:W2:Y:S02]  /*14590*/  SHFL.UP PT, R14, R13, 0x2, RZ ;  /* 0x044000000d0e7989 */ /* 0x000ea400000e00ff */
[----:B--2---:R-:W-:-:S05]  /*145a0*/  SEL R14, R14, RZ, P2 ;  /* 0x000000ff0e0e7207 */ /* 0x004fca0001000000 */
[----:B01----:R-:W-:-:S05]  /*145b0*/  IMAD.IADD R3, R13, 0x1, R14 ;  /* 0x000000010d037824 */ /* 0x003fca00078e020e */
        /* <DEDUP_REMOVED lines=10> */
.L_x_904:
[----:B------:R-:W-:Y:S02]  /*14660*/  ULDC UR4, c[0x0][0xc38] ;  /* 0x00030e0000047ab9 */ /* 0x000fe40000000800 */
[----:B------:R-:W-:-:S04]  /*14670*/  IMAD.U32 R16, RZ, RZ, UR4 ;  /* 0x00000004ff107e24 */ /* 0x000fc8000f8e00ff */
[----:B-1----:R-:W-:-:S04]  /*14680*/  IMAD R5, R14, R16, RZ ;  /* 0x000000100e057224 */ /* 0x002fc800078e02ff */
[----:B------:R-:W-:-:S05]  /*14690*/  IMAD.IADD R4, R5, 0x1, R4 ;  /* 0x0000000105047824 */ /* 0x000fca00078e0204 */
[----:B------:R-:W-:-:S13]  /*146a0*/  ISETP.GT.AND P6, PT, R4, R0, PT ;  /* 0x000000000400720c */ /* 0x000fda0003fc4270 */
[----:B------:R-:W-:Y:S05]  /*146b0*/  @!P6 BRA `(.L_x_701) ;  /* 0xfffffffc0064e947 */ /* 0x000fea000383ffff */
.L_x_696:
        /* <DEDUP_REMOVED lines=8> */
.L_x_908:
[----:B------:R-:W-:Y:S01]  /*14740*/  ISETP.NE.AND P0, PT, R6, RZ, PT ;  /* 0x000000ff0600720c */ /* 0x000fe20003f05270 */
[----:B------:R-:W-:-:S12]  /*14750*/  IMAD.MOV.U32 R14, RZ, RZ, RZ ;  /* 0x000000ffff0e7224 */ /* 0x000fd800078e00ff */
[----:B------:R-:W-:Y:S05]  /*14760*/  @!P0 BRA `(.L_x_703) ;  /* 0x0000000000108947 */ /* 0x000fea0003800000 */
[----:B------:R-:W-:Y:S01]  /*14770*/  UMOV UR4, 0xffffffff ;  /* 0xffffffff00047882 */ /* 0x000fe20000000000 */
[----:B------:R-:W-:Y:S02]  /*14780*/  IADD3 R12, R4, -0x1, RZ ;  /* 0xffffffff040c7810 */ /* 0x000fe40007ffe0ff */
[----:B------:R-:W-:Y:S05]  /*14790*/  BRA.DIV UR4, `(.L_x_704) ;  /* 0x0000005e04207947 */ /* 0x000fea000b800000 */
[----:B------:R3:W4:Y:S02]  /*147a0*/  SHFL.IDX PT, R14, R3, R12, 0x1f ;  /* 0x00001f0c030e7589 */ /* 0x00072400000e0000 */
.L_x_703:
[----:B--2---:R-:W-:Y:S01]  /*147b0*/  IABS R6, R17 ;  /* 0x0000001100067213 */ /* 0x004fe20000000000 */
[----:B----4-:R-:W-:Y:S02]  /*147c0*/  IMAD R16, R14, R16, R5 ;  /* 0x000000100e107224 */ /* 0x010fe400078e0205 */
[----:B------:R-:W-:Y:S01]  /*147d0*/  IMAD.IADD R19, R4, 0x1, R19 ;  /* 0x0000000104137824 */ /* 0x000fe200078e0213 */
[----:B------:R-:W2:Y:S01]  /*147e0*/  I2F.RP R7, R6 ;  /* 0x0000000600077306 */ /* 0x000ea20000209400 */
[----:B------:R-:W-:-:S07]  /*147f0*/  IMAD.IADD R0, R0, 0x1, -R16 ;  /* 0x0000000100007824 */ /* 0x000fce00078e0a10 */
[----:B--2---:R-:W1:Y:S02]  /*14800*/  MUFU.RCP R7, R7 ;  /* 0x0000000700077308 */ /* 0x004e640000001000 */
[----:B-1----:R-:W-:-:S06]  /*14810*/  VIADD R2, R7, 0xffffffe ;  /* 0x0ffffffe07027836 */ /* 0x002fcc0000000000 */
[----:B0--3--:R0:W1:Y:S02]  /*14820*/  F2I.FTZ.U32.TRUNC.NTZ R3, R2 ;  /* 0x0000000200037305 */ /* 0x009064000021f000 */
[----:B0-----:R-:W-:Y:S02]  /*14830*/  IMAD.MOV.U32 R2, RZ, RZ, RZ ;  /* 0x000000ffff027224 */ /* 0x001fe400078e00ff */
[----:B-1----:R-:W-:-:S04]  /*14840*/  IMAD.MOV R5, RZ, RZ, -R3 ;  /* 0x000000ffff057224 */ /* 0x002fc800078e0a03 */
        /* <DEDUP_REMOVED lines=14> */
[----:B------:R-:W-:-:S05]  /*14930*/  @P0 VIADD R3, R3, 0x1 ;  /* 0x0000000103030836 */ /* 0x000fca0000000000 */
[----:B------:R-:W-:Y:S02]  /*14940*/  @!P2 IADD3 R3, -R3, RZ, RZ ;  /* 0x000000ff0303a210 */ /* 0x000fe40007ffe1ff */
[----:B------:R-:W-:-:S05]  /*14950*/  @!P1 LOP3.LUT R3, RZ, R17, RZ, 0x33, !PT ;  /* 0x00000011ff039212 */ /* 0x000fca00078e33ff */
[--C-:B------:R-:W-:Y:S02]  /*14960*/  IMAD.MOV R2, RZ, RZ, -R3.reuse ;  /* 0x000000ffff027224 */ /* 0x100fe400078e0a03 */
[----:B------:R-:W-:Y:S02]  /*14970*/  IMAD.MOV.U32 R18, RZ, RZ, R3 ;  /* 0x000000ffff127224 */ /* 0x000fe400078e0003 */
[----:B------:R-:W-:Y:S01]  /*14980*/  IMAD R17, R17, R2, R0 ;  /* 0x0000000211117224 */ /* 0x000fe200078e0200 */
[----:B------:R-:W-:Y:S06]  /*14990*/  BRA `(.L_x_705) ;  /* 0x00000000001c7947 */ /* 0x000fec0003800000 */
.L_x_697:
[----:B------:R-:W-:Y:S01]  /*149a0*/  UMOV UR4, URZ ;  /* 0x0000003f00047c82 */ /* 0x000fe20008000000 */
[----:B------:R-:W-:Y:S01]  /*149b0*/  UMOV UR5, URZ ;  /* 0x0000003f00057c82 */ /* 0x000fe20008000000 */
[----:B------:R-:W-:Y:S01]  /*149c0*/  ULDC UR6, c[0x0][0xc3c] ;  /* 0x00030f0000067ab9 */ /* 0x000fe20000000800 */
[----:B------:R-:W-:Y:S02]  /*149d0*/  IMAD.MOV.U32 R16, RZ, RZ, R0 ;  /* 0x000000ffff107224 */ /* 0x000fe400078e0000 */
[----:B------:R-:W-:Y:S02]  /*149e0*/  IMAD.U32 R17, RZ, RZ, UR4 ;  /* 0x00000004ff117e24 */ /* 0x000fe4000f8e00ff */
[----:B------:R-:W-:Y:S02]  /*149f0*/  IMAD.U32 R18, RZ, RZ, UR5 ;  /* 0x00000005ff127e24 */ /* 0x000fe4000f8e00ff */
[----:B------:R-:W-:-:S07]  /*14a00*/  IMAD.U32 R19, RZ, RZ, UR6 ;  /* 0x00000006ff137e24 */ /* 0x000fce000f8e00ff */
.L_x_705:
[----:B------:R-:W1:Y:S01]  /*14a10*/  S2R R0, SR_TID.X ;  /* 0x0000000000007919 */ /* 0x000e620000002100 */
[----:B------:R-:W-:Y:S05]  /*14a20*/  WARPSYNC.ALL ;  /* 0x0000000000007948 */ /* 0x000fea0003800000 */
[----:B------:R-:W-:Y:S01]  /*14a30*/  BAR.SYNC.DEFER_BLOCKING 0x4, 0x200 ;  /* 0x0108000000007b1d */ /* 0x000fe20000010000 */
[----:B-1----:R-:W-:-:S04]  /*14a40*/  LOP3.LUT R0, R0, 0x1f, RZ, 0xc0, !PT ;  /* 0x0000001f00007812 */ /* 0x002fc800078ec0ff */
[----:B------:R-:W-:-:S13]  /*14a50*/  ISETP.NE.AND P0, PT, R0, RZ, PT ;  /* 0x000000ff0000720c */ /* 0x000fda0003f05270 */
[----:B0-----:R-:W0:Y:S01]  /*14a60*/  @!P0 S2R R3, SR_CgaCtaId ;  /* 0x0000000000038919 */ /* 0x001e220000008800 */
[----:B------:R-:W-:-:S04]  /*14a70*/  @!P0 MOV R0, 0x400 ;  /* 0x0000040000008802 */ /* 0x000fc80000000f00 */
[----:B0-----:R-:W-:-:S05]  /*14a80*/  @!P0 LEA R22, R3, R0, 0x18 ;  /* 0x0000000003168211 */ /* 0x001fca00078ec0ff */
[----:B------:R2:W-:Y:S01]  /*14a90*/  @!P0 STS.128 [R22+0x168d0], R16 ;  /* 0x0168d01016008388 */ /* 0x0005e20000000c00 */
[----:B------:R-:W-:Y:S06]  /*14aa0*/  BAR.ARV 0x5, 0x200 ;  /* 0x0148000000007b1d */ /* 0x000fec0000002000 */
.L_x_694:
[----:B------:R-:W-:Y:S02]  /*14ab0*/  ULDC UR4, c[0x0][0xc3c] ;  /* 0x00030f0000047ab9 */ /* 0x000fe40000000800 */
[----:B-1----:R-:W-:-:S13]  /*14ac0*/  ISETP.GE.AND P0, PT, R19, UR4, PT ;  /* 0x0000000413007c0c */ /* 0x002fda000bf06270 */
[----:B------:R-:W-:Y:S05]  /*14ad0*/  @!P0 BRA `(.L_x_706) ;  /* 0xffffffa8000c8947 */ /* 0x000fea000383ffff */
[----:B------:R-:W-:Y:S05]  /*14ae0*/  BSYNC B8 ;  /* 0x0000000000087941 */ /* 0x000fea0003800000 */
.L_x_613:
[----:B--2---:R-:W2:Y:S01]  /*14af0*/  LDL.LU R0, [R1+0x40] ;  /* 0x0000400001007983 */ /* 0x004ea20000300800 */
[----:B------:R-:W-:Y:S01]  /*14b00*/  BSSY B0, `(.L_x_707) ;  /* 0x000000b000007945 */ /* 0x000fe20003800000 */
[----:B------:R-:W1:Y:S01]  /*14b10*/  S2R R5, SR_CgaCtaId ;  /* 0x0000000000057919 */ /* 0x000e620000008800 */
[----:B--2---:R-:W-:-:S05]  /*14b20*/  VIADD R0, R0, 0x1 ;  /* 0x0000000100007836 */ /* 0x004fca0000000000 */
[----:B0-----:R-:W-:-:S04]  /*14b30*/  LEA.HI R2, R0, R0, RZ, 0x1 ;  /* 0x0000000000027211 */ /* 0x001fc800078f08ff */
[----:B------:R-:W-:Y:S02]  /*14b40*/  LOP3.LUT R3, R2, 0xfffffffe, RZ, 0xc0, !PT ;  /* 0xfffffffe02037812 */ /* 0x000fe400078ec0ff */
[----:B------:R-:W-:Y:S02]  /*14b50*/  MOV R2, 0x400 ;  /* 0x0000040000027802 */ /* 0x000fe40000000f00 */
[----:B------:R-:W-:Y:S02]  /*14b60*/  IADD3 R0, R0, -R3, RZ ;  /* 0x8000000300007210 */ /* 0x000fe40007ffe0ff */
[----:B-1----:R-:W-:Y:S02]  /*14b70*/  LEA R4, R5, R2, 0x18 ;  /* 0x0000000205047211 */ /* 0x002fe400078ec0ff */
[----:B------:R-:W-:-:S04]  /*14b80*/  SHF.L.U32 R0, R0, 0x1f, RZ ;  /* 0x0000001f00007819 */ /* 0x000fc800000006ff */
[----:B------:R-:W0:Y:S02]  /*14b90*/  SYNCS.PHASECHK.TRANS64.TRYWAIT P0, [R4+URZ+0x16820], R0 ;  /* 0x01682000040075a7 */ /* 0x000e24000800017f */
[----:B0-----:R-:W-:Y:S05]  /*14ba0*/  @!P0 BRA `(.L_x_708) ;  /* 0x0000005800408947 */ /* 0x001fea0003800000 */
.L_x_911:
[----:B------:R-:W-:Y:S05]  /*14bb0*/  BSYNC B0 ;  /* 0x0000000000007941 */ /* 0x000fea0003800000 */
.L_x_707:
[----:B------:R-:W-:-:S03]  /*14bc0*/  UMOV UR4, 0xffffffff ;  /* 0xffffffff00047882 */ /* 0x000fc60000000000 */
[----:B------:R-:W-:Y:S05]  /*14bd0*/  BRA.DIV UR4, `(.L_x_709) ;  /* 0x0000005a04487947 */ /* 0x000fea000b800000 */
[----:B0-----:R-:W0:Y:S02]  /*14be0*/  S2R R0, SR_TID.X ;  /* 0x0000000000007919 */ /* 0x001e240000002100 */
[----:B0-----:R-:W-:-:S04]  /*14bf0*/  SHF.R.U32.HI R0, RZ, 0x5, R0 ;  /* 0x00000005ff007819 */ /* 0x001fc80000011600 */
[----:B------:R-:W-:-:S05]  /*14c00*/  LOP3.LUT R0, R0, 0x3, RZ, 0xc0, !PT ;  /* 0x0000000300007812 */ /* 0x000fca00078ec0ff */
[----:B------:R0:W1:Y:S02]  /*14c10*/  SHFL.IDX PT, R14, R0, RZ, 0x1f ;  /* 0x00001fff000e7589 */ /* 0x00006400000e0000 */
.L_x_914:
[----:B-1----:R-:W-:-:S13]  /*14c20*/  ISETP.NE.AND P0, PT, R14, RZ, PT ;  /* 0x000000ff0e00720c */ /* 0x002fda0003f05270 */
[----:B------:R-:W-:Y:S05]  /*14c30*/  @P0 BRA `(.L_x_474) ;  /* 0x0000000000880947 */ /* 0x000fea0003800000 */
[----:B------:R-:W-:-:S03]  /*14c40*/  UMOV UR4, 0xffffffff ;  /* 0xffffffff00047882 */ /* 0x000fc60000000000 */
[----:B------:R-:W-:Y:S05]  /*14c50*/  BRA.DIV UR4, `(.L_x_710) ;  /* 0x0000005a045c7947 */ /* 0x000fea000b800000 */
[----:B------:R-:W-:-:S13]  /*14c60*/  ELECT P6, URZ, PT ;  /* 0x00000000003f782f */ /* 0x000fda00038c0000 */
.L_x_917:
[----:B------:R-:W-:Y:S05]  /*14c70*/  @!P6 BRA `(.L_x_474) ;  /* 0x000000000078e947 */ /* 0x000fea0003800000 */
[----:B------:R-:W-:-:S06]  /*14c80*/  ULOP3.LUT UR4, UR36, 0x2, URZ, 0xfc, !UPT ;  /* 0x0000000224047892 */ /* 0x000fcc000f8efc3f */
[----:B0-----:R-:W-:-:S05]  /*14c90*/  IMAD.U32 R0, RZ, RZ, UR4 ;  /* 0x00000004ff007e24 */ /* 0x001fca000f8e00ff */
[----:B------:R-:W-:-:S13]  /*14ca0*/  ISETP.NE.AND P0, PT, R0, 0x3, PT ;  /* 0x000000030000780c */ /* 0x000fda0003f05270 */
[----:B------:R-:W-:Y:S05]  /*14cb0*/  @!P0 BRA `(.L_x_711) ;  /* 0x0000000000048947 */ /* 0x000fea0003800000 */
[----:B------:R-:W-:Y:S01]  /*14cc0*/  BPT.TRAP 0x1 ;  /* 0x000000040000795c */ /* 0x000fe20000300000 */
.L_x_711:
[C---:B------:R-:W-:Y:S01]  /*14cd0*/  IMAD R5, R25.reuse, 0x8, R4 ;  /* 0x0000000819057824 */ /* 0x040fe200078e0204 */
[----:B------:R-:W-:Y:S01]  /*14ce0*/  SHF.L.U32 R0, R28, 0x1f, RZ ;  /* 0x0000001f1c007819 */ /* 0x000fe200000006ff */
[----:B------:R-:W-:-:S03]  /*14cf0*/  VIADD R25, R25, 0x1 ;  /* 0x0000000119197836 */ /* 0x000fc60000000000 */
[----:B------:R-:W0:Y:S02]  /*14d00*/  SYNCS.PHASECHK.TRANS64.TRYWAIT P1, [R5+URZ+0x16840], R0 ;  /* 0x01684000050075a7 */ /* 0x000e24000802017f */
[----:B------:R-:W-:-:S04]  /*14d10*/  ISETP.NE.AND P2, PT, R25, 0x2, PT ;  /* 0x000000021900780c */ /* 0x000fc80003f45270 */
[----:B------:R-:W-:Y:S01]  /*14d20*/  SEL R3, RZ, 0x1, P2 ;  /* 0x00000001ff037807 */ /* 0x000fe20001000000 */
[----:B0-----:R-:W-:Y:S08]  /*14d30*/  @!P1 BRA `(.L_x_712) ;  /* 0x0000005800449947 */ /* 0x001ff00003800000 */
.L_x_918:
[----:B------:R-:W-:Y:S02]  /*14d40*/  SEL R25, R25, RZ, P2 ;  /* 0x000000ff19197207 */ /* 0x000fe40001000000 */
[----:B------:R-:W-:Y:S01]  /*14d50*/  LOP3.LUT R2, R28, R3, RZ, 0x3c, !PT ;  /* 0x000000031c027212 */ /* 0x000fe200078e3cff */
[----:B------:R-:W-:Y:S06]  /*14d60*/  @!P0 BRA `(.L_x_713) ;  /* 0x0000000000048947 */ /* 0x000fec0003800000 */
[----:B------:R-:W-:Y:S01]  /*14d70*/  BPT.TRAP 0x1 ;  /* 0x000000040000795c */ /* 0x000fe20000300000 */
.L_x_713:
[----:B------:R-:W-:Y:S01]  /*14d80*/  IMAD R25, R25, 0x8, R4 ;  /* 0x0000000819197824 */ /* 0x000fe200078e0204 */
[----:B------:R-:W-:-:S04]  /*14d90*/  SHF.L.U32 R2, R2, 0x1f, RZ ;  /* 0x0000001f02027819 */ /* 0x000fc800000006ff */
[----:B------:R-:W1:Y:S02]  /*14da0*/  SYNCS.PHASECHK.TRANS64.TRYWAIT P1, [R25+URZ+0x16840], R2 ;  /* 0x01684002190075a7 */ /* 0x000e64000802017f */
[----:B-1----:R-:W-:Y:S05]  /*14db0*/  @!P1 BRA `(.L_x_714) ;  /* 0x0000005800389947 */ /* 0x002fea0003800000 */
.L_x_919:
[----:B------:R-:W-:Y:S05]  /*14dc0*/  @!P0 BRA `(.L_x_715) ;  /* 0x0000000000048947 */ /* 0x000fea0003800000 */
[----:B------:R-:W-:Y:S01]  /*14dd0*/  BPT.TRAP 0x1 ;  /* 0x000000040000795c */ /* 0x000fe20000300000 */
.L_x_715:
[----:B------:R-:W2:Y:S02]  /*14de0*/  SYNCS.PHASECHK.TRANS64.TRYWAIT P1, [R5+URZ+0x16860], R0 ;  /* 0x01686000050075a7 */ /* 0x000ea4000802017f */
[----:B--2---:R-:W-:Y:S05]  /*14df0*/  @!P1 BRA `(.L_x_716) ;  /* 0x00000058003c9947 */ /* 0x004fea0003800000 */
.L_x_920:
[----:B------:R-:W-:Y:S05]  /*14e00*/  @!P0 BRA `(.L_x_717) ;  /* 0x0000000000048947 */ /* 0x000fea0003800000 */
[----:B------:R-:W-:Y:S01]  /*14e10*/  BPT.TRAP 0x1 ;  /* 0x000000040000795c */ /* 0x000fe20000300000 */
.L_x_717:
[----:B---3--:R3:W4:Y:S02]  /*14e20*/  SYNCS.PHASECHK.TRANS64.TRYWAIT P0, [R25+URZ+0x16860], R2 ;  /* 0x01686002190075a7 */ /* 0x008724000800017f */
[----:B----4-:R-:W-:Y:S05]  /*14e30*/  @!P0 NANOSLEEP.SYNCS 0x989680 ;  /* 0x009896800000895d */ /* 0x010fea0003900000 */
[----:B------:R-:W4:Y:S02]  /*14e40*/  @!P0 SYNCS.PHASECHK.TRANS64 P0, [R25+URZ+0x16860], R2 ;  /* 0x01686002190085a7 */ /* 0x000f24000800007f */
[----:B----4-:R-:W-:Y:S05]  /*14e50*/  @!P0 BRA `(.L_x_717) ;  /* 0xfffffffc00f08947 */ /* 0x010fea000383ffff */
.L_x_474:
[----:B------:R-:W-:Y:S05]  /*14e60*/  BSYNC B9 ;  /* 0x0000000000097941 */ /* 0x000fea0003800000 */
.L_x_471:
[----:B------:R-:W-:Y:S05]  /*14e70*/  EXIT ;  /* 0x000000000000794d */ /* 0x000fea0003800000 */
.L_x_492:
[----:B0-----:R0:W1:Y:S02]  /*14e80*/  SYNCS.PHASECHK.TRANS64.TRYWAIT P6, [R71+URZ+0x16890], R79 ;  /* 0x0168904f470075a7 */ /* 0x00106400080c017f */
[----:B-1----:R-:W-:Y:S05]  /*14e90*/  @!P6 NANOSLEEP.SYNCS 0x989680 ;  /* 0x009896800000e95d */ /* 0x002fea0003900000 */
[----:B------:R-:W1:Y:S02]  /*14ea0*/  @!P6 SYNCS.PHASECHK.TRANS64 P6, [R71+URZ+0x16890], R79 ;  /* 0x0168904f4700e5a7 */ /* 0x000e6400080c007f */
[----:B-1----:R-:W-:Y:S05]  /*14eb0*/  @!P6 BRA `(.L_x_492) ;  /* 0xfffffffc00f0e947 */ /* 0x002fea000383ffff */
[----:B------:R-:W-:Y:S05]  /*14ec0*/  BRA `(.L_x_718) ;  /* 0xfffffedc00147947 */ /* 0x000fea000383ffff */
.L_x_493:
[----:B------:R-:W-:Y:S01]  /*14ed0*/  BSSY B1, `(.L_x_719) ;  /* 0x0000008000017945 */ /* 0x000fe20003800000 */
[----:B------:R-:W-:Y:S02]  /*14ee0*/  IMAD.MOV.U32 R13, RZ, RZ, R85 ;  /* 0x000000ffff0d7224 */ /* 0x000fe400078e0055 */
[----:B------:R-:W-:Y:S02]  /*14ef0*/  IMAD.MOV.U32 R12, RZ, RZ, RZ ;  /* 0x000000ffff0c7224 */ /* 0x000fe400078e00ff */
[----:B------:R-:W-:Y:S02]  /*14f00*/  IMAD.MOV.U32 R11, RZ, RZ, 0x1c1f ;  /* 0x00001c1fff0b7424 */ /* 0x000fe400078e00ff */
[----:B------:R-:W-:-:S07]  /*14f10*/  IMAD.MOV.U32 R15, RZ, RZ, -0x1 ;  /* 0xffffffffff0f7424 */ /* 0x000fce00078e00ff */
[----:B0-----:R-:W-:Y:S05]  /*14f20*/  WARPSYNC.COLLECTIVE R15, `(.L_x_720) ;  /* 0x000000000f087348 */ /* 0x001fea0003c00000 */
[----:B------:R1:W2:Y:S02]  /*14f30*/  SHFL.IDX P6, R14, R13, R12, R11 ;  /* 0x0000000c0d0e7389 */ /* 0x0002a400000c000b */
[----:B012---:R-:W-:Y:S01]  /*14f40*/  ENDCOLLECTIVE ;  /* 0x000000000000791b */ /* 0x007fe20003800000 */
.L_x_720:
[----:B------:R-:W-:Y:S05]  /*14f50*/  BSYNC B1 ;  /* 0x0000000000017941 */ /* 0x000fea0003800000 */
.L_x_719:
[----:B------:R-:W-:Y:S01]  /*14f60*/  IMAD.MOV.U32 R13, RZ, RZ, R84 ;  /* 0x000000ffff0d7224 */ /* 0x000fe200078e0054 */
[----:B------:R-:W-:Y:S01]  /*14f70*/  MOV R81, R14 ;  /* 0x0000000e00517202 */ /* 0x000fe20000000f00 */
[----:B------:R-:W-:Y:S02]  /*14f80*/  IMAD.MOV.U32 R12, RZ, RZ, RZ ;  /* 0x000000ffff0c7224 */ /* 0x000fe400078e00ff */
[----:B------:R-:W-:Y:S02]  /*14f90*/  IMAD.MOV.U32 R11, RZ, RZ, 0x1c1f ;  /* 0x00001c1fff0b7424 */ /* 0x000fe400078e00ff */
[----:B------:R-:W-:-:S07]  /*14fa0*/  IMAD.MOV.U32 R15, RZ, RZ, -0x1 ;  /* 0xffffffffff0f7424 */ /* 0x000fce00078e00ff */
[----:B------:R-:W-:Y:S05]  /*14fb0*/  WARPSYNC.COLLECTIVE R15, `(.L_x_721) ;  /* 0x000000000f087348 */ /* 0x000fea0003c00000 */
[----:B------:R0:W1:Y:S02]  /*14fc0*/  SHFL.IDX P6, R14, R13, R12, R11 ;  /* 0x0000000c0d0e7389 */ /* 0x00006400000c000b */
[----:B01----:R-:W-:Y:S01]  /*14fd0*/  ENDCOLLECTIVE ;  /* 0x000000000000791b */ /* 0x003fe20003800000 */
.L_x_721:
[----:B------:R-:W-:Y:S05]  /*14fe0*/  BRA `(.L_x_722) ;  /* 0xfffffed800e07947 */ /* 0x000fea000383ffff */
.L_x_502:
[----:B------:R-:W-:Y:S01]  /*14ff0*/  BSSY B1, `(.L_x_723) ;  /* 0x0000008000017945 */ /* 0x000fe20003800000 */
[----:B0---4-:R-:W-:Y:S02]  /*15000*/  IMAD.MOV.U32 R13, RZ, RZ, R85 ;  /* 0x000000ffff0d7224 */ /* 0x011fe400078e0055 */
[----:B------:R-:W-:Y:S02]  /*15010*/  IMAD.MOV.U32 R12, RZ, RZ, 0x1 ;  /* 0x00000001ff0c7424 */ /* 0x000fe400078e00ff */
[----:B------:R-:W-:Y:S02]  /*15020*/  IMAD.MOV.U32 R11, RZ, RZ, 0x1c1f ;  /* 0x00001c1fff0b7424 */ /* 0x000fe400078e00ff */
[----:B------:R-:W-:-:S07]  /*15030*/  IMAD.MOV.U32 R15, RZ, RZ, -0x1 ;  /* 0xffffffffff0f7424 */ /* 0x000fce00078e00ff */
[----:B-123--:R-:W-:Y:S05]  /*15040*/  WARPSYNC.COLLECTIVE R15, `(.L_x_724) ;  /* 0x000000000f087348 */ /* 0x00efea0003c00000 */
[----:B---3--:R0:W3:Y:S02]  /*15050*/  SHFL.IDX P6, R14, R13, R12, R11 ;  /* 0x0000000c0d0e7389 */ /* 0x0080e400000c000b */
[----:B0123--:R-:W-:Y:S01]  /*15060*/  ENDCOLLECTIVE ;  /* 0x000000000000791b */ /* 0x00ffe20003800000 */
.L_x_724:
[----:B------:R-:W-:Y:S05]  /*15070*/  BSYNC B1 ;  /* 0x0000000000017941 */ /* 0x000fea0003800000 */
.L_x_723:
[----:B------:R-:W-:Y:S01]  /*15080*/  IMAD.MOV.U32 R13, RZ, RZ, R84 ;  /* 0x000000ffff0d7224 */ /* 0x000fe200078e0054 */
[----:B------:R-:W-:Y:S01]  /*15090*/  MOV R85, R14 ;  /* 0x0000000e00557202 */ /* 0x000fe20000000f00 */
[----:B------:R-:W-:Y:S02]  /*150a0*/  IMAD.MOV.U32 R12, RZ, RZ, 0x1 ;  /* 0x00000001ff0c7424 */ /* 0x000fe400078e00ff */
[----:B------:R-:W-:Y:S02]  /*150b0*/  IMAD.MOV.U32 R11, RZ, RZ, 0x1c1f ;  /* 0x00001c1fff0b7424 */ /* 0x000fe400078e00ff */
[----:B------:R-:W-:-:S07]  /*150c0*/  IMAD.MOV.U32 R15, RZ, RZ, -0x1 ;  /* 0xffffffffff0f7424 */ /* 0x000fce00078e00ff */
[----:B------:R-:W-:Y:S05]  /*150d0*/  WARPSYNC.COLLECTIVE R15, `(.L_x_725) ;  /* 0x000000000f087348 */ /* 0x000fea0003c00000 */
[----:B------:R0:W1:Y:S02]  /*150e0*/  SHFL.IDX P6, R14, R13, R12, R11 ;  /* 0x0000000c0d0e7389 */ /* 0x00006400000c000b */
[----:B01----:R-:W-:Y:S01]  /*150f0*/  ENDCOLLECTIVE ;  /* 0x000000000000791b */ /* 0x003fe20003800000 */
.L_x_725:
[----:B------:R-:W-:Y:S05]  /*15100*/  BRA `(.L_x_726) ;  /* 0xfffffee0006c7947 */ /* 0x000fea000383ffff */
.L_x_514:
[----:B--2---:R2:W3:Y:S02]  /*15110*/  SYNCS.PHASECHK.TRANS64.TRYWAIT P4, [R71+URZ+0x16890], R79 ;  /* 0x0168904f470075a7 */ /* 0x0044e4000808017f */
[----:B---3--:R-:W-:Y:S05]  /*15120*/  @!P4 NANOSLEEP.SYNCS 0x989680 ;  /* 0x009896800000c95d */ /* 0x008fea0003900000 */
[----:B------:R-:W3:Y:S02]  /*15130*/  @!P4 SYNCS.PHASECHK.TRANS64 P4, [R71+URZ+0x16890], R79 ;  /* 0x0168904f4700c5a7 */ /* 0x000ee4000808007f */
[----:B---3--:R-:W-:Y:S05]  /*15140*/  @!P4 BRA `(.L_x_514) ;  /* 0xfffffffc00f0c947 */ /* 0x008fea000383ffff */
[----:B------:R-:W-:Y:S05]  /*15150*/  BRA `(.L_x_727) ;  /* 0xfffffeec008c7947 */ /* 0x000fea000383ffff */
.L_x_515:
[----:B------:R-:W-:Y:S01]  /*15160*/  BSSY B1, `(.L_x_728) ;  /* 0x0000008000017945 */ /* 0x000fe20003800000 */
[----:B0-----:R-:W-:Y:S02]  /*15170*/  IMAD.MOV.U32 R13, RZ, RZ, R85 ;  /* 0x000000ffff0d7224 */ /* 0x001fe400078e0055 */
[----:B------:R-:W-:Y:S02]  /*15180*/  IMAD.MOV.U32 R12, RZ, RZ, RZ ;  /* 0x000000ffff0c7224 */ /* 0x000fe400078e00ff */
[----:B------:R-:W-:Y:S02]  /*15190*/  IMAD.MOV.U32 R11, RZ, RZ, 0x1c1f ;  /* 0x00001c1fff0b7424 */ /* 0x000fe400078e00ff */
[----:B------:R-:W-:-:S07]  /*151a0*/  IMAD.MOV.U32 R15, RZ, RZ, -0x1 ;  /* 0xffffffffff0f7424 */ /* 0x000fce00078e00ff */
[----:B--2---:R-:W-:Y:S05]  /*151b0*/  WARPSYNC.COLLECTIVE R15, `(.L_x_729) ;  /* 0x000000000f087348 */ /* 0x004fea0003c00000 */
[----:B------:R0:W1:Y:S02]  /*151c0*/  SHFL.IDX P6, R14, R13, R12, R11 ;  /* 0x0000000c0d0e7389 */ /* 0x00006400000c000b */
[----:B012---:R-:W-:Y:S01]  /*151d0*/  ENDCOLLECTIVE ;  /* 0x000000000000791b */ /* 0x007fe20003800000 */
.L_x_729:
[----:B------:R-:W-:Y:S05]  /*151e0*/  BSYNC B1 ;  /* 0x0000000000017941 */ /* 0x000fea0003800000 */
.L_x_728:
        /* <DEDUP_REMOVED lines=8> */
.L_x_730:
[----:B------:R-:W-:Y:S01]  /*15270*/  IMAD.MOV.U32 R82, RZ, RZ, R14 ;  /* 0x000000ffff527224 */ /* 0x000fe200078e000e */
[----:B------:R-:W-:Y:S06]  /*15280*/  BRA `(.L_x_731) ;  /* 0xfffffeec00587947 */ /* 0x000fec000383ffff */
.L_x_520:
[----:B------:R-:W-:Y:S01]  /*15290*/  BSSY B1, `(.L_x_732) ;  /* 0x0000008000017945 */ /* 0x000fe20003800000 */
[----:B0-----:R-:W-:Y:S01]  /*152a0*/  IMAD.MOV.U32 R13, RZ, RZ, R85 ;  /* 0x000000ffff0d7224 */ /* 0x001fe200078e0055 */
[----:B------:R-:W-:Y:S01]  /*152b0*/  MOV R15, 0xffffffff ;  /* 0xffffffff000f7802 */ /* 0x000fe20000000f00 */
[----:B------:R-:W-:Y:S02]  /*152c0*/  IMAD.MOV.U32 R12, RZ, RZ, 0x1 ;  /* 0x00000001ff0c7424 */ /* 0x000fe400078e00ff */
[----:B------:R-:W-:-:S07]  /*152d0*/  IMAD.MOV.U32 R11, RZ, RZ, 0x1c1f ;  /* 0x00001c1fff0b7424 */ /* 0x000fce00078e00ff */
[----:B-1234-:R-:W-:Y:S05]  /*152e0*/  WARPSYNC.COLLECTIVE R15, `(.L_x_733) ;  /* 0x000000000f087348 */ /* 0x01efea0003c00000 */
[----:B------:R0:W0:Y:S02]  /*152f0*/  SHFL.IDX P6, R14, R13, R12, R11 ;  /* 0x0000000c0d0e7389 */ /* 0x00002400000c000b */
[----:B01234-:R-:W-:Y:S01]  /*15300*/  ENDCOLLECTIVE ;  /* 0x000000000000791b */ /* 0x01ffe20003800000 */
.L_x_733:
[----:B------:R-:W-:Y:S05]  /*15310*/  BSYNC B1 ;  /* 0x0000000000017941 */ /* 0x000fea0003800000 */
.L_x_732:
[----:B------:R-:W-:Y:S02]  /*15320*/  IMAD.MOV.U32 R13, RZ, RZ, R84 ;  /* 0x000000ffff0d7224 */ /* 0x000fe400078e0054 */
[----:B------:R-:W-:Y:S02]  /*15330*/  IMAD.MOV.U32 R12, RZ, RZ, 0x1 ;  /* 0x00000001ff0c7424 */ /* 0x000fe400078e00ff */
[----:B------:R-:W-:Y:S02]  /*15340*/  IMAD.MOV.U32 R11, RZ, RZ, 0x1c1f ;  /* 0x00001c1fff0b7424 */ /* 0x000fe400078e00ff */
[----:B------:R-:W-:Y:S02]  /*15350*/  IMAD.MOV.U32 R15, RZ, RZ, -0x1 ;  /* 0xffffffffff0f7424 */ /* 0x000fe400078e00ff */
[----:B------:R-:W-:-:S07]  /*15360*/  IMAD.MOV.U32 R85, RZ, RZ, R14 ;  /* 0x000000ffff557224 */ /* 0x000fce00078e000e */
[----:B------:R-:W-:Y:S05]  /*15370*/  WARPSYNC.COLLECTIVE R15, `(.L_x_734) ;  /* 0x000000000f087348 */ /* 0x000fea0003c00000 */
[----:B------:R0:W1:Y:S02]  /*15380*/  SHFL.IDX P6, R14, R13, R12, R11 ;  /* 0x0000000c0d0e7389 */ /* 0x00006400000c000b */
[----:B01----:R-:W-:Y:S01]  /*15390*/  ENDCOLLECTIVE ;  /* 0x000000000000791b */ /* 0x003fe20003800000 */
.L_x_734:
[----:B------:R-:W-:Y:S01]  /*153a0*/  IMAD.MOV.U32 R84, RZ, RZ, R14 ;  /* 0x000000ffff547224 */ /* 0x000fe200078e000e */
[----:B------:R-:W-:Y:S06]  /*153b0*/  BRA `(.L_x_735) ;  /* 0xfffffef400147947 */ /* 0x000fec000383ffff */
.L_x_525:
[----:B0-----:R0:W1:Y:S02]  /*153c0*/  SYNCS.PHASECHK.TRANS64.TRYWAIT P3, [R71+URZ+0x16890], R79 ;  /* 0x0168904f470075a7 */ /* 0x001064000806017f */
[----:B-1----:R-:W-:Y:S05]  /*153d0*/  @!P3 NANOSLEEP.SYNCS 0x989680 ;  /* 0x009896800000b95d */ /* 0x002fea0003900000 */
[----:B------:R-:W1:Y:S02]  /*153e0*/  @!P3 SYNCS.PHASECHK.TRANS64 P3, [R71+URZ+0x16890], R79 ;  /* 0x0168904f4700b5a7 */ /* 0x000e64000806007f */
[----:B-1----:R-:W-:Y:S05]  /*153f0*/  @!P3 BRA `(.L_x_525) ;  /* 0xfffffffc00f0b947 */ /* 0x002fea000383ffff */
[----:B------:R-:W-:Y:S05]  /*15400*/  BRA `(.L_x_736) ;  /* 0xfffffefc00347947 */ /* 0x000fea000383ffff */
.L_x_526:
[----:B------:R-:W-:Y:S01]  /*15410*/  BSSY B1, `(.L_x_737) ;  /* 0x0000008000017945 */ /* 0x000fe20003800000 */
[----:B------:R-:W-:Y:S01]  /*15420*/  IMAD.MOV.U32 R13, RZ, RZ, R38 ;  /* 0x000000ffff0d7224 */ /* 0x000fe200078e0026 */
[----:B------:R-:W-:Y:S01]  /*15430*/  MOV R11, 0x1c1f ;  /* 0x00001c1f000b7802 */ /* 0x000fe20000000f00 */
[----:B------:R-:W-:Y:S02]  /*15440*/  IMAD.MOV.U32 R12, RZ, RZ, RZ ;  /* 0x000000ffff0c7224 */ /* 0x000fe400078e00ff */
[----:B------:R-:W-:-:S07]  /*15450*/  IMAD.MOV.U32 R15, RZ, RZ, -0x1 ;  /* 0xffffffffff0f7424 */ /* 0x000fce00078e00ff */
[----:B0-----:R-:W-:Y:S05]  /*15460*/  WARPSYNC.COLLECTIVE R15, `(.L_x_738) ;  /* 0x000000000f087348 */ /* 0x001fea0003c00000 */
[----:B------:R1:W2:Y:S02]  /*15470*/  SHFL.IDX P6, R14, R13, R12, R11 ;  /* 0x0000000c0d0e7389 */ /* 0x0002a400000c000b */
[----:B012---:R-:W-:Y:S01]  /*15480*/  ENDCOLLECTIVE ;  /* 0x000000000000791b */ /* 0x007fe20003800000 */
.L_x_738:
[----:B------:R-:W-:Y:S05]  /*15490*/  BSYNC B1 ;  /* 0x0000000000017941 */ /* 0x000fea0003800000 */
.L_x_737:
[----:B------:R-:W-:Y:S02]  /*154a0*/  IMAD.MOV.U32 R13, RZ, RZ, R36 ;  /* 0x000000ffff0d7224 */ /* 0x000fe400078e0024 */
[----:B------:R-:W-:Y:S02]  /*154b0*/  IMAD.MOV.U32 R12, RZ, RZ, RZ ;  /* 0x000000ffff0c7224 */ /* 0x000fe400078e00ff */
[----:B------:R-:W-:Y:S02]  /*154c0*/  IMAD.MOV.U32 R11, RZ, RZ, 0x1c1f ;  /* 0x00001c1fff0b7424 */ /* 0x000fe400078e00ff */
[----:B------:R-:W-:Y:S02]  /*154d0*/  IMAD.MOV.U32 R15, RZ, RZ, -0x1 ;  /* 0xffffffffff0f7424 */ /* 0x000fe400078e00ff */
[----:B------:R-:W-:-:S07]  /*154e0*/  IMAD.MOV.U32 R9, RZ, RZ, R14 ;  /* 0x000000ffff097224 */ /* 0x000fce00078e000e */
[----:B------:R-:W-:Y:S05]  /*154f0*/  WARPSYNC.COLLECTIVE R15, `(.L_x_739) ;  /* 0x000000000f087348 */ /* 0x000fea0003c00000 */
[----:B------:R0:W1:Y:S02]  /*15500*/  SHFL.IDX P6, R14, R13, R12, R11 ;  /* 0x0000000c0d0e7389 */ /* 0x00006400000c000b */
[----:B01----:R-:W-:Y:S01]  /*15510*/  ENDCOLLECTIVE ;  /* 0x000000000000791b */ /* 0x003fe20003800000 */
.L_x_739:
[----:B------:R-:W-:Y:S01]  /*15520*/  IMAD.MOV.U32 R37, RZ, RZ, R14 ;  /* 0x000000ffff257224 */ /* 0x000fe200078e000e */
[----:B------:R-:W-:Y:S06]  /*15530*/  BRA `(.L_x_740) ;  /* 0xfffffefc00587947 */ /* 0x000fec000383ffff */
.L_x_529:
[----:B------:R-:W-:Y:S01]  /*15540*/  BSSY B1, `(.L_x_741) ;  /* 0x0000008000017945 */ /* 0x000fe20003800000 */
[----:B----4-:R-:W-:Y:S01]  /*15550*/  IMAD.MOV.U32 R13, RZ, RZ, R38 ;  /* 0x000000ffff0d7224 */ /* 0x010fe200078e0026 */
[----:B------:R-:W-:Y:S01]  /*15560*/  MOV R12, 0x1 ;  /* 0x00000001000c7802 */ /* 0x000fe20000000f00 */
[----:B------:R-:W-:Y:S02]  /*15570*/  IMAD.MOV.U32 R11, RZ, RZ, 0x1c1f ;  /* 0x00001c1fff0b7424 */ /* 0x000fe400078e00ff */
[----:B------:R-:W-:-:S07]  /*15580*/  IMAD.MOV.U32 R15, RZ, RZ, -0x1 ;  /* 0xffffffffff0f7424 */ /* 0x000fce00078e00ff */
[----:B0123--:R-:W-:Y:S05]  /*15590*/  WARPSYNC.COLLECTIVE R15, `(.L_x_742) ;  /* 0x000000000f087348 */ /* 0x00ffea0003c00000 */
[----:B------:R4:W0:Y:S02]  /*155a0*/  SHFL.IDX P6, R14, R13, R12, R11 ;  /* 0x0000000c0d0e7389 */ /* 0x00082400000c000b */
[----:B01234-:R-:W-:Y:S01]  /*155b0*/  ENDCOLLECTIVE ;  /* 0x000000000000791b */ /* 0x01ffe20003800000 */
.L_x_742:
[----:B------:R-:W-:Y:S05]  /*155c0*/  BSYNC B1 ;  /* 0x0000000000017941 */ /* 0x000fea0003800000 */
.L_x_741:
        /* <DEDUP_REMOVED lines=8> */
.L_x_743:
[----:B------:R-:W-:Y:S01]  /*15650*/  IMAD.MOV.U32 R37, RZ, RZ, R14 ;  /* 0x000000ffff257224 */ /* 0x000fe200078e000e */
[----:B------:R-:W-:Y:S06]  /*15660*/  BRA `(.L_x_744) ;  /* 0xfffffefc00547947 */ /* 0x000fec000383ffff */
.L_x_533:
[----:B0-----:R0:W4:Y:S02]  /*15670*/  SYNCS.PHASECHK.TRANS64.TRYWAIT P4, [R71+URZ+0x168b0], R79 ;  /* 0x0168b04f470075a7 */ /* 0x001124000808017f */
[----:B----4-:R-:W-:Y:S05]  /*15680*/  @!P4 NANOSLEEP.SYNCS 0x989680 ;  /* 0x009896800000c95d */ /* 0x010fea0003900000 */
[----:B------:R-:W4:Y:S02]  /*15690*/  @!P4 SYNCS.PHASECHK.TRANS64 P4, [R71+URZ+0x168b0], R79 ;  /* 0x0168b04f4700c5a7 */ /* 0x000f24000808007f */
[----:B----4-:R-:W-:Y:S05]  /*156a0*/  @!P4 BRA `(.L_x_533) ;  /* 0xfffffffc00f0c947 */ /* 0x010fea000383ffff */
[----:B------:R-:W-:Y:S05]  /*156b0*/  BRA `(.L_x_745) ;  /* 0xfffffefc00cc7947 */ /* 0x000fea000383ffff */
.L_x_541:
[----:B------:R-:W0:Y:S01]  /*156c0*/  S2R R4, SR_TID.X ;  /* 0x0000000000047919 */ /* 0x000e220000002100 */
[----:B------:R-:W-:Y:S01]  /*156d0*/  BSSY B0, `(.L_x_746) ;  /* 0x000000c000007945 */ /* 0x000fe20003800000 */
[----:B------:R-:W-:Y:S02]  /*156e0*/  IMAD.MOV.U32 R12, RZ, RZ, RZ ;  /* 0x000000ffff0c7224 */ /* 0x000fe400078e00ff */
[----:B------:R-:W-:Y:S02]  /*156f0*/  IMAD.MOV.U32 R11, RZ, RZ, 0x1f ;  /* 0x0000001fff0b7424 */ /* 0x000fe400078e00ff */
[----:B------:R-:W-:Y:S01]  /*15700*/  IMAD.MOV.U32 R15, RZ, RZ, -0x1 ;  /* 0xffffffffff0f7424 */ /* 0x000fe200078e00ff */
[----:B0-----:R-:W-:-:S04]  /*15710*/  IADD3 R5, R4, -0x80, RZ ;  /* 0xffffff8004057810 */ /* 0x001fc80007ffe0ff */
[----:B------:R-:W-:-:S04]  /*15720*/  SHF.R.S32.HI R4, RZ, 0x1f, R5 ;  /* 0x0000001fff047819 */ /* 0x000fc80000011405 */
[----:B------:R-:W-:-:S04]  /*15730*/  LEA.HI R4, R4, R5, RZ, 0x7 ;  /* 0x0000000504047211 */ /* 0x000fc800078f38ff */
[----:B------:R-:W-:-:S05]  /*15740*/  SHF.R.S32.HI R4, RZ, 0x7, R4 ;  /* 0x00000007ff047819 */ /* 0x000fca0000011404 */
[----:B------:R-:W-:-:S07]  /*15750*/  IMAD.MOV.U32 R13, RZ, RZ, R4 ;  /* 0x000000ffff0d7224 */ /* 0x000fce00078e0004 */
[----:B-----5:R-:W-:Y:S05]  /*15760*/  WARPSYNC.COLLECTIVE R15, `(.L_x_747) ;  /* 0x000000000f087348 */ /* 0x020fea0003c00000 */
[----:B------:R0:W1:Y:S02]  /*15770*/  SHFL.IDX P6, R14, R13, R12, R11 ;  /* 0x0000000c0d0e7389 */ /* 0x00006400000c000b */
[----:B01---5:R-:W-:Y:S01]  /*15780*/  ENDCOLLECTIVE ;  /* 0x000000000000791b */ /* 0x023fe20003800000 */
.L_x_747:
[----:B------:R-:W-:Y:S05]  /*15790*/  BSYNC B0 ;  /* 0x0000000000007941 */ /* 0x000fea0003800000 */
.L_x_746:
[----:B------:R1:W-:Y:S01]  /*157a0*/  STL [R1+0x20], R14 ;  /* 0x0000200e01007387 */ /* 0x0003e20000100800 */
[----:B------:R-:W-:Y:S05]  /*157b0*/  BRA `(.L_x_748) ;  /* 0xffffff04004c7947 */ /* 0x000fea000383ffff */
.L_x_553:
[----:B------:R-:W-:Y:S01]  /*157c0*/  BSSY B1, `(.L_x_749) ;  /* 0x0000008000017945 */ /* 0x000fe20003800000 */
[----:B------:R-:W-:Y:S02]  /*157d0*/  IMAD.MOV.U32 R13, RZ, RZ, R26 ;  /* 0x000000ffff0d7224 */ /* 0x000fe400078e001a */
[----:B------:R-:W-:Y:S02]  /*157e0*/  IMAD.MOV.U32 R12, RZ, RZ, RZ ;  /* 0x000000ffff0c7224 */ /* 0x000fe400078e00ff */
[----:B------:R-:W-:Y:S02]  /*157f0*/  IMAD.MOV.U32 R11, RZ, RZ, 0x1c1f ;  /* 0x00001c1fff0b7424 */ /* 0x000fe400078e00ff */
[----:B------:R-:W-:-:S07]  /*15800*/  IMAD.MOV.U32 R15, RZ, RZ, -0x1 ;  /* 0xffffffffff0f7424 */ /* 0x000fce00078e00ff */
[----:B-1----:R-:W-:Y:S05]  /*15810*/  WARPSYNC.COLLECTIVE R15, `(.L_x_750) ;  /* 0x000000000f087348 */ /* 0x002fea0003c00000 */
[----:B-1----:R0:W1:Y:S02]  /*15820*/  SHFL.IDX P6, R14, R13, R12, R11 ;  /* 0x0000000c0d0e7389 */ /* 0x00206400000c000b */
[----:B01----:R-:W-:Y:S01]  /*15830*/  ENDCOLLECTIVE ;  /* 0x000000000000791b */ /* 0x003fe20003800000 */
.L_x_750:
[----:B------:R-:W-:Y:S05]  /*15840*/  BSYNC B1 ;  /* 0x0000000000017941 */ /* 0x000fea0003800000 */
.L_x_749:
        /* <DEDUP_REMOVED lines=8> */
.L_x_751:
[----:B------:R-:W-:Y:S02]  /*158d0*/  IMAD.MOV.U32 R13, RZ, RZ, R28 ;  /* 0x000000ffff0d7224 */ /* 0x000fe400078e001c */
[----:B------:R-:W-:-:S07]  /*158e0*/  IMAD.MOV.U32 R0, RZ, RZ, R14 ;  /* 0x000000ffff007224 */ /* 0x000fce00078e000e */
[----:B------:R-:W-:Y:S05]  /*158f0*/  WARPSYNC.COLLECTIVE R15, `(.L_x_752) ;  /* 0x000000000f087348 */ /* 0x000fea0003c00000 */
[----:B------:R0:W1:Y:S02]  /*15900*/  SHFL.IDX P6, R14, R13, R12, R11 ;  /* 0x0000000c0d0e7389 */ /* 0x00006400000c000b */
[----:B01----:R-:W-:Y:S01]  /*15910*/  ENDCOLLECTIVE ;  /* 0x000000000000791b */ /* 0x003fe20003800000 */
.L_x_752:
[----:B------:R-:W-:Y:S02]  /*15920*/  IMAD.MOV.U32 R13, RZ, RZ, R27 ;  /* 0x000000ffff0d7224 */ /* 0x000fe400078e001b */
[----:B------:R-:W-:-:S07]  /*15930*/  IMAD.MOV.U32 R5, RZ, RZ, R14 ;  /* 0x000000ffff057224 */ /* 0x000fce00078e000e */
[----:B------:R-:W-:Y:S05]  /*15940*/  WARPSYNC.COLLECTIVE R15, `(.L_x_753) ;  /* 0x000000000f087348 */ /* 0x000fea0003c00000 */
[----:B------:R0:W1:Y:S02]  /*15950*/  SHFL.IDX P6, R14, R13, R12, R11 ;  /* 0x0000000c0d0e7389 */ /* 0x00006400000c000b */
[----:B01----:R-:W-:Y:S01]  /*15960*/  ENDCOLLECTIVE ;  /* 0x000000000000791b */ /* 0x003fe20003800000 */
.L_x_753:
[----:B------:R-:W-:Y:S05]  /*15970*/  BRA `(.L_x_754) ;  /* 0xffffff08005c7947 */ /* 0x000fea000383ffff */
.L_x_557:
[----:B0-----:R0:W1:Y:S02]  /*15980*/  SYNCS.PHASECHK.TRANS64.TRYWAIT P0, [R18+URZ+0x16800], R5 ;  /* 0x01680005120075a7 */ /* 0x001064000800017f */
[----:B-1----:R-:W-:Y:S05]  /*15990*/  @!P0 NANOSLEEP.SYNCS 0x989680 ;  /* 0x009896800000895d */ /* 0x002fea0003900000 */
[----:B------:R-:W1:Y:S02]  /*159a0*/  @!P0 SYNCS.PHASECHK.TRANS64 P0, [R18+URZ+0x16800], R5 ;  /* 0x01680005120085a7 */ /* 0x000e64000800007f */
[----:B-1----:R-:W-:Y:S05]  /*159b0*/  @!P0 BRA `(.L_x_557) ;  /* 0xfffffffc00f08947 */ /* 0x002fea000383ffff */
[----:B------:R-:W-:Y:S05]  /*159c0*/  BRA `(.L_x_755) ;  /* 0xffffff0c00887947 */ /* 0x000fea000383ffff */
.L_x_565:
[----:B------:R-:W-:Y:S01]  /*159d0*/  BSSY B1, `(.L_x_756) ;  /* 0x0000008000017945 */ /* 0x000fe20003800000 */
[----:B------:R-:W-:Y:S01]  /*159e0*/  MOV R13, R26 ;  /* 0x0000001a000d7202 */ /* 0x000fe20000000f00 */
[----:B------:R-:W-:Y:S02]  /*159f0*/  IMAD.MOV.U32 R12, RZ, RZ, RZ ;  /* 0x000000ffff0c7224 */ /* 0x000fe400078e00ff */
[----:B------:R-:W-:Y:S02]  /*15a00*/  IMAD.MOV.U32 R11, RZ, RZ, 0x1c1f ;  /* 0x00001c1fff0b7424 */ /* 0x000fe400078e00ff */
[----:B------:R-:W-:-:S07]  /*15a10*/  IMAD.MOV.U32 R15, RZ, RZ, -0x1 ;  /* 0xffffffffff0f7424 */ /* 0x000fce00078e00ff */
[----:B-1----:R-:W-:Y:S05]  /*15a20*/  WARPSYNC.COLLECTIVE R15, `(.L_x_757) ;  /* 0x000000000f087348 */ /* 0x002fea0003c00000 */
[----:B-1----:R0:W1:Y:S02]  /*15a30*/  SHFL.IDX P6, R14, R13, R12, R11 ;  /* 0x0000000c0d0e7389 */ /* 0x00206400000c000b */
[----:B01----:R-:W-:Y:S01]  /*15a40*/  ENDCOLLECTIVE ;  /* 0x000000000000791b */ /* 0x003fe20003800000 */
.L_x_757:
[----:B------:R-:W-:Y:S05]  /*15a50*/  BSYNC B1 ;  /* 0x0000000000017941 */ /* 0x000fea0003800000 */
.L_x_756:
        /* <DEDUP_REMOVED lines=8> */
.L_x_758:
[----:B------:R-:W-:Y:S01]  /*15ae0*/  IMAD.MOV.U32 R13, RZ, RZ, R28 ;  /* 0x000000ffff0d7224 */ /* 0x000fe200078e001c */
[----:B------:R-:W-:-:S07]  /*15af0*/  MOV R3, R14 ;  /* 0x0000000e00037202 */ /* 0x000fce0000000f00 */
[----:B------:R-:W-:Y:S05]  /*15b00*/  WARPSYNC.COLLECTIVE R15, `(.L_x_759) ;  /* 0x000000000f087348 */ /* 0x000fea0003c00000 */
[----:B------:R0:W1:Y:S02]  /*15b10*/  SHFL.IDX P6, R14, R13, R12, R11 ;  /* 0x0000000c0d0e7389 */ /* 0x00006400000c000b */
[----:B01----:R-:W-:Y:S01]  /*15b20*/  ENDCOLLECTIVE ;  /* 0x000000000000791b */ /* 0x003fe20003800000 */
.L_x_759:
[----:B------:R-:W-:Y:S02]  /*15b30*/  IMAD.MOV.U32 R13, RZ, RZ, R27 ;  /* 0x000000ffff0d7224 */ /* 0x000fe400078e001b */
[----:B------:R-:W-:-:S07]  /*15b40*/  IMAD.MOV.U32 R20, RZ, RZ, R14 ;  /* 0x000000ffff147224 */ /* 0x000fce00078e000e */
[----:B------:R-:W-:Y:S05]  /*15b50*/  WARPSYNC.COLLECTIVE R15, `(.L_x_760) ;  /* 0x000000000f087348 */ /* 0x000fea0003c00000 */
[----:B------:R0:W1:Y:S02]  /*15b60*/  SHFL.IDX P6, R14, R13, R12, R11 ;  /* 0x0000000c0d0e7389 */ /* 0x00006400000c000b */
[----:B01----:R-:W-:Y:S01]  /*15b70*/  ENDCOLLECTIVE ;  /* 0x000000000000791b */ /* 0x003fe20003800000 */
.L_x_760:
[----:B------:R-:W-:Y:S05]  /*15b80*/  BRA `(.L_x_761) ;  /* 0xffffff1400f87947 */ /* 0x000fea000383ffff */
.L_x_569:
[----:B0-----:R0:W1:Y:S02]  /*15b90*/  SYNCS.PHASECHK.TRANS64.TRYWAIT P1, [R18+URZ+0x16800], R27 ;  /* 0x0168001b120075a7 */ /* 0x001064000802017f */
[----:B-1----:R-:W-:Y:S05]  /*15ba0*/  @!P1 NANOSLEEP.SYNCS 0x989680 ;  /* 0x009896800000995d */ /* 0x002fea0003900000 */
[----:B------:R-:W1:Y:S02]  /*15bb0*/  @!P1 SYNCS.PHASECHK.TRANS64 P1, [R18+URZ+0x16800], R27 ;  /* 0x0168001b120095a7 */ /* 0x000e64000802007f */
[----:B-1----:R-:W-:Y:S05]  /*15bc0*/  @!P1 BRA `(.L_x_569) ;  /* 0xfffffffc00f09947 */ /* 0x002fea000383ffff */
[----:B------:R-:W-:Y:S05]  /*15bd0*/  BRA `(.L_x_762) ;  /* 0xffffff1800d87947 */ /* 0x000fea000383ffff */
.L_x_575:
[----:B-1----:R1:W2:Y:S02]  /*15be0*/  SYNCS.PHASECHK.TRANS64.TRYWAIT P1, [R3+URZ+0x16830], R4 ;  /* 0x01683004030075a7 */ /* 0x0022a4000802017f */
[----:B--2---:R-:W-:Y:S05]  /*15bf0*/  @!P1 NANOSLEEP.SYNCS 0x989680 ;  /* 0x009896800000995d */ /* 0x004fea0003900000 */
[----:B------:R-:W2:Y:S02]  /*15c00*/  @!P1 SYNCS.PHASECHK.TRANS64 P1, [R3+URZ+0x16830], R4 ;  /* 0x01683004030095a7 */ /* 0x000ea4000802007f */
[----:B--2---:R-:W-:Y:S05]  /*15c10*/  @!P1 BRA `(.L_x_575) ;  /* 0xfffffffc00f09947 */ /* 0x004fea000383ffff */
[----:B------:R-:W-:Y:S05]  /*15c20*/  BRA `(.L_x_574) ;  /* 0xffffff2800247947 */ /* 0x000fea000383ffff */
.L_x_582:
[----:B-1----:R1:W2:Y:S02]  /*15c30*/  SYNCS.PHASECHK.TRANS64.TRYWAIT P2, [R9+URZ+0x16830], R0 ;  /* 0x01683000090075a7 */ /* 0x0022a4000804017f */
[----:B--2---:R-:W-:Y:S05]  /*15c40*/  @!P2 NANOSLEEP.SYNCS 0x989680 ;  /* 0x009896800000a95d */ /* 0x004fea0003900000 */
[----:B------:R-:W2:Y:S02]  /*15c50*/  @!P2 SYNCS.PHASECHK.TRANS64 P2, [R9+URZ+0x16830], R0 ;  /* 0x016830000900a5a7 */ /* 0x000ea4000804007f */
[----:B--2---:R-:W-:Y:S05]  /*15c60*/  @!P2 BRA `(.L_x_582) ;  /* 0xfffffffc00f0a947 */ /* 0x004fea000383ffff */
[----:B------:R-:W-:Y:S05]  /*15c70*/  BRA `(.L_x_581) ;  /* 0xffffff4800787947 */ /* 0x000fea000383ffff */
.L_x_586:
[----:B-1----:R1:W2:Y:S02]  /*15c80*/  SYNCS.PHASECHK.TRANS64.TRYWAIT P1, [R4+URZ+0x16850], R0 ;  /* 0x01685000040075a7 */ /* 0x0022a4000802017f */
[----:B--2---:R-:W-:Y:S05]  /*15c90*/  @!P1 NANOSLEEP.SYNCS 0x989680 ;  /* 0x009896800000995d */ /* 0x004fea0003900000 */
[----:B------:R-:W2:Y:S02]  /*15ca0*/  @!P1 SYNCS.PHASECHK.TRANS64 P1, [R4+URZ+0x16850], R0 ;  /* 0x01685000040095a7 */ /* 0x000ea4000802007f */
[----:B--2---:R-:W-:Y:S05]  /*15cb0*/  @!P1 BRA `(.L_x_586) ;  /* 0xfffffffc00f09947 */ /* 0x004fea000383ffff */
[----:B------:R-:W-:Y:S05]  /*15cc0*/  BRA `(.L_x_583) ;  /* 0xffffff4c00507947 */ /* 0x000fea000383ffff */
.L_x_593:
[----:B-1----:R1:W2:Y:S02]  /*15cd0*/  SYNCS.PHASECHK.TRANS64.TRYWAIT P1, [R12+URZ+0x16850], R5 ;  /* 0x016850050c0075a7 */ /* 0x0022a4000802017f */
[----:B--2---:R-:W-:Y:S05]  /*15ce0*/  @!P1 NANOSLEEP.SYNCS 0x989680 ;  /* 0x009896800000995d */ /* 0x004fea0003900000 */
[----:B------:R-:W2:Y:S02]  /*15cf0*/  @!P1 SYNCS.PHASECHK.TRANS64 P1, [R12+URZ+0x16850], R5 ;  /* 0x016850050c0095a7 */ /* 0x000ea4000802007f */
[----:B--2---:R-:W-:Y:S05]  /*15d00*/  @!P1 BRA `(.L_x_593) ;  /* 0xfffffffc00f09947 */ /* 0x004fea000383ffff */
[----:B------:R-:W-:Y:S05]  /*15d10*/  BRA `(.L_x_592) ;  /* 0xffffff6800187947 */ /* 0x000fea000383ffff */
.L_x_602:
[----:B------:R-:W-:Y:S02]  /*15d20*/  IMAD.MOV.U32 R13, RZ, RZ, R20 ;  /* 0x000000ffff0d7224 */ /* 0x000fe400078e0014 */
[----:B------:R-:W-:Y:S02]  /*15d30*/  IMAD.MOV.U32 R12, RZ, RZ, RZ ;  /* 0x000000ffff0c7224 */ /* 0x000fe400078e00ff */
[----:B------:R-:W-:Y:S02]  /*15d40*/  IMAD.MOV.U32 R11, RZ, RZ, 0x181f ;  /* 0x0000181fff0b7424 */ /* 0x000fe400078e00ff */
[----:B------:R-:W-:Y:S02]  /*15d50*/  IMAD.MOV.U32 R15, RZ, RZ, -0x1 ;  /* 0xffffffffff0f7424 */ /* 0x000fe400078e00ff */
[----:B------:R-:W-:Y:S02]  /*15d60*/  IMAD R24, R28, 0xc0, R29 ;  /* 0x000000c01c187824 */ /* 0x000fe400078e021d */
[----:B------:R-:W-:-:S07]  /*15d70*/  IMAD R21, R8, R25, RZ ;  /* 0x0000001908157224 */ /* 0x000fce00078e02ff */
[----:B-1----:R-:W-:Y:S05]  /*15d80*/  WARPSYNC.COLLECTIVE R15, `(.L_x_763) ;  /* 0x000000000f087348 */ /* 0x002fea0003c00000 */
[----:B------:R0:W2:Y:S02]  /*15d90*/  SHFL.IDX P6, R14, R13, R12, R11 ;  /* 0x0000000c0d0e7389 */ /* 0x0000a400000c000b */
[----:B012---:R-:W-:Y:S01]  /*15da0*/  ENDCOLLECTIVE ;  /* 0x000000000000791b */ /* 0x007fe20003800000 */
.L_x_763:
[C---:B------:R-:W-:Y:S01]  /*15db0*/  VIADD R8, R24.reuse, 0x30 ;  /* 0x0000003018087836 */ /* 0x040fe20000000000 */
[----:B------:R-:W-:-:S04]  /*15dc0*/  ISETP.GE.OR P3, PT, R24, R21, P0 ;  /* 0x000000151800720c */ /* 0x000fc80000766670 */
[----:B------:R-:W-:Y:S01]  /*15dd0*/  ISETP.GE.OR P4, PT, R8, R21, P0 ;  /* 0x000000150800720c */ /* 0x000fe20000786670 */
[----:B------:R-:W-:-:S05]  /*15de0*/  VIADD R8, R24, 0x60 ;  /* 0x0000006018087836 */ /* 0x000fca0000000000 */
[----:B------:R-:W-:Y:S02]  /*15df0*/  ISETP.GE.OR P2, PT, R8, R21, P0 ;  /* 0x000000150800720c */ /* 0x000fe40000746670 */
[----:B------:R-:W-:Y:S01]  /*15e00*/  MOV R13, R7 ;  /* 0x00000007000d7202 */ /* 0x000fe20000000f00 */
[----:B------:R-:W-:-:S10]  /*15e10*/  IMAD.MOV.U32 R0, RZ, RZ, R14 ;  /* 0x000000ffff007224 */ /* 0x000fd400078e000e */
[----:B------:R-:W-:Y:S05]  /*15e20*/  WARPSYNC.COLLECTIVE R15, `(.L_x_764) ;  /* 0x000000000f087348 */ /* 0x000fea0003c00000 */
[----:B------:R0:W1:Y:S02]  /*15e30*/  SHFL.IDX P6, R14, R13, R12, R11 ;  /* 0x0000000c0d0e7389 */ /* 0x00006400000c000b */
[----:B01----:R-:W-:Y:S01]  /*15e40*/  ENDCOLLECTIVE ;  /* 0x000000000000791b */ /* 0x003fe20003800000 */
.L_x_764:
[----:B------:R-:W-:Y:S02]  /*15e50*/  IMAD.MOV.U32 R13, RZ, RZ, R20 ;  /* 0x000000ffff0d7224 */ /* 0x000fe400078e0014 */
[----:B------:R-:W-:Y:S02]  /*15e60*/  IMAD.MOV.U32 R12, RZ, RZ, 0x1 ;  /* 0x00000001ff0c7424 */ /* 0x000fe400078e00ff */
[----:B------:R-:W-:-:S07]  /*15e70*/  IMAD.MOV.U32 R3, RZ, RZ, R14 ;  /* 0x000000ffff037224 */ /* 0x000fce00078e000e */
[----:B------:R-:W-:Y:S05]  /*15e80*/  WARPSYNC.COLLECTIVE R15, `(.L_x_765) ;  /* 0x000000000f087348 */ /* 0x000fea0003c00000 */
[----:B------:R0:W1:Y:S02]  /*15e90*/  SHFL.IDX P6, R14, R13, R12, R11 ;  /* 0x0000000c0d0e7389 */ /* 0x00006400000c000b */
[----:B01----:R-:W-:Y:S01]  /*15ea0*/  ENDCOLLECTIVE ;  /* 0x000000000000791b */ /* 0x003fe20003800000 */
.L_x_765:
[----:B------:R-:W-:-:S04]  /*15eb0*/  @!P3 LEA R10, P5, R26, R3, 0x1 ;  /* 0x000000031a0ab211 */ /* 0x000fc800078a08ff */
[----:B------:R-:W-:Y:S01]  /*15ec0*/  @!P3 LEA.HI.X R3, R26, R0, R27, 0x1, P5 ;  /* 0x000000001a03b211 */ /* 0x000fe200028f0c1b */
[----:B------:R-:W-:Y:S02]  /*15ed0*/  IMAD.MOV.U32 R13, RZ, RZ, R7 ;  /* 0x000000ffff0d7224 */ /* 0x000fe400078e0007 */
[----:B------:R-:W-:-:S07]  /*15ee0*/  IMAD.MOV.U32 R4, RZ, RZ, R14 ;  /* 0x000000ffff047224 */ /* 0x000fce00078e000e */
[----:B------:R-:W-:Y:S05]  /*15ef0*/  WARPSYNC.COLLECTIVE R15, `(.L_x_766) ;  /* 0x000000000f087348 */ /* 0x000fea0003c00000 */
[----:B------:R0:W1:Y:S02]  /*15f00*/  SHFL.IDX P6, R14, R13, R12, R11 ;  /* 0x0000000c0d0e7389 */ /* 0x00006400000c000b */
[----:B01----:R-:W-:Y:S01]  /*15f10*/  ENDCOLLECTIVE ;  /* 0x000000000000791b */ /* 0x003fe20003800000 */
.L_x_766:
[----:B------:R-:W-:Y:S02]  /*15f20*/  IMAD.MOV.U32 R13, RZ, RZ, R20 ;  /* 0x000000ffff0d7224 */ /* 0x000fe400078e0014 */
[----:B------:R-:W-:Y:S02]  /*15f30*/  IMAD.MOV.U32 R12, RZ, RZ, 0x2 ;  /* 0x00000002ff0c7424 */ /* 0x000fe400078e00ff */
[----:B------:R-:W-:-:S07]  /*15f40*/  IMAD.MOV.U32 R5, RZ, RZ, R14 ;  /* 0x000000ffff057224 */ /* 0x000fce00078e000e */
[----:B------:R-:W-:Y:S05]  /*15f50*/  WARPSYNC.COLLECTIVE R15, `(.L_x_767) ;  /* 0x000000000f087348 */ /* 0x000fea0003c00000 */
[----:B------:R0:W1:Y:S02]  /*15f60*/  SHFL.IDX P6, R14, R13, R12, R11 ;  /* 0x0000000c0d0e7389 */ /* 0x00006400000c000b */
[----:B01----:R-:W-:Y:S01]  /*15f70*/  ENDCOLLECTIVE ;  /* 0x000000000000791b */ /* 0x003fe20003800000 */
.L_x_767:
[----:B------:R-:W-:-:S04]  /*15f80*/  @!P4 LEA R8, P1, R26, R5, 0x1 ;  /* 0x000000051a08c211 */ /* 0x000fc800078208ff */
[----:B------:R-:W-:Y:S01]  /*15f90*/  @!P4 LEA.HI.X R9, R26, R4, R27, 0x1, P1 ;  /* 0x000000041a09c211 */ /* 0x000fe200008f0c1b */
[----:B------:R-:W-:Y:S01]  /*15fa0*/  IMAD.MOV.U32 R13, RZ, RZ, R7 ;  /* 0x000000ffff0d7224 */ /* 0x000fe200078e0007 */
[----:B------:R-:W-:-:S07]  /*15fb0*/  MOV R6, R14 ;  /* 0x0000000e00067202 */ /* 0x000fce0000000f00 */
[----:B------:R-:W-:Y:S05]  /*15fc0*/  WARPSYNC.COLLECTIVE R15, `(.L_x_768) ;  /* 0x000000000f087348 */ /* 0x000fea0003c00000 */
[----:B------:R0:W1:Y:S02]  /*15fd0*/  SHFL.IDX P6, R14, R13, R12, R11 ;  /* 0x0000000c0d0e7389 */ /* 0x00006400000c000b */
[----:B01----:R-:W-:Y:S01]  /*15fe0*/  ENDCOLLECTIVE ;  /* 0x000000000000791b */ /* 0x003fe20003800000 */
.L_x_768:
[----:B------:R-:W-:Y:S02]  /*15ff0*/  @!P3 IMAD.MOV.U32 R11, RZ, RZ, R3 ;  /* 0x000000ffff0bb224 */ /* 0x000fe400078e0003 */
[----:B------:R-:W-:Y:S02]  /*16000*/  IMAD.MOV.U32 R13, RZ, RZ, R20 ;  /* 0x000000ffff0d7224 */ /* 0x000fe400078e0014 */
[----:B------:R-:W-:Y:S01]  /*16010*/  IMAD.MOV.U32 R12, RZ, RZ, 0x3 ;  /* 0x00000003ff0c7424 */ /* 0x000fe200078e00ff */
[----:B------:R0:W-:Y:S04]  /*16020*/  @!P3 ST.E.128 desc[UR42][R10.64], RZ ;  /* 0x000000ff0a00b985 */ /* 0x0001e8000c101d2a */
[----:B------:R1:W-:Y:S01]  /*16030*/  @!P4 ST.E.128 desc[UR42][R8.64], RZ ;  /* 0x000000ff0800c985 */ /* 0x0003e2000c101d2a */
[----:B------:R-:W-:-:S04]  /*16040*/  @!P2 LEA R25, P5, R26, R14, 0x1 ;  /* 0x0000000e1a19a211 */ /* 0x000fc800078a08ff */
[----:B------:R-:W-:Y:S01]  /*16050*/  @!P2 LEA.HI.X R5, R26, R6, R27, 0x1, P5 ;  /* 0x000000061a05a211 */ /* 0x000fe200028f0c1b */
[----:B0-----:R-:W-:Y:S02]  /*16060*/  IMAD.MOV.U32 R11, RZ, RZ, 0x181f ;  /* 0x0000181fff0b7424 */ /* 0x001fe400078e00ff */
[----:B------:R-:W-:-:S07]  /*16070*/  @!P2 IMAD.MOV.U32 R4, RZ, RZ, R25 ;  /* 0x000000ffff04a224 */ /* 0x000fce00078e0019 */
[----:B-1----:R-:W-:Y:S05]  /*16080*/  WARPSYNC.COLLECTIVE R15, `(.L_x_769) ;  /* 0x000000000f087348 */ /* 0x002fea0003c00000 */
[----:B------:R0:W2:Y:S02]  /*16090*/  SHFL.IDX P6, R14, R13, R12, R11 ;  /* 0x0000000c0d0e7389 */ /* 0x0000a400000c000b */
[----:B012---:R-:W-:Y:S01]  /*160a0*/  ENDCOLLECTIVE ;  /* 0x000000000000791b */ /* 0x007fe20003800000 */
.L_x_769:
[----:B------:R0:W-:Y:S01]  /*160b0*/  @!P2 ST.E.128 desc[UR42][R4.64], RZ ;  /* 0x000000ff0400a985 */ /* 0x0001e2000c101d2a */
[----:B------:R-:W-:Y:S01]  /*160c0*/  MOV R13, R7 ;  /* 0x00000007000d7202 */ /* 0x000fe20000000f00 */
[----:B------:R-:W-:-:S07]  /*160d0*/  IMAD.MOV.U32 R0, RZ, RZ, R14 ;  /* 0x000000ffff007224 */ /* 0x000fce00078e000e */
[----:B0-----:R-:W-:Y:S05]  /*160e0*/  WARPSYNC.COLLECTIVE R15, `(.L_x_770) ;  /* 0x000000000f087348 */ /* 0x001fea0003c00000 */
[----:B------:R1:W2:Y:S02]  /*160f0*/  SHFL.IDX P6, R14, R13, R12, R11 ;  /* 0x0000000c0d0e7389 */ /* 0x0002a400000c000b */
[----:B012---:R-:W-:Y:S01]  /*16100*/  ENDCOLLECTIVE ;  /* 0x000000000000791b */ /* 0x007fe20003800000 */
.L_x_770:
[----:B------:R-:W-:Y:S05]  /*16110*/  BRA `(.L_x_771) ;  /* 0xffffff84008c7947 */ /* 0x000fea000383ffff */
.L_x_619:
[----:B------:R-:W0:Y:S01]  /*16120*/  S2R R8, SR_TID.X ;  /* 0x0000000000087919 */ /* 0x000e220000002100 */
[----:B------:R-:W-:Y:S01]  /*16130*/  BSSY B1, `(.L_x_772) ;  /* 0x000000a000017945 */ /* 0x000fe20003800000 */
[----:B------:R-:W-:Y:S02]  /*16140*/  IMAD.MOV.U32 R12, RZ, RZ, RZ ;  /* 0x000000ffff0c7224 */ /* 0x000fe400078e00ff */
[----:B------:R-:W-:Y:S02]  /*16150*/  IMAD.MOV.U32 R11, RZ, RZ, 0x1f ;  /* 0x0000001fff0b7424 */ /* 0x000fe400078e00ff */
[----:B------:R-:W-:Y:S01]  /*16160*/  IMAD.MOV.U32 R15, RZ, RZ, -0x1 ;  /* 0xffffffffff0f7424 */ /* 0x000fe200078e00ff */
[----:B0-----:R-:W-:-:S04]  /*16170*/  SHF.R.U32.HI R8, RZ, 0x5, R8 ;  /* 0x00000005ff087819 */ /* 0x001fc80000011608 */
[----:B------:R-:W-:-:S05]  /*16180*/  LOP3.LUT R8, R8, 0x3, RZ, 0xc0, !PT ;  /* 0x0000000308087812 */ /* 0x000fca00078ec0ff */
[----:B------:R-:W-:-:S07]  /*16190*/  IMAD.MOV.U32 R13, RZ, RZ, R8 ;  /* 0x000000ffff0d7224 */ /* 0x000fce00078e0008 */
[----:B------:R-:W-:Y:S05]  /*161a0*/  WARPSYNC.COLLECTIVE R15, `(.L_x_773) ;  /* 0x000000000f087348 */ /* 0x000fea0003c00000 */
[----:B------:R0:W1:Y:S02]  /*161b0*/  SHFL.IDX P6, R14, R13, R12, R11 ;  /* 0x0000000c0d0e7389 */ /* 0x00006400000c000b */
[----:B01----:R-:W-:Y:S01]  /*161c0*/  ENDCOLLECTIVE ;  /* 0x000000000000791b */ /* 0x003fe20003800000 */
.L_x_773:
[----:B------:R-:W-:Y:S05]  /*161d0*/  BSYNC B1 ;  /* 0x0000000000017941 */ /* 0x000fea0003800000 */
.L_x_772:
[----:B------:R-:W-:Y:S05]  /*161e0*/  BRA `(.L_x_774) ;  /* 0xffffff9400f87947 */ /* 0x000fea000383ffff */
.L_x_621:
[----:B------:R-:W-:Y:S01]  /*161f0*/  BSSY B1, `(.L_x_775) ;  /* 0x0000006000017945 */ /* 0x000fe20003800000 */
[----:B------:R-:W-:-:S07]  /*16200*/  IMAD.MOV.U32 R15, RZ, RZ, -0x1 ;  /* 0xffffffffff0f7424 */ /* 0x000fce00078e00ff */
[----:B0-----:R-:W-:Y:S05]  /*16210*/  WARPSYNC.COLLECTIVE R15, `(.L_x_776) ;  /* 0x000000000f0c7348 */ /* 0x001fea0003c00000 */
[----:B------:R-:W-:Y:S02]  /*16220*/  ELECT P6, UR62, PT ;  /* 0x00000000003e782f */ /* 0x000fe400038c0000 */
[----:B------:R-:W-:Y:S01]  /*16230*/  MOV R14, UR62 ;  /* 0x0000003e000e7c02 */ /* 0x000fe20008000f00 */
[----:B0-----:R-:W-:Y:S10]  /*16240*/  ENDCOLLECTIVE ;  /* 0x000000000000791b */ /* 0x001ff40003800000 */
.L_x_776:
[----:B------:R-:W-:Y:S05]  /*16250*/  BSYNC B1 ;  /* 0x0000000000017941 */ /* 0x000fea0003800000 */
.L_x_775:
[----:B------:R-:W-:Y:S05]  /*16260*/  BRA `(.L_x_620) ;  /* 0xffffff9400f07947 */ /* 0x000fea000383ffff */
.L_x_623:
[----:B0-----:R0:W1:Y:S02]  /*16270*/  SYNCS.PHASECHK.TRANS64.TRYWAIT P0, [R22+URZ+0x16820], R5 ;  /* 0x01682005160075a7 */ /* 0x001064000800017f */
[----:B-1----:R-:W-:Y:S05]  /*16280*/  @!P0 NANOSLEEP.SYNCS 0x989680 ;  /* 0x009896800000895d */ /* 0x002fea0003900000 */
[----:B------:R-:W1:Y:S02]  /*16290*/  @!P0 SYNCS.PHASECHK.TRANS64 P0, [R22+URZ+0x16820], R5 ;  /* 0x01682005160085a7 */ /* 0x000e64000800007f */
[----:B-1----:R-:W-:Y:S05]  /*162a0*/  @!P0 BRA `(.L_x_623) ;  /* 0xfffffffc00f08947 */ /* 0x002fea000383ffff */
[----:B------:R-:W-:Y:S05]  /*162b0*/  BRA `(.L_x_777) ;  /* 0xffffff9800007947 */ /* 0x000fea000383ffff */
.L_x_627:
[----:B0-----:R0:W1:Y:S02]  /*162c0*/  SYNCS.PHASECHK.TRANS64.TRYWAIT P0, [R5+URZ+0x168a0], R6 ;  /* 0x0168a006050075a7 */ /* 0x001064000800017f */
[----:B-1----:R-:W-:Y:S05]  /*162d0*/  @!P0 NANOSLEEP.SYNCS 0x989680 ;  /* 0x009896800000895d */ /* 0x002fea0003900000 */
[----:B------:R-:W1:Y:S02]  /*162e0*/  @!P0 SYNCS.PHASECHK.TRANS64 P0, [R5+URZ+0x168a0], R6 ;  /* 0x0168a006050085a7 */ /* 0x000e64000800007f */
[----:B-1----:R-:W-:Y:S05]  /*162f0*/  @!P0 BRA `(.L_x_627) ;  /* 0xfffffffc00f08947 */ /* 0x002fea000383ffff */
[----:B------:R-:W-:Y:S05]  /*16300*/  BRA `(.L_x_778) ;  /* 0xffffff9800187947 */ /* 0x000fea000383ffff */
.L_x_632:
[----:B-1----:R1:W2:Y:S02]  /*16310*/  SYNCS.PHASECHK.TRANS64.TRYWAIT P0, [R5+URZ+0x168c0], R6 ;  /* 0x0168c006050075a7 */ /* 0x0022a4000800017f */
[----:B--2---:R-:W-:Y:S05]  /*16320*/  @!P0 NANOSLEEP.SYNCS 0x989680 ;  /* 0x009896800000895d */ /* 0x004fea0003900000 */
[----:B------:R-:W2:Y:S02]  /*16330*/  @!P0 SYNCS.PHASECHK.TRANS64 P0, [R5+URZ+0x168c0], R6 ;  /* 0x0168c006050085a7 */ /* 0x000ea4000800007f */
[----:B--2---:R-:W-:Y:S05]  /*16340*/  @!P0 BRA `(.L_x_632) ;  /* 0xfffffffc00f08947 */ /* 0x004fea000383ffff */
[----:B------:R-:W-:Y:S05]  /*16350*/  BRA `(.L_x_779) ;  /* 0xffffff9800987947 */ /* 0x000fea000383ffff */
.L_x_639:
[----:B0-----:R0:W1:Y:S02]  /*16360*/  SYNCS.PHASECHK.TRANS64.TRYWAIT P1, [R5+URZ+0x168a0], R6 ;  /* 0x0168a006050075a7 */ /* 0x001064000802017f */
[----:B-1----:R-:W-:Y:S05]  /*16370*/  @!P1 NANOSLEEP.SYNCS 0x989680 ;  /* 0x009896800000995d */ /* 0x002fea0003900000 */
[----:B------:R-:W1:Y:S02]  /*16380*/  @!P1 SYNCS.PHASECHK.TRANS64 P1, [R5+URZ+0x168a0], R6 ;  /* 0x0168a006050095a7 */ /* 0x000e64000802007f */
[----:B-1----:R-:W-:Y:S05]  /*16390*/  @!P1 BRA `(.L_x_639) ;  /* 0xfffffffc00f09947 */ /* 0x002fea000383ffff */
[----:B------:R-:W-:Y:S05]  /*163a0*/  BRA `(.L_x_780) ;  /* 0xffffff9c00587947 */ /* 0x000fea000383ffff */
.L_x_644:
[----:B-1----:R1:W2:Y:S02]  /*163b0*/  SYNCS.PHASECHK.TRANS64.TRYWAIT P1, [R5+URZ+0x168c0], R6 ;  /* 0x0168c006050075a7 */ /* 0x0022a4000802017f */
[----:B--2---:R-:W-:Y:S05]  /*163c0*/  @!P1 NANOSLEEP.SYNCS 0x989680 ;  /* 0x009896800000995d */ /* 0x004fea0003900000 */
[----:B------:R-:W2:Y:S02]  /*163d0*/  @!P1 SYNCS.PHASECHK.TRANS64 P1, [R5+URZ+0x168c0], R6 ;  /* 0x0168c006050095a7 */ /* 0x000ea4000802007f */
[----:B--2---:R-:W-:Y:S05]  /*163e0*/  @!P1 BRA `(.L_x_644) ;  /* 0xfffffffc00f09947 */ /* 0x004fea000383ffff */
[----:B------:R-:W-:Y:S05]  /*163f0*/  BRA `(.L_x_781) ;  /* 0xffffff9c00d07947 */ /* 0x000fea000383ffff */
.L_x_657:
[----:B------:R-:W0:Y:S01]  /*16400*/  S2R R20, SR_TID.X ;  /* 0x0000000000147919 */ /* 0x000e220000002100 */
[----:B------:R-:W-:Y:S01]  /*16410*/  BSSY B0, `(.L_x_782) ;  /* 0x000000a000007945 */ /* 0x000fe20003800000 */
[----:B------:R-:W-:Y:S01]  /*16420*/  IMAD.MOV.U32 R12, RZ, RZ, RZ ;  /* 0x000000ffff0c7224 */ /* 0x000fe200078e00ff */
[----:B------:R-:W-:Y:S01]  /*16430*/  MOV R11, 0x1f ;  /* 0x0000001f000b7802 */ /* 0x000fe20000000f00 */
[----:B------:R-:W-:Y:S01]  /*16440*/  IMAD.MOV.U32 R15, RZ, RZ, -0x1 ;  /* 0xffffffffff0f7424 */ /* 0x000fe200078e00ff */
[----:B0-----:R-:W-:-:S04]  /*16450*/  SHF.R.U32.HI R9, RZ, 0x5, R20 ;  /* 0x00000005ff097819 */ /* 0x001fc80000011614 */
[----:B------:R-:W-:-:S05]  /*16460*/  LOP3.LUT R9, R9, 0x3, RZ, 0xc0, !PT ;  /* 0x0000000309097812 */ /* 0x000fca00078ec0ff */
[----:B------:R-:W-:-:S07]  /*16470*/  IMAD.MOV.U32 R13, RZ, RZ, R9 ;  /* 0x000000ffff0d7224 */ /* 0x000fce00078e0009 */
[----:B-----5:R-:W-:Y:S05]  /*16480*/  WARPSYNC.COLLECTIVE R15, `(.L_x_783) ;  /* 0x000000000f087348 */ /* 0x020fea0003c00000 */
[----:B------:R0:W1:Y:S02]  /*16490*/  SHFL.IDX P6, R14, R13, R12, R11 ;  /* 0x0000000c0d0e7389 */ /* 0x00006400000c000b */
[----:B01---5:R-:W-:Y:S01]  /*164a0*/  ENDCOLLECTIVE ;  /* 0x000000000000791b */ /* 0x023fe20003800000 */
.L_x_783:
[----:B------:R-:W-:Y:S05]  /*164b0*/  BSYNC B0 ;  /* 0x0000000000007941 */ /* 0x000fea0003800000 */
.L_x_782:
[----:B------:R-:W-:Y:S05]  /*164c0*/  BRA `(.L_x_784) ;  /* 0xffffffa800507947 */ /* 0x000fea000383ffff */
.L_x_660:
[----:B-1----:R1:W2:Y:S02]  /*164d0*/  SYNCS.PHASECHK.TRANS64.TRYWAIT P0, [R3+URZ+0x16840], R4 ;  /* 0x01684004030075a7 */ /* 0x0022a4000800017f */
[----:B--2---:R-:W-:Y:S05]  /*164e0*/  @!P0 NANOSLEEP.SYNCS 0x989680 ;  /* 0x009896800000895d */ /* 0x004fea0003900000 */
[----:B------:R-:W2:Y:S02]  /*164f0*/  @!P0 SYNCS.PHASECHK.TRANS64 P0, [R3+URZ+0x16840], R4 ;  /* 0x01684004030085a7 */ /* 0x000ea4000800007f */
[----:B--2---:R-:W-:Y:S05]  /*16500*/  @!P0 BRA `(.L_x_660) ;  /* 0xfffffffc00f08947 */ /* 0x004fea000383ffff */
[----:B------:R-:W-:Y:S05]  /*16510*/  BRA `(.L_x_785) ;  /* 0xffffffa800b07947 */ /* 0x000fea000383ffff */
.L_x_661:
        /* <DEDUP_REMOVED lines=8> */
.L_x_787:
[----:B------:R-:W-:Y:S05]  /*165a0*/  BSYNC B0 ;  /* 0x0000000000007941 */ /* 0x000fea0003800000 */
.L_x_786:
[----:B------:R-:W-:Y:S01]  /*165b0*/  IMAD.MOV.U32 R13, RZ, RZ, R0 ;  /* 0x000000ffff0d7224 */ /* 0x000fe200078e0000 */
[----:B------:R-:W-:Y:S01]  /*165c0*/  MOV R11, 0x181f ;  /* 0x0000181f000b7802 */ /* 0x000fe20000000f00 */
[----:B------:R-:W-:Y:S02]  /*165d0*/  IMAD.MOV.U32 R12, RZ, RZ, RZ ;  /* 0x000000ffff0c7224 */ /* 0x000fe400078e00ff */
[----:B------:R-:W-:Y:S02]  /*165e0*/  IMAD.MOV.U32 R15, RZ, RZ, -0x1 ;  /* 0xffffffffff0f7424 */ /* 0x000fe400078e00ff */
[----:B------:R-:W-:Y:S02]  /*165f0*/  IMAD.MOV.U32 R6, RZ, RZ, R14 ;  /* 0x000000ffff067224 */ /* 0x000fe400078e000e */
[----:B------:R-:W-:-:S07]  /*16600*/  @P0 IMAD R8, R5, 0x2, R22 ;  /* 0x0000000205080824 */ /* 0x000fce00078e0216 */
[----:B------:R-:W-:Y:S05]  /*16610*/  WARPSYNC.COLLECTIVE R15, `(.L_x_788) ;  /* 0x000000000f087348 */ /* 0x000fea0003c00000 */
[----:B------:R0:W1:Y:S02]  /*16620*/  SHFL.IDX P6, R14, R13, R12, R11 ;  /* 0x0000000c0d0e7389 */ /* 0x00006400000c000b */
[----:B01----:R-:W-:Y:S01]  /*16630*/  ENDCOLLECTIVE ;  /* 0x000000000000791b */ /* 0x003fe20003800000 */
.L_x_788:
[----:B------:R-:W-:Y:S02]  /*16640*/  IMAD.MOV.U32 R13, RZ, RZ, R2 ;  /* 0x000000ffff0d7224 */ /* 0x000fe400078e0002 */
[----:B------:R-:W-:Y:S02]  /*16650*/  IMAD.MOV.U32 R12, RZ, RZ, 0x1 ;  /* 0x00000001ff0c7424 */ /* 0x000fe400078e00ff */
[----:B------:R-:W-:-:S07]  /*16660*/  IMAD.MOV.U32 R7, RZ, RZ, R14 ;  /* 0x000000ffff077224 */ /* 0x000fce00078e000e */
[----:B------:R-:W-:Y:S05]  /*16670*/  WARPSYNC.COLLECTIVE R15, `(.L_x_789) ;  /* 0x000000000f087348 */ /* 0x000fea0003c00000 */
[----:B------:R0:W1:Y:S02]  /*16680*/  SHFL.IDX P6, R14, R13, R12, R11 ;  /* 0x0000000c0d0e7389 */ /* 0x00006400000c000b */
[----:B01----:R-:W-:Y:S01]  /*16690*/  ENDCOLLECTIVE ;  /* 0x000000000000791b */ /* 0x003fe20003800000 */
.L_x_789:
        /* <DEDUP_REMOVED lines=15> */
.L_x_790:
[----:B------:R-:W-:Y:S02]  /*16790*/  @P0 IMAD R8, R5, 0x2, R22 ;  /* 0x0000000205080824 */ /* 0x000fe400078e0216 */
[----:B------:R-:W-:Y:S02]  /*167a0*/  IMAD.MOV.U32 R13, RZ, RZ, R2 ;  /* 0x000000ffff0d7224 */ /* 0x000fe400078e0002 */
[----:B------:R-:W-:Y:S01]  /*167b0*/  IMAD.MOV.U32 R12, RZ, RZ, 0x2 ;  /* 0x00000002ff0c7424 */ /* 0x000fe200078e00ff */
[----:B------:R-:W-:-:S07]  /*167c0*/  MOV R7, R14 ;  /* 0x0000000e00077202 */ /* 0x000fce0000000f00 */
[----:B------:R-:W-:Y:S05]  /*167d0*/  WARPSYNC.COLLECTIVE R15, `(.L_x_791) ;  /* 0x000000000f087348 */ /* 0x000fea0003c00000 */
[----:B------:R0:W1:Y:S02]  /*167e0*/  SHFL.IDX P6, R14, R13, R12, R11 ;  /* 0x0000000c0d0e7389 */ /* 0x00006400000c000b */
[----:B01----:R-:W-:Y:S01]  /*167f0*/  ENDCOLLECTIVE ;  /* 0x000000000000791b */ /* 0x003fe20003800000 */
.L_x_791:
        /* <DEDUP_REMOVED lines=15> */
.L_x_792:
[----:B------:R-:W-:Y:S01]  /*168f0*/  @P0 LEA R8, R5, R22, 0x1 ;  /* 0x0000001605080211 */ /* 0x000fe200078e08ff */
[----:B------:R-:W-:Y:S02]  /*16900*/  IMAD.MOV.U32 R13, RZ, RZ, R2 ;  /* 0x000000ffff0d7224 */ /* 0x000fe400078e0002 */
[----:B------:R-:W-:Y:S02]  /*16910*/  IMAD.MOV.U32 R12, RZ, RZ, 0x3 ;  /* 0x00000003ff0c7424 */ /* 0x000fe400078e00ff */
[----:B------:R-:W-:-:S07]  /*16920*/  IMAD.MOV.U32 R7, RZ, RZ, R14 ;  /* 0x000000ffff077224 */ /* 0x000fce00078e000e */
[----:B------:R-:W-:Y:S05]  /*16930*/  WARPSYNC.COLLECTIVE R15, `(.L_x_793) ;  /* 0x000000000f087348 */ /* 0x000fea0003c00000 */
[----:B------:R0:W1:Y:S02]  /*16940*/  SHFL.IDX P6, R14, R13, R12, R11 ;  /* 0x0000000c0d0e7389 */ /* 0x00006400000c000b */
[----:B01----:R-:W-:Y:S01]  /*16950*/  ENDCOLLECTIVE ;  /* 0x000000000000791b */ /* 0x003fe20003800000 */
.L_x_793:
        /* <DEDUP_REMOVED lines=15> */
.L_x_794:
[----:B------:R-:W-:Y:S02]  /*16a50*/  @P0 IMAD R8, R5, 0x2, R22 ;  /* 0x0000000205080824 */ /* 0x000fe400078e0216 */
[----:B------:R-:W-:Y:S01]  /*16a60*/  IMAD.MOV.U32 R13, RZ, RZ, R2 ;  /* 0x000000ffff0d7224 */ /* 0x000fe200078e0002 */
[----:B------:R-:W-:Y:S01]  /*16a70*/  MOV R12, 0x4 ;  /* 0x00000004000c7802 */ /* 0x000fe20000000f00 */
[----:B------:R-:W-:-:S07]  /*16a80*/  IMAD.MOV.U32 R7, RZ, RZ, R14 ;  /* 0x000000ffff077224 */ /* 0x000fce00078e000e */
[----:B------:R-:W-:Y:S05]  /*16a90*/  WARPSYNC.COLLECTIVE R15, `(.L_x_795) ;  /* 0x000000000f087348 */ /* 0x000fea0003c00000 */
[----:B------:R0:W1:Y:S02]  /*16aa0*/  SHFL.IDX P6, R14, R13, R12, R11 ;  /* 0x0000000c0d0e7389 */ /* 0x00006400000c000b */
[----:B01----:R-:W-:Y:S01]  /*16ab0*/  ENDCOLLECTIVE ;  /* 0x000000000000791b */ /* 0x003fe20003800000 */
.L_x_795:
        /* <DEDUP_REMOVED lines=15> */
.L_x_796:
[----:B------:R-:W-:Y:S02]  /*16bb0*/  @P0 IMAD R8, R5, 0x2, R22 ;  /* 0x0000000205080824 */ /* 0x000fe400078e0216 */
[----:B------:R-:W-:Y:S02]  /*16bc0*/  IMAD.MOV.U32 R13, RZ, RZ, R2 ;  /* 0x000000ffff0d7224 */ /* 0x000fe400078e0002 */
[----:B------:R-:W-:Y:S02]  /*16bd0*/  IMAD.MOV.U32 R12, RZ, RZ, 0x5 ;  /* 0x00000005ff0c7424 */ /* 0x000fe400078e00ff */
[----:B------:R-:W-:-:S07]  /*16be0*/  IMAD.MOV.U32 R7, RZ, RZ, R14 ;  /* 0x000000ffff077224 */ /* 0x000fce00078e000e */
[----:B------:R-:W-:Y:S05]  /*16bf0*/  WARPSYNC.COLLECTIVE R15, `(.L_x_797) ;  /* 0x000000000f087348 */ /* 0x000fea0003c00000 */
[----:B------:R0:W1:Y:S02]  /*16c00*/  SHFL.IDX P6, R14, R13, R12, R11 ;  /* 0x0000000c0d0e7389 */ /* 0x00006400000c000b */
[----:B01----:R-:W-:Y:S01]  /*16c10*/  ENDCOLLECTIVE ;  /* 0x000000000000791b */ /* 0x003fe20003800000 */
.L_x_797:
        /* <DEDUP_REMOVED lines=15> */
.L_x_798:
[----:B------:R-:W-:Y:S02]  /*16d10*/  @P0 IMAD R8, R5, 0x2, R22 ;  /* 0x0000000205080824 */ /* 0x000fe400078e0216 */
[----:B------:R-:W-:Y:S02]  /*16d20*/  IMAD.MOV.U32 R13, RZ, RZ, R2 ;  /* 0x000000ffff0d7224 */ /* 0x000fe400078e0002 */
[----:B------:R-:W-:Y:S02]  /*16d30*/  IMAD.MOV.U32 R12, RZ, RZ, 0x6 ;  /* 0x00000006ff0c7424 */ /* 0x000fe400078e00ff */
[----:B------:R-:W-:-:S07]  /*16d40*/  IMAD.MOV.U32 R7, RZ, RZ, R14 ;  /* 0x000000ffff077224 */ /* 0x000fce00078e000e */
[----:B------:R-:W-:Y:S05]  /*16d50*/  WARPSYNC.COLLECTIVE R15, `(.L_x_799) ;  /* 0x000000000f087348 */ /* 0x000fea0003c00000 */
[----:B------:R0:W1:Y:S02]  /*16d60*/  SHFL.IDX P6, R14, R13, R12, R11 ;  /* 0x0000000c0d0e7389 */ /* 0x00006400000c000b */
[----:B01----:R-:W-:Y:S01]  /*16d70*/  ENDCOLLECTIVE ;  /* 0x000000000000791b */ /* 0x003fe20003800000 */
.L_x_799:
        /* <DEDUP_REMOVED lines=15> */
.L_x_800:
[----:B------:R-:W-:Y:S02]  /*16e70*/  @P0 IMAD R8, R5, 0x2, R22 ;  /* 0x0000000205080824 */ /* 0x000fe400078e0216 */
[----:B------:R-:W-:Y:S02]  /*16e80*/  IMAD.MOV.U32 R13, RZ, RZ, R2 ;  /* 0x000000ffff0d7224 */ /* 0x000fe400078e0002 */
[----:B------:R-:W-:Y:S02]  /*16e90*/  IMAD.MOV.U32 R12, RZ, RZ, 0x7 ;  /* 0x00000007ff0c7424 */ /* 0x000fe400078e00ff */
[----:B------:R-:W-:-:S07]  /*16ea0*/  IMAD.MOV.U32 R7, RZ, RZ, R14 ;  /* 0x000000ffff077224 */ /* 0x000fce00078e000e */
[----:B------:R-:W-:Y:S05]  /*16eb0*/  WARPSYNC.COLLECTIVE R15, `(.L_x_801) ;  /* 0x000000000f087348 */ /* 0x000fea0003c00000 */
[----:B------:R0:W1:Y:S02]  /*16ec0*/  SHFL.IDX P6, R14, R13, R12, R11 ;  /* 0x0000000c0d0e7389 */ /* 0x00006400000c000b */
[----:B01----:R-:W-:Y:S01]  /*16ed0*/  ENDCOLLECTIVE ;  /* 0x000000000000791b */ /* 0x003fe20003800000 */
.L_x_801:
[----:B------:R-:W-:-:S04]  /*16ee0*/  @P0 LEA R7, P1, R9, R7, 0x1 ;  /* 0x0000000709070211 */ /* 0x000fc800078208ff */
[----:B------:R-:W-:-:S04]  /*16ef0*/  @P0 IADD3.X R6, RZ, R6, RZ, P1, !PT ;  /* 0x00000006ff060210 */ /* 0x000fc80000ffe4ff */
        /* <DEDUP_REMOVED lines=12> */
.L_x_802:
[----:B------:R-:W-:Y:S01]  /*16fc0*/  IMAD.MOV.U32 R0, RZ, RZ, R14 ;  /* 0x000000ffff007224 */ /* 0x000fe200078e000e */
[----:B------:R-:W-:Y:S06]  /*16fd0*/  BRA `(.L_x_803) ;  /* 0xffffffa400cc7947 */ /* 0x000fec000383ffff */
.L_x_666:
[----:B------:R-:W2:Y:S01]  /*16fe0*/  LDL.LU R11, [R1+0x34] ;  /* 0x00003400010b7983 */ /* 0x000ea20000300800 */
[----:B------:R-:W-:Y:S02]  /*16ff0*/  IMAD.MOV.U32 R13, RZ, RZ, R0 ;  /* 0x000000ffff0d7224 */ /* 0x000fe400078e0000 */
[----:B------:R-:W-:Y:S02]  /*17000*/  IMAD.MOV.U32 R12, RZ, RZ, RZ ;  /* 0x000000ffff0c7224 */ /* 0x000fe400078e00ff */
[----:B------:R-:W-:Y:S02]  /*17010*/  IMAD.MOV.U32 R15, RZ, RZ, -0x1 ;  /* 0xffffffffff0f7424 */ /* 0x000fe400078e00ff */
[----:B------:R-:W-:-:S04]  /*17020*/  IMAD R17, R17, 0xc0, R9 ;  /* 0x000000c011117824 */ /* 0x000fc800078e0209 */
[----:B------:R-:W-:Y:S02]  /*17030*/  VIADD R8, R17, 0x10 ;  /* 0x0000001011087836 */ /* 0x000fe40000000000 */
[----:B--2---:R-:W-:Y:S01]  /*17040*/  IMAD R3, R11, R10, RZ ;  /* 0x0000000a0b037224 */ /* 0x004fe200078e02ff */
[----:B------:R-:W-:-:S04]  /*17050*/  MOV R11, 0x181f ;  /* 0x0000181f000b7802 */ /* 0x000fc80000000f00 */
[----:B------:R-:W-:-:S13]  /*17060*/  ISETP.GE.AND P1, PT, R17, R3, PT ;  /* 0x000000031100720c */ /* 0x000fda0003f26270 */
[----:B-----5:R-:W-:Y:S05]  /*17070*/  WARPSYNC.COLLECTIVE R15, `(.L_x_804) ;  /* 0x000000000f087348 */ /* 0x020fea0003c00000 */
[----:B------:R0:W1:Y:S02]  /*17080*/  SHFL.IDX P6, R14, R13, R12, R11 ;  /* 0x0000000c0d0e7389 */ /* 0x00006400000c000b */
[----:B01---5:R-:W-:Y:S01]  /*17090*/  ENDCOLLECTIVE ;  /* 0x000000000000791b */ /* 0x023fe20003800000 */
.L_x_804:
[----:B------:R-:W-:Y:S02]  /*170a0*/  IMAD.MOV.U32 R13, RZ, RZ, R2 ;  /* 0x000000ffff0d7224 */ /* 0x000fe400078e0002 */
[----:B------:R-:W-:-:S07]  /*170b0*/  IMAD.MOV.U32 R6, RZ, RZ, R14 ;  /* 0x000000ffff067224 */ /* 0x000fce00078e000e */
[----:B------:R-:W-:Y:S05]  /*170c0*/  WARPSYNC.COLLECTIVE R15, `(.L_x_805) ;  /* 0x000000000f087348 */ /* 0x000fea0003c00000 */
[----:B------:R0:W1:Y:S02]  /*170d0*/  SHFL.IDX P6, R14, R13, R12, R11 ;  /* 0x0000000c0d0e7389 */ /* 0x00006400000c000b */
[----:B01----:R-:W-:Y:S01]  /*170e0*/  ENDCOLLECTIVE ;  /* 0x000000000000791b */ /* 0x003fe20003800000 */
.L_x_805:
[----:B------:R-:W-:Y:S02]  /*170f0*/  IMAD.MOV.U32 R13, RZ, RZ, R0 ;  /* 0x000000ffff0d7224 */ /* 0x000fe400078e0000 */
[----:B------:R-:W-:Y:S02]  /*17100*/  IMAD.MOV.U32 R12, RZ, RZ, 0x1 ;  /* 0x00000001ff0c7424 */ /* 0x000fe400078e00ff */
[----:B------:R-:W-:-:S07]  /*17110*/  IMAD.MOV.U32 R7, RZ, RZ, R14 ;  /* 0x000000ffff077224 */ /* 0x000fce00078e000e */
[----:B------:R-:W-:Y:S05]  /*17120*/  WARPSYNC.COLLECTIVE R15, `(.L_x_806) ;  /* 0x000000000f087348 */ /* 0x000fea0003c00000 */
[----:B------:R0:W1:Y:S02]  /*17130*/  SHFL.IDX P6, R14, R13, R12, R11 ;  /* 0x0000000c0d0e7389 */ /* 0x00006400000c000b */
[----:B01----:R-:W-:Y:S01]  /*17140*/  ENDCOLLECTIVE ;  /* 0x000000000000791b */ /* 0x003fe20003800000 */
.L_x_806:
        /* <DEDUP_REMOVED lines=10> */
[----:B------:R-:W-:Y:S02]  /*171f0*/  ISETP.GE.AND P1, PT, R8, R3, PT ;  /* 0x000000030800720c */ /* 0x000fe40003f26270 */
[----:B0-----:R-:W-:-:S11]  /*17200*/  MOV R6, R14 ;  /* 0x0000000e00067202 */ /* 0x001fd60000000f00 */
[----:B------:R-:W-:Y:S05]  /*17210*/  WARPSYNC.COLLECTIVE R15, `(.L_x_807) ;  /* 0x000000000f087348 */ /* 0x000fea0003c00000 */
[----:B------:R0:W1:Y:S02]  /*17220*/  SHFL.IDX P6, R14, R13, R12, R11 ;  /* 0x0000000c0d0e7389 */ /* 0x00006400000c000b */
[----:B01----:R-:W-:Y:S01]  /*17230*/  ENDCOLLECTIVE ;  /* 0x000000000000791b */ /* 0x003fe20003800000 */
.L_x_807:
[----:B------:R-:W-:Y:S02]  /*17240*/  IMAD.MOV.U32 R13, RZ, RZ, R0 ;  /* 0x000000ffff0d7224 */ /* 0x000fe400078e0000 */
[----:B------:R-:W-:Y:S02]  /*17250*/  IMAD.MOV.U32 R12, RZ, RZ, 0x2 ;  /* 0x00000002ff0c7424 */ /* 0x000fe400078e00ff */
[----:B------:R-:W-:-:S07]  /*17260*/  IMAD.MOV.U32 R7, RZ, RZ, R14 ;  /* 0x000000ffff077224 */ /* 0x000fce00078e000e */
[----:B------:R-:W-:Y:S05]  /*17270*/  WARPSYNC.COLLECTIVE R15, `(.L_x_808) ;  /* 0x000000000f087348 */ /* 0x000fea0003c00000 */
[----:B------:R0:W1:Y:S02]  /*17280*/  SHFL.IDX P6, R14, R13, R12, R11 ;  /* 0x0000000c0d0e7389 */ /* 0x00006400000c000b */
[----:B01----:R-:W-:Y:S01]  /*17290*/  ENDCOLLECTIVE ;  /* 0x000000000000791b */ /* 0x003fe20003800000 */
.L_x_808:
        /* <DEDUP_REMOVED lines=16> */
.L_x_809:
[----:B------:R-:W-:Y:S02]  /*173a0*/  IMAD.MOV.U32 R13, RZ, RZ, R0 ;  /* 0x000000ffff0d7224 */ /* 0x000fe400078e0000 */
[----:B------:R-:W-:Y:S01]  /*173b0*/  IMAD.MOV.U32 R12, RZ, RZ, 0x3 ;  /* 0x00000003ff0c7424 */ /* 0x000fe200078e00ff */
[----:B------:R-:W-:-:S07]  /*173c0*/  MOV R7, R14 ;  /* 0x0000000e00077202 */ /* 0x000fce0000000f00 */
[----:B------:R-:W-:Y:S05]  /*173d0*/  WARPSYNC.COLLECTIVE R15, `(.L_x_810) ;  /* 0x000000000f087348 */ /* 0x000fea0003c00000 */
[----:B------:R0:W1:Y:S02]  /*173e0*/  SHFL.IDX P6, R14, R13, R12, R11 ;  /* 0x0000000c0d0e7389 */ /* 0x00006400000c000b */
[----:B01----:R-:W-:Y:S01]  /*173f0*/  ENDCOLLECTIVE ;  /* 0x000000000000791b */ /* 0x003fe20003800000 */
.L_x_810:
        /* <DEDUP_REMOVED lines=16> */
.L_x_811:
[----:B------:R-:W-:Y:S02]  /*17500*/  IMAD.MOV.U32 R13, RZ, RZ, R0 ;  /* 0x000000ffff0d7224 */ /* 0x000fe400078e0000 */
[----:B------:R-:W-:Y:S02]  /*17510*/  IMAD.MOV.U32 R12, RZ, RZ, 0x4 ;  /* 0x00000004ff0c7424 */ /* 0x000fe400078e00ff */
[----:B------:R-:W-:-:S07]  /*17520*/  IMAD.MOV.U32 R7, RZ, RZ, R14 ;  /* 0x000000ffff077224 */ /* 0x000fce00078e000e */
[----:B------:R-:W-:Y:S05]  /*17530*/  WARPSYNC.COLLECTIVE R15, `(.L_x_812) ;  /* 0x000000000f087348 */ /* 0x000fea0003c00000 */
[----:B------:R0:W1:Y:S02]  /*17540*/  SHFL.IDX P6, R14, R13, R12, R11 ;  /* 0x0000000c0d0e7389 */ /* 0x00006400000c000b */
[----:B01----:R-:W-:Y:S01]  /*17550*/  ENDCOLLECTIVE ;  /* 0x000000000000791b */ /* 0x003fe20003800000 */
.L_x_812:
        /* <DEDUP_REMOVED lines=10> */
[----:B0-----:R-:W-:-:S04]  /*17600*/  IADD3 R6, R17, 0x40, RZ ;  /* 0x0000004011067810 */ /* 0x001fc80007ffe0ff */
[----:B------:R-:W-:Y:S01]  /*17610*/  ISETP.GE.AND P1, PT, R6, R3, PT ;  /* 0x000000030600720c */ /* 0x000fe20003f26270 */
[----:B------:R-:W-:-:S12]  /*17620*/  IMAD.MOV.U32 R6, RZ, RZ, R14 ;  /* 0x000000ffff067224 */ /* 0x000fd800078e000e */
[----:B------:R-:W-:Y:S05]  /*17630*/  WARPSYNC.COLLECTIVE R15, `(.L_x_813) ;  /* 0x000000000f087348 */ /* 0x000fea0003c00000 */
[----:B------:R0:W1:Y:S02]  /*17640*/  SHFL.IDX P6, R14, R13, R12, R11 ;  /* 0x0000000c0d0e7389 */ /* 0x00006400000c000b */
[----:B01----:R-:W-:Y:S01]  /*17650*/  ENDCOLLECTIVE ;  /* 0x000000000000791b */ /* 0x003fe20003800000 */
.L_x_813:
[----:B------:R-:W-:Y:S01]  /*17660*/  IMAD.MOV.U32 R13, RZ, RZ, R0 ;  /* 0x000000ffff0d7224 */ /* 0x000fe200078e0000 */
[----:B------:R-:W-:Y:S01]  /*17670*/  MOV R12, 0x5 ;  /* 0x00000005000c7802 */ /* 0x000fe20000000f00 */
[----:B------:R-:W-:-:S07]  /*17680*/  IMAD.MOV.U32 R7, RZ, RZ, R14 ;  /* 0x000000ffff077224 */ /* 0x000fce00078e000e */
[----:B------:R-:W-:Y:S05]  /*17690*/  WARPSYNC.COLLECTIVE R15, `(.L_x_814) ;  /* 0x000000000f087348 */ /* 0x000fea0003c00000 */
[----:B------:R0:W1:Y:S02]  /*176a0*/  SHFL.IDX P6, R14, R13, R12, R11 ;  /* 0x0000000c0d0e7389 */ /* 0x00006400000c000b */
[----:B01----:R-:W-:Y:S01]  /*176b0*/  ENDCOLLECTIVE ;  /* 0x000000000000791b */ /* 0x003fe20003800000 */
.L_x_814:
        /* <DEDUP_REMOVED lines=16> */
.L_x_815:
[----:B------:R-:W-:Y:S02]  /*177c0*/  IMAD.MOV.U32 R13, RZ, RZ, R0 ;  /* 0x000000ffff0d7224 */ /* 0x000fe400078e0000 */
[----:B------:R-:W-:Y:S02]  /*177d0*/  IMAD.MOV.U32 R12, RZ, RZ, 0x6 ;  /* 0x00000006ff0c7424 */ /* 0x000fe400078e00ff */
[----:B------:R-:W-:-:S07]  /*177e0*/  IMAD.MOV.U32 R7, RZ, RZ, R14 ;  /* 0x000000ffff077224 */ /* 0x000fce00078e000e */
[----:B------:R-:W-:Y:S05]  /*177f0*/  WARPSYNC.COLLECTIVE R15, `(.L_x_816) ;  /* 0x000000000f087348 */ /* 0x000fea0003c00000 */
[----:B------:R0:W1:Y:S02]  /*17800*/  SHFL.IDX P6, R14, R13, R12, R11 ;  /* 0x0000000c0d0e7389 */ /* 0x00006400000c000b */
[----:B01----:R-:W-:Y:S01]  /*17810*/  ENDCOLLECTIVE ;  /* 0x000000000000791b */ /* 0x003fe20003800000 */
.L_x_816:
        /* <DEDUP_REMOVED lines=16> */
.L_x_817:
[----:B------:R-:W-:Y:S02]  /*17920*/  IMAD.MOV.U32 R13, RZ, RZ, R0 ;  /* 0x000000ffff0d7224 */ /* 0x000fe400078e0000 */
[----:B------:R-:W-:Y:S02]  /*17930*/  IMAD.MOV.U32 R12, RZ, RZ, 0x7 ;  /* 0x00000007ff0c7424 */ /* 0x000fe400078e00ff */
[----:B------:R-:W-:-:S07]  /*17940*/  IMAD.MOV.U32 R7, RZ, RZ, R14 ;  /* 0x000000ffff077224 */ /* 0x000fce00078e000e */
[----:B------:R-:W-:Y:S05]  /*17950*/  WARPSYNC.COLLECTIVE R15, `(.L_x_818) ;  /* 0x000000000f087348 */ /* 0x000fea0003c00000 */
[----:B------:R0:W1:Y:S02]  /*17960*/  SHFL.IDX P6, R14, R13, R12, R11 ;  /* 0x0000000c0d0e7389 */ /* 0x00006400000c000b */
[----:B01----:R-:W-:Y:S01]  /*17970*/  ENDCOLLECTIVE ;  /* 0x000000000000791b */ /* 0x003fe20003800000 */
.L_x_818:
        /* <DEDUP_REMOVED lines=11> */
.L_x_819:
[----:B------:R-:W-:Y:S01]  /*17a30*/  @!PT LDS RZ, [RZ] ;  /* 0x00000000fffff984 */ /* 0x000fe20000000800 */
[----:B------:R-:W-:Y:S01]  /*17a40*/  @!PT LDS RZ, [RZ] ;  /* 0x00000000fffff984 */ /* 0x000fe20000000800 */
[----:B------:R-:W-:Y:S01]  /*17a50*/  @!PT LDS RZ, [RZ] ;  /* 0x00000000fffff984 */ /* 0x000fe20000000800 */
[----:B------:R0:W-:Y:S01]  /*17a60*/  @!P1 LDGSTS.E.BYPASS.LTC128B.128 [R20+0xb400], desc[UR42][R6.64], !P0 ;  /* 0x0b40000006149fae */ /* 0x0001e2000c101d6a */
[----:B------:R-:W-:Y:S01]  /*17a70*/  ISETP.GE.AND P1, PT, R2, R3, PT ;  /* 0x000000030200720c */ /* 0x000fe20003f26270 */
[----:B------:R-:W-:Y:S02]  /*17a80*/  IMAD.MOV.U32 R13, RZ, RZ, R4 ;  /* 0x000000ffff0d7224 */ /* 0x000fe400078e0004 */
[----:B------:R-:W-:Y:S02]  /*17a90*/  IMAD.MOV.U32 R12, RZ, RZ, RZ ;  /* 0x000000ffff0c7224 */ /* 0x000fe400078e00ff */
[----:B0-----:R-:W-:-:S08]  /*17aa0*/  IMAD.MOV.U32 R6, RZ, RZ, R14 ;  /* 0x000000ffff067224 */ /* 0x001fd000078e000e */
[----:B------:R-:W-:Y:S05]  /*17ab0*/  WARPSYNC.COLLECTIVE R15, `(.L_x_820) ;  /* 0x000000000f087348 */ /* 0x000fea0003c00000 */
[----:B------:R0:W1:Y:S02]  /*17ac0*/  SHFL.IDX P6, R14, R13, R12, R11 ;  /* 0x0000000c0d0e7389 */ /* 0x00006400000c000b */
[----:B01----:R-:W-:Y:S01]  /*17ad0*/  ENDCOLLECTIVE ;  /* 0x000000000000791b */ /* 0x003fe20003800000 */
.L_x_820:
[----:B------:R-:W-:-:S04]  /*17ae0*/  @!P1 LEA R6, P2, R21, R6, 0x1 ;  /* 0x0000000615069211 */ /* 0x000fc800078408ff */
[----:B------:R-:W-:-:S05]  /*17af0*/  @!P1 IADD3.X R0, RZ, R0, RZ, P2, !PT ;  /* 0x00000000ff009210 */ /* 0x000fca00017fe4ff */
[----:B------:R-:W-:Y:S02]  /*17b00*/  @!P1 IMAD.MOV.U32 R7, RZ, RZ, R0 ;  /* 0x000000ffff079224 */ /* 0x000fe400078e0000 */
[----:B------:R-:W-:Y:S02]  /*17b10*/  IMAD.MOV.U32 R13, RZ, RZ, R5 ;  /* 0x000000ffff0d7224 */ /* 0x000fe400078e0005 */
[C---:B------:R-:W-:Y:S01]  /*17b20*/  VIADD R0, R17.reuse, 0x80 ;  /* 0x0000008011007836 */ /* 0x040fe20000000000 */
[----:B------:R-:W-:Y:S01]  /*17b30*/  @!PT LDS RZ, [RZ] ;  /* 0x00000000fffff984 */ /* 0x000fe20000000800 */
[----:B------:R-:W-:Y:S01]  /*17b40*/  @!PT LDS RZ, [RZ] ;  /* 0x00000000fffff984 */ /* 0x000fe20000000800 */
[----:B------:R-:W-:Y:S01]  /*17b50*/  @!PT LDS RZ, [RZ] ;  /* 0x00000000fffff984 */ /* 0x000fe20000000800 */
[----:B------:R0:W-:Y:S04]  /*17b60*/  @!P1 LDGSTS.E.BYPASS.LTC128B.128 [R20+0xbc00], desc[UR42][R6.64], !P0 ;  /* 0x0bc0000006149fae */ /* 0x0001e8000c101d6a */
[----:B------:R-:W-:Y:S01]  /*17b70*/  ISETP.GE.AND P1, PT, R0, R3, PT ;  /* 0x000000030000720c */ /* 0x000fe20003f26270 */
[----:B------:R-:W-:-:S02]  /*17b80*/  VIADD R0, R17, 0x90 ;  /* 0x0000009011007836 */ /* 0x000fc40000000000 */
[----:B------:R-:W-:-:S10]  /*17b90*/  IMAD.MOV.U32 R2, RZ, RZ, R14 ;  /* 0x000000ffff027224 */ /* 0x000fd400078e000e */
[----:B0-----:R-:W-:Y:S05]  /*17ba0*/  WARPSYNC.COLLECTIVE R15, `(.L_x_821) ;  /* 0x000000000f087348 */ /* 0x001fea0003c00000 */
[----:B------:R1:W2:Y:S02]  /*17bb0*/  SHFL.IDX P6, R14, R13, R12, R11 ;  /* 0x0000000c0d0e7389 */ /* 0x0002a400000c000b */
[----:B012---:R-:W-:Y:S01]  /*17bc0*/  ENDCOLLECTIVE ;  /* 0x000000000000791b */ /* 0x007fe20003800000 */
.L_x_821:
[----:B------:R-:W-:Y:S02]  /*17bd0*/  IMAD.MOV.U32 R13, RZ, RZ, R4 ;  /* 0x000000ffff0d7224 */ /* 0x000fe400078e0004 */
[----:B------:R-:W-:Y:S02]  /*17be0*/  IMAD.MOV.U32 R12, RZ, RZ, 0x1 ;  /* 0x00000001ff0c7424 */ /* 0x000fe400078e00ff */
[----:B------:R-:W-:-:S07]  /*17bf0*/  IMAD.MOV.U32 R8, RZ, RZ, R14 ;  /* 0x000000ffff087224 */ /* 0x000fce00078e000e */
[----:B------:R-:W-:Y:S05]  /*17c00*/  WARPSYNC.COLLECTIVE R15, `(.L_x_822) ;  /* 0x000000000f087348 */ /* 0x000fea0003c00000 */
[----:B------:R0:W1:Y:S02]  /*17c10*/  SHFL.IDX P6, R14, R13, R12, R11 ;  /* 0x0000000c0d0e7389 */ /* 0x00006400000c000b */
[----:B01----:R-:W-:Y:S01]  /*17c20*/  ENDCOLLECTIVE ;  /* 0x000000000000791b */ /* 0x003fe20003800000 */
.L_x_822:
[----:B------:R-:W-:-:S05]  /*17c30*/  @!P1 LEA R6, P2, R21, R8, 0x1 ;  /* 0x0000000815069211 */ /* 0x000fca00078408ff */
[----:B------:R-:W-:-:S05]  /*17c40*/  @!P1 IMAD.X R2, RZ, RZ, R2, P2 ;  /* 0x000000ffff029224 */ /* 0x000fca00010e0602 */
[----:B------:R-:W-:Y:S01]  /*17c50*/  @!P1 MOV R7, R2 ;  /* 0x0000000200079202 */ /* 0x000fe20000000f00 */
[----:B------:R-:W-:Y:S02]  /*17c60*/  IMAD.MOV.U32 R13, RZ, RZ, R5 ;  /* 0x000000ffff0d7224 */ /* 0x000fe400078e0005 */
[----:B------:R-:W-:Y:S02]  /*17c70*/  VIADD R2, R17, 0xa0 ;  /* 0x000000a011027836 */ /* 0x000fe40000000000 */
[----:B------:R-:W-:Y:S01]  /*17c80*/  @!PT LDS RZ, [RZ] ;  /* 0x00000000fffff984 */ /* 0x000fe20000000800 */
[----:B------:R-:W-:Y:S01]  /*17c90*/  @!PT LDS RZ, [RZ] ;  /* 0x00000000fffff984 */ /* 0x000fe20000000800 */
[----:B------:R-:W-:Y:S01]  /*17ca0*/  @!PT LDS RZ, [RZ] ;  /* 0x00000000fffff984 */ /* 0x000fe20000000800 */
[----:B------:R0:W-:Y:S01]  /*17cb0*/  @!P1 LDGSTS.E.BYPASS.LTC128B.128 [R20+0xc400], desc[UR42][R6.64], !P0 ;  /* 0x0c40000006149fae */ /* 0x0001e2000c101d6a */
[----:B------:R-:W-:Y:S01]  /*17cc0*/  ISETP.GE.AND P1, PT, R0, R3, PT ;  /* 0x000000030000720c */ /* 0x000fe20003f26270 */
[----:B------:R-:W-:-:S12]  /*17cd0*/  IMAD.MOV.U32 R0, RZ, RZ, R14 ;  /* 0x000000ffff007224 */ /* 0x000fd800078e000e */
[----:B0-----:R-:W-:Y:S05]  /*17ce0*/  WARPSYNC.COLLECTIVE R15, `(.L_x_823) ;  /* 0x000000000f087348 */ /* 0x001fea0003c00000 */
[----:B------:R1:W2:Y:S02]  /*17cf0*/  SHFL.IDX P6, R14, R13, R12, R11 ;  /* 0x0000000c0d0e7389 */ /* 0x0002a400000c000b */
[----:B012---:R-:W-:Y:S01]  /*17d00*/  ENDCOLLECTIVE ;  /* 0x000000000000791b */ /* 0x007fe20003800000 */
.L_x_823:
[----:B------:R-:W-:Y:S01]  /*17d10*/  MOV R13, R4 ;  /* 0x00000004000d7202 */ /* 0x000fe20000000f00 */
[----:B------:R-:W-:Y:S02]  /*17d20*/  IMAD.MOV.U32 R12, RZ, RZ, 0x2 ;  /* 0x00000002ff0c7424 */ /* 0x000fe400078e00ff */
[----:B------:R-:W-:-:S07]  /*17d30*/  IMAD.MOV.U32 R6, RZ, RZ, R14 ;  /* 0x000000ffff067224 */ /* 0x000fce00078e000e */
[----:B------:R-:W-:Y:S05]  /*17d40*/  WARPSYNC.COLLECTIVE R15, `(.L_x_824) ;  /* 0x000000000f087348 */ /* 0x000fea0003c00000 */
[----:B------:R0:W1:Y:S02]  /*17d50*/  SHFL.IDX P6, R14, R13, R12, R11 ;  /* 0x0000000c0d0e7389 */ /* 0x00006400000c000b */
[----:B01----:R-:W-:Y:S01]  /*17d60*/  ENDCOLLECTIVE ;  /* 0x000000000000791b */ /* 0x003fe20003800000 */
.L_x_824:
        /* <DEDUP_REMOVED lines=13> */
.L_x_825:
[----:B------:R-:W-:Y:S01]  /*17e40*/  IMAD.MOV.U32 R13, RZ, RZ, R4 ;  /* 0x000000ffff0d7224 */ /* 0x000fe200078e0004 */
[----:B------:R-:W-:Y:S01]  /*17e50*/  MOV R12, 0x3 ;  /* 0x00000003000c7802 */ /* 0x000fe20000000f00 */
[----:B------:R-:W-:-:S07]  /*17e60*/  IMAD.MOV.U32 R6, RZ, RZ, R14 ;  /* 0x000000ffff067224 */ /* 0x000fce00078e000e */
[----:B------:R-:W-:Y:S05]  /*17e70*/  WARPSYNC.COLLECTIVE R15, `(.L_x_826) ;  /* 0x000000000f087348 */ /* 0x000fea0003c00000 */
[----:B------:R0:W1:Y:S02]  /*17e80*/  SHFL.IDX P6, R14, R13, R12, R11 ;  /* 0x0000000c0d0e7389 */ /* 0x00006400000c000b */
[----:B01----:R-:W-:Y:S01]  /*17e90*/  ENDCOLLECTIVE ;  /* 0x000000000000791b */ /* 0x003fe20003800000 */
.L_x_826:
        /* <DEDUP_REMOVED lines=12> */
.L_x_827:
[----:B------:R-:W-:Y:S01]  /*17f60*/  IMAD.MOV.U32 R2, RZ, RZ, R14 ;  /* 0x000000ffff027224 */ /* 0x000fe200078e000e */
[----:B------:R-:W-:Y:S06]  /*17f70*/  BRA `(.L_x_828) ;  /* 0xffffffa400c47947 */ /* 0x000fec000383ffff */
.L_x_669:
[----:B-1----:R1:W2:Y:S02]  /*17f80*/  SYNCS.PHASECHK.TRANS64.TRYWAIT P0, [R22+URZ+0x16820], R0 ;  /* 0x01682000160075a7 */ /* 0x0022a4000800017f */
[----:B--2---:R-:W-:Y:S05]  /*17f90*/  @!P0 NANOSLEEP.SYNCS 0x989680 ;  /* 0x009896800000895d */ /* 0x004fea0003900000 */
[----:B------:R-:W2:Y:S02]  /*17fa0*/  @!P0 SYNCS.PHASECHK.TRANS64 P0, [R22+URZ+0x16820], R0 ;  /* 0x01682000160085a7 */ /* 0x000ea4000800007f */
[----:B--2---:R-:W-:Y:S05]  /*17fb0*/  @!P0 BRA `(.L_x_669) ;  /* 0xfffffffc00f08947 */ /* 0x004fea000383ffff */
[----:B------:R-:W-:Y:S05]  /*17fc0*/  BRA `(.L_x_829) ;  /* 0xffffffa800207947 */ /* 0x000fea000383ffff */
.L_x_674:
[----:B0-----:R0:W1:Y:S02]  /*17fd0*/  SYNCS.PHASECHK.TRANS64.TRYWAIT P0, [R5+URZ+0x16840], R2 ;  /* 0x01684002050075a7 */ /* 0x001064000800017f */
[----:B-1----:R-:W-:Y:S05]  /*17fe0*/  @!P0 NANOSLEEP.SYNCS 0x989680 ;  /* 0x009896800000895d */ /* 0x002fea0003900000 */
[----:B------:R-:W1:Y:S02]  /*17ff0*/  @!P0 SYNCS.PHASECHK.TRANS64 P0, [R5+URZ+0x16840], R2 ;  /* 0x01684002050085a7 */ /* 0x000e64000800007f */
[----:B-1----:R-:W-:Y:S05]  /*18000*/  @!P0 BRA `(.L_x_674) ;  /* 0xfffffffc00f08947 */ /* 0x002fea000383ffff */
[----:B------:R-:W-:Y:S05]  /*18010*/  BRA `(.L_x_830) ;  /* 0xffffffac00007947 */ /* 0x000fea000383ffff */
.L_x_675:
        /* <DEDUP_REMOVED lines=8> */
.L_x_832:
[----:B------:R-:W-:Y:S05]  /*180a0*/  BSYNC B1 ;  /* 0x0000000000017941 */ /* 0x000fea0003800000 */
.L_x_831:
[----:B------:R-:W0:Y:S01]  /*180b0*/  S2R R7, SR_TID.X ;  /* 0x0000000000077919 */ /* 0x000e220000002100 */
[----:B------:R-:W-:Y:S01]  /*180c0*/  MOV R13, R9 ;  /* 0x00000009000d7202 */ /* 0x000fe20000000f00 */
[----:B------:R-:W-:Y:S02]  /*180d0*/  IMAD.MOV.U32 R12, RZ, RZ, RZ ;  /* 0x000000ffff0c7224 */ /* 0x000fe400078e00ff */
[----:B------:R-:W-:Y:S02]  /*180e0*/  IMAD.MOV.U32 R11, RZ, RZ, 0x181f ;  /* 0x0000181fff0b7424 */ /* 0x000fe400078e00ff */
[----:B------:R-:W-:Y:S02]  /*180f0*/  IMAD.MOV.U32 R15, RZ, RZ, -0x1 ;  /* 0xffffffffff0f7424 */ /* 0x000fe400078e00ff */
[----:B------:R-:W-:Y:S02]  /*18100*/  IMAD.MOV.U32 R3, RZ, RZ, R14 ;  /* 0x000000ffff037224 */ /* 0x000fe400078e000e */
[----:B------:R-:W-:-:S07]  /*18110*/  IMAD R8, R8, 0x2, R22 ;  /* 0x0000000208087824 */ /* 0x000fce00078e0216 */
[----:B0-----:R-:W-:Y:S05]  /*18120*/  WARPSYNC.COLLECTIVE R15, `(.L_x_833) ;  /* 0x000000000f087348 */ /* 0x001fea0003c00000 */
[----:B------:R1:W2:Y:S02]  /*18130*/  SHFL.IDX P6, R14, R13, R12, R11 ;  /* 0x0000000c0d0e7389 */ /* 0x0002a400000c000b */
[----:B012---:R-:W-:Y:S01]  /*18140*/  ENDCOLLECTIVE ;  /* 0x000000000000791b */ /* 0x007fe20003800000 */
.L_x_833:
[----:B------:R-:W-:Y:S01]  /*18150*/  MOV R13, R10 ;  /* 0x0000000a000d7202 */ /* 0x000fe20000000f00 */
[----:B------:R-:W-:Y:S02]  /*18160*/  IMAD.MOV.U32 R12, RZ, RZ, 0x1 ;  /* 0x00000001ff0c7424 */ /* 0x000fe400078e00ff */
[----:B------:R-:W-:Y:S02]  /*18170*/  IMAD.SHL.U32 R7, R7, 0x8, RZ ;  /* 0x0000000807077824 */ /* 0x000fe400078e00ff */
[----:B------:R-:W-:-:S07]  /*18180*/  IMAD.MOV.U32 R2, RZ, RZ, R14 ;  /* 0x000000ffff027224 */ /* 0x000fce00078e000e */
[----:B------:R-:W-:Y:S05]  /*18190*/  WARPSYNC.COLLECTIVE R15, `(.L_x_834) ;  /* 0x000000000f087348 */ /* 0x000fea0003c00000 */
[----:B------:R0:W1:Y:S02]  /*181a0*/  SHFL.IDX P6, R14, R13, R12, R11 ;  /* 0x0000000c0d0e7389 */ /* 0x00006400000c000b */
[----:B01----:R-:W-:Y:S01]  /*181b0*/  ENDCOLLECTIVE ;  /* 0x000000000000791b */ /* 0x003fe20003800000 */
.L_x_834:
[----:B------:R-:W-:-:S05]  /*181c0*/  LOP3.LUT R7, R7, 0x38, RZ, 0xc0, !PT ;  /* 0x0000003807077812 */ /* 0x000fca00078ec0ff */
[----:B------:R-:W-:-:S05]  /*181d0*/  IMAD.SHL.U32 R7, R7, 0x2, RZ ;  /* 0x0000000207077824 */ /* 0x000fca00078e00ff */
[----:B------:R-:W-:Y:S01]  /*181e0*/  IADD3 R2, P0, R2, R7, RZ ;  /* 0x0000000702027210 */ /* 0x000fe20007f1e0ff */
[----:B------:R-:W-:-:S04]  /*181f0*/  IMAD.MOV.U32 R13, RZ, RZ, R9 ;  /* 0x000000ffff0d7224 */ /* 0x000fc800078e0009 */
[----:B------:R-:W-:-:S05]  /*18200*/  IMAD.X R3, RZ, RZ, R3, P0 ;  /* 0x000000ffff037224 */ /* 0x000fca00000e0603 */
[----:B------:R-:W-:Y:S01]  /*18210*/  @!PT LDS RZ, [RZ] ;  /* 0x00000000fffff984 */ /* 0x000fe20000000800 */
[----:B------:R-:W-:Y:S01]  /*18220*/  @!PT LDS RZ, [RZ] ;  /* 0x00000000fffff984 */ /* 0x000fe20000000800 */
[----:B------:R-:W-:Y:S01]  /*18230*/  @!PT LDS RZ, [RZ] ;  /* 0x00000000fffff984 */ /* 0x000fe20000000800 */
[----:B------:R0:W-:Y:S02]  /*18240*/  LDGSTS.E.BYPASS.LTC128B.128 [R8+0xe400], desc[UR42][R2.64], !P2 ;  /* 0x0e40000002087fae */ /* 0x0001e4000d101d6a */
[----:B0-----:R-:W-:-:S07]  /*18250*/  IMAD.MOV.U32 R3, RZ, RZ, R14 ;  /* 0x000000ffff037224 */ /* 0x001fce00078e000e */
[----:B------:R-:W-:Y:S05]  /*18260*/  WARPSYNC.COLLECTIVE R15, `(.L_x_835) ;  /* 0x000000000f087348 */ /* 0x000fea0003c00000 */
[----:B------:R0:W1:Y:S02]  /*18270*/  SHFL.IDX P6, R14, R13, R12, R11 ;  /* 0x0000000c0d0e7389 */ /* 0x00006400000c000b */
[----:B01----:R-:W-:Y:S01]  /*18280*/  ENDCOLLECTIVE ;  /* 0x000000000000791b */ /* 0x003fe20003800000 */
.L_x_835:
[----:B------:R-:W-:Y:S02]  /*18290*/  IMAD.MOV.U32 R13, RZ, RZ, R10 ;  /* 0x000000ffff0d7224 */ /* 0x000fe400078e000a */
[----:B------:R-:W-:Y:S02]  /*182a0*/  IMAD.MOV.U32 R12, RZ, RZ, 0x2 ;  /* 0x00000002ff0c7424 */ /* 0x000fe400078e00ff */
[----:B------:R-:W-:-:S07]  /*182b0*/  IMAD.MOV.U32 R2, RZ, RZ, R14 ;  /* 0x000000ffff027224 */ /* 0x000fce00078e000e */
[----:B------:R-:W-:Y:S05]  /*182c0*/  WARPSYNC.COLLECTIVE R15, `(.L_x_836) ;  /* 0x000000000f087348 */ /* 0x000fea0003c00000 */
[----:B------:R0:W1:Y:S02]  /*182d0*/  SHFL.IDX P6, R14, R13, R12, R11 ;  /* 0x0000000c0d0e7389 */ /* 0x00006400000c000b */
[----:B01----:R-:W-:Y:S01]  /*182e0*/  ENDCOLLECTIVE ;  /* 0x000000000000791b */ /* 0x003fe20003800000 */
.L_x_836:
        /* <DEDUP_REMOVED lines=11> */
.L_x_837:
[----:B------:R-:W-:Y:S02]  /*183a0*/  IMAD.MOV.U32 R13, RZ, RZ, R10 ;  /* 0x000000ffff0d7224 */ /* 0x000fe400078e000a */
[----:B------:R-:W-:Y:S02]  /*183b0*/  IMAD.MOV.U32 R12, RZ, RZ, 0x3 ;  /* 0x00000003ff0c7424 */ /* 0x000fe400078e00ff */
[----:B------:R-:W-:-:S07]  /*183c0*/  IMAD.MOV.U32 R2, RZ, RZ, R14 ;  /* 0x000000ffff027224 */ /* 0x000fce00078e000e */
[----:B------:R-:W-:Y:S05]  /*183d0*/  WARPSYNC.COLLECTIVE R15, `(.L_x_838) ;  /* 0x000000000f087348 */ /* 0x000fea0003c00000 */
[----:B------:R0:W1:Y:S02]  /*183e0*/  SHFL.IDX P6, R14, R13, R12, R11 ;  /* 0x0000000c0d0e7389 */ /* 0x00006400000c000b */
[----:B01----:R-:W-:Y:S01]  /*183f0*/  ENDCOLLECTIVE ;  /* 0x000000000000791b */ /* 0x003fe20003800000 */
.L_x_838:
        /* <DEDUP_REMOVED lines=11> */
.L_x_839:
[----:B------:R-:W-:Y:S01]  /*184b0*/  MOV R13, R10 ;  /* 0x0000000a000d7202 */ /* 0x000fe20000000f00 */
[----:B------:R-:W-:Y:S02]  /*184c0*/  IMAD.MOV.U32 R12, RZ, RZ, 0x4 ;  /* 0x00000004ff0c7424 */ /* 0x000fe400078e00ff */
[----:B------:R-:W-:-:S07]  /*184d0*/  IMAD.MOV.U32 R2, RZ, RZ, R14 ;  /* 0x000000ffff027224 */ /* 0x000fce00078e000e */
[----:B------:R-:W-:Y:S05]  /*184e0*/  WARPSYNC.COLLECTIVE R15, `(.L_x_840) ;  /* 0x000000000f087348 */ /* 0x000fea0003c00000 */
[----:B------:R0:W1:Y:S02]  /*184f0*/  SHFL.IDX P6, R14, R13, R12, R11 ;  /* 0x0000000c0d0e7389 */ /* 0x00006400000c000b */
[----:B01----:R-:W-:Y:S01]  /*18500*/  ENDCOLLECTIVE ;  /* 0x000000000000791b */ /* 0x003fe20003800000 */
.L_x_840:
        /* <DEDUP_REMOVED lines=11> */
.L_x_841:
[----:B------:R-:W-:Y:S02]  /*185c0*/  IMAD.MOV.U32 R13, RZ, RZ, R10 ;  /* 0x000000ffff0d7224 */ /* 0x000fe400078e000a */
[----:B------:R-:W-:Y:S02]  /*185d0*/  IMAD.MOV.U32 R12, RZ, RZ, 0x5 ;  /* 0x00000005ff0c7424 */ /* 0x000fe400078e00ff */
[----:B------:R-:W-:-:S07]  /*185e0*/  IMAD.MOV.U32 R2, RZ, RZ, R14 ;  /* 0x000000ffff027224 */ /* 0x000fce00078e000e */
[----:B------:R-:W-:Y:S05]  /*185f0*/  WARPSYNC.COLLECTIVE R15, `(.L_x_842) ;  /* 0x000000000f087348 */ /* 0x000fea0003c00000 */
[----:B------:R0:W1:Y:S02]  /*18600*/  SHFL.IDX P6, R14, R13, R12, R11 ;  /* 0x0000000c0d0e7389 */ /* 0x00006400000c000b */
[----:B01----:R-:W-:Y:S01]  /*18610*/  ENDCOLLECTIVE ;  /* 0x000000000000791b */ /* 0x003fe20003800000 */
.L_x_842:
        /* <DEDUP_REMOVED lines=11> */
.L_x_843:
[----:B------:R-:W-:Y:S02]  /*186d0*/  IMAD.MOV.U32 R13, RZ, RZ, R10 ;  /* 0x000000ffff0d7224 */ /* 0x000fe400078e000a */
[----:B------:R-:W-:Y:S02]  /*186e0*/  IMAD.MOV.U32 R12, RZ, RZ, 0x6 ;  /* 0x00000006ff0c7424 */ /* 0x000fe400078e00ff */
[----:B------:R-:W-:-:S07]  /*186f0*/  IMAD.MOV.U32 R2, RZ, RZ, R14 ;  /* 0x000000ffff027224 */ /* 0x000fce00078e000e */
[----:B------:R-:W-:Y:S05]  /*18700*/  WARPSYNC.COLLECTIVE R15, `(.L_x_844) ;  /* 0x000000000f087348 */ /* 0x000fea0003c00000 */
[----:B------:R0:W1:Y:S02]  /*18710*/  SHFL.IDX P6, R14, R13, R12, R11 ;  /* 0x0000000c0d0e7389 */ /* 0x00006400000c000b */
[----:B01----:R-:W-:Y:S01]  /*18720*/  ENDCOLLECTIVE ;  /* 0x000000000000791b */ /* 0x003fe20003800000 */
.L_x_844:
        /* <DEDUP_REMOVED lines=11> */
.L_x_845:
[----:B------:R-:W-:Y:S01]  /*187e0*/  MOV R13, R10 ;  /* 0x0000000a000d7202 */ /* 0x000fe20000000f00 */
[----:B------:R-:W-:Y:S02]  /*187f0*/  IMAD.MOV.U32 R12, RZ, RZ, 0x7 ;  /* 0x00000007ff0c7424 */ /* 0x000fe400078e00ff */
[----:B------:R-:W-:-:S07]  /*18800*/  IMAD.MOV.U32 R2, RZ, RZ, R14 ;  /* 0x000000ffff027224 */ /* 0x000fce00078e000e */
[----:B------:R-:W-:Y:S05]  /*18810*/  WARPSYNC.COLLECTIVE R15, `(.L_x_846) ;  /* 0x000000000f087348 */ /* 0x000fea0003c00000 */
[----:B------:R0:W1:Y:S02]  /*18820*/  SHFL.IDX P6, R14, R13, R12, R11 ;  /* 0x0000000c0d0e7389 */ /* 0x00006400000c000b */
[----:B01----:R-:W-:Y:S01]  /*18830*/  ENDCOLLECTIVE ;  /* 0x000000000000791b */ /* 0x003fe20003800000 */
.L_x_846:
        /* <DEDUP_REMOVED lines=11> */
.L_x_847:
[----:B------:R-:W-:Y:S01]  /*188f0*/  IMAD.MOV.U32 R2, RZ, RZ, R14 ;  /* 0x000000ffff027224 */ /* 0x000fe200078e000e */
[----:B------:R-:W-:Y:S06]  /*18900*/  BRA `(.L_x_848) ;  /* 0xffffffa400f87947 */ /* 0x000fec000383ffff */
.L_x_680:
[----:B-1----:R1:W2:Y:S02]  /*18910*/  SYNCS.PHASECHK.TRANS64.TRYWAIT P0, [R5+URZ+0x16860], R2 ;  /* 0x01686002050075a7 */ /* 0x0022a4000800017f */
[----:B--2---:R-:W-:Y:S05]  /*18920*/  @!P0 NANOSLEEP.SYNCS 0x989680 ;  /* 0x009896800000895d */ /* 0x004fea0003900000 */
[----:B------:R-:W2:Y:S02]  /*18930*/  @!P0 SYNCS.PHASECHK.TRANS64 P0, [R5+URZ+0x16860], R2 ;  /* 0x01686002050085a7 */ /* 0x000ea4000800007f */
[----:B--2---:R-:W-:Y:S05]  /*18940*/  @!P0 BRA `(.L_x_680) ;  /* 0xfffffffc00f08947 */ /* 0x004fea000383ffff */
[----:B------:R-:W-:Y:S05]  /*18950*/  BRA `(.L_x_849) ;  /* 0xffffffa800507947 */ /* 0x000fea000383ffff */
.L_x_681:
        /* <DEDUP_REMOVED lines=8> */
.L_x_851:
[----:B------:R-:W-:Y:S05]  /*189e0*/  BSYNC B1 ;  /* 0x0000000000017941 */ /* 0x000fea0003800000 */
.L_x_850:
[----:B------:R-:W-:Y:S01]  /*189f0*/  IMAD.MOV.U32 R13, RZ, RZ, R23 ;  /* 0x000000ffff0d7224 */ /* 0x000fe200078e0017 */
[----:B------:R-:W-:Y:S01]  /*18a00*/  MOV R3, R14 ;  /* 0x0000000e00037202 */ /* 0x000fe20000000f00 */
[----:B------:R-:W-:Y:S01]  /*18a10*/  IMAD.MOV.U32 R12, RZ, RZ, RZ ;  /* 0x000000ffff0c7224 */ /* 0x000fe200078e00ff */
[----:B------:R-:W-:Y:S01]  /*18a20*/  ISETP.LT.OR P2, PT, R8, 0x1, P1 ;  /* 0x000000010800780c */ /* 0x000fe20000f41670 */
[----:B------:R-:W-:Y:S02]  /*18a30*/  IMAD.MOV.U32 R11, RZ, RZ, 0x181f ;  /* 0x0000181fff0b7424 */ /* 0x000fe400078e00ff */
[----:B------:R-:W-:Y:S02]  /*18a40*/  IMAD.MOV.U32 R15, RZ, RZ, -0x1 ;  /* 0xffffffffff0f7424 */ /* 0x000fe400078e00ff */
[----:B------:R-:W-:-:S08]  /*18a50*/  IMAD R6, R6, 0x2, R22 ;  /* 0x0000000206067824 */ /* 0x000fd000078e0216 */
[----:B------:R-:W-:Y:S05]  /*18a60*/  WARPSYNC.COLLECTIVE R15, `(.L_x_852) ;  /* 0x000000000f087348 */ /* 0x000fea0003c00000 */
[----:B------:R0:W1:Y:S02]  /*18a70*/  SHFL.IDX P6, R14, R13, R12, R11 ;  /* 0x0000000c0d0e7389 */ /* 0x00006400000c000b */
[----:B01----:R-:W-:Y:S01]  /*18a80*/  ENDCOLLECTIVE ;  /* 0x000000000000791b */ /* 0x003fe20003800000 */
.L_x_852:
[----:B------:R-:W-:Y:S01]  /*18a90*/  IMAD.MOV.U32 R13, RZ, RZ, R24 ;  /* 0x000000ffff0d7224 */ /* 0x000fe200078e0018 */
[----:B------:R-:W-:Y:S01]  /*18aa0*/  MOV R12, 0x1 ;  /* 0x00000001000c7802 */ /* 0x000fe20000000f00 */
[----:B------:R-:W-:-:S07]  /*18ab0*/  IMAD.MOV.U32 R2, RZ, RZ, R14 ;  /* 0x000000ffff027224 */ /* 0x000fce00078e000e */
[----:B------:R-:W-:Y:S05]  /*18ac0*/  WARPSYNC.COLLECTIVE R15, `(.L_x_853) ;  /* 0x000000000f087348 */ /* 0x000fea0003c00000 */
[----:B------:R0:W1:Y:S02]  /*18ad0*/  SHFL.IDX P6, R14, R13, R12, R11 ;  /* 0x0000000c0d0e7389 */ /* 0x00006400000c000b */
[----:B01----:R-:W-:Y:S01]  /*18ae0*/  ENDCOLLECTIVE ;  /* 0x000000000000791b */ /* 0x003fe20003800000 */
.L_x_853:
        /* <DEDUP_REMOVED lines=12> */
.L_x_854:
[----:B------:R-:W-:Y:S02]  /*18bb0*/  IMAD.MOV.U32 R13, RZ, RZ, R24 ;  /* 0x000000ffff0d7224 */ /* 0x000fe400078e0018 */
[----:B------:R-:W-:Y:S02]  /*18bc0*/  IMAD.MOV.U32 R12, RZ, RZ, 0x2 ;  /* 0x00000002ff0c7424 */ /* 0x000fe400078e00ff */
[----:B------:R-:W-:-:S07]  /*18bd0*/  IMAD.MOV.U32 R2, RZ, RZ, R14 ;  /* 0x000000ffff027224 */ /* 0x000fce00078e000e */
[----:B------:R-:W-:Y:S05]  /*18be0*/  WARPSYNC.COLLECTIVE R15, `(.L_x_855) ;  /* 0x000000000f087348 */ /* 0x000fea0003c00000 */
[----:B------:R0:W1:Y:S02]  /*18bf0*/  SHFL.IDX P6, R14, R13, R12, R11 ;  /* 0x0000000c0d0e7389 */ /* 0x00006400000c000b */
[----:B01----:R-:W-:Y:S01]  /*18c00*/  ENDCOLLECTIVE ;  /* 0x000000000000791b */ /* 0x003fe20003800000 */
.L_x_855:
        /* <DEDUP_REMOVED lines=12> */
.L_x_856:
[----:B------:R-:W-:Y:S02]  /*18cd0*/  IMAD.MOV.U32 R13, RZ, RZ, R24 ;  /* 0x000000ffff0d7224 */ /* 0x000fe400078e0018 */
[----:B------:R-:W-:Y:S01]  /*18ce0*/  IMAD.MOV.U32 R12, RZ, RZ, 0x3 ;  /* 0x00000003ff0c7424 */ /* 0x000fe200078e00ff */
[----:B------:R-:W-:-:S07]  /*18cf0*/  MOV R2, R14 ;  /* 0x0000000e00027202 */ /* 0x000fce0000000f00 */
[----:B------:R-:W-:Y:S05]  /*18d00*/  WARPSYNC.COLLECTIVE R15, `(.L_x_857) ;  /* 0x000000000f087348 */ /* 0x000fea0003c00000 */
[----:B------:R0:W1:Y:S02]  /*18d10*/  SHFL.IDX P6, R14, R13, R12, R11 ;  /* 0x0000000c0d0e7389 */ /* 0x00006400000c000b */
[----:B01----:R-:W-:Y:S01]  /*18d20*/  ENDCOLLECTIVE ;  /* 0x000000000000791b */ /* 0x003fe20003800000 */
.L_x_857:
        /* <DEDUP_REMOVED lines=12> */
.L_x_858:
[----:B------:R-:W-:Y:S01]  /*18df0*/  IMAD.MOV.U32 R13, RZ, RZ, R24 ;  /* 0x000000ffff0d7224 */ /* 0x000fe200078e0018 */
[----:B------:R-:W-:Y:S01]  /*18e00*/  MOV R12, 0x4 ;  /* 0x00000004000c7802 */ /* 0x000fe20000000f00 */
[----:B------:R-:W-:-:S07]  /*18e10*/  IMAD.MOV.U32 R2, RZ, RZ, R14 ;  /* 0x000000ffff027224 */ /* 0x000fce00078e000e */
[----:B------:R-:W-:Y:S05]  /*18e20*/  WARPSYNC.COLLECTIVE R15, `(.L_x_859) ;  /* 0x000000000f087348 */ /* 0x000fea0003c00000 */
[----:B------:R0:W1:Y:S02]  /*18e30*/  SHFL.IDX P6, R14, R13, R12, R11 ;  /* 0x0000000c0d0e7389 */ /* 0x00006400000c000b */
[----:B01----:R-:W-:Y:S01]  /*18e40*/  ENDCOLLECTIVE ;  /* 0x000000000000791b */ /* 0x003fe20003800000 */
.L_x_859:
        /* <DEDUP_REMOVED lines=12> */
.L_x_860:
[----:B------:R-:W-:Y:S02]  /*18f10*/  IMAD.MOV.U32 R13, RZ, RZ, R24 ;  /* 0x000000ffff0d7224 */ /* 0x000fe400078e0018 */
[----:B------:R-:W-:Y:S02]  /*18f20*/  IMAD.MOV.U32 R12, RZ, RZ, 0x5 ;  /* 0x00000005ff0c7424 */ /* 0x000fe400078e00ff */
[----:B------:R-:W-:-:S07]  /*18f30*/  IMAD.MOV.U32 R2, RZ, RZ, R14 ;  /* 0x000000ffff027224 */ /* 0x000fce00078e000e */
[----:B------:R-:W-:Y:S05]  /*18f40*/  WARPSYNC.COLLECTIVE R15, `(.L_x_861) ;  /* 0x000000000f087348 */ /* 0x000fea0003c00000 */
[----:B------:R0:W1:Y:S02]  /*18f50*/  SHFL.IDX P6, R14, R13, R12, R11 ;  /* 0x0000000c0d0e7389 */ /* 0x00006400000c000b */
[----:B01----:R-:W-:Y:S01]  /*18f60*/  ENDCOLLECTIVE ;  /* 0x000000000000791b */ /* 0x003fe20003800000 */
.L_x_861:
        /* <DEDUP_REMOVED lines=12> */
.L_x_862:
[----:B------:R-:W-:Y:S02]  /*19030*/  IMAD.MOV.U32 R13, RZ, RZ, R24 ;  /* 0x000000ffff0d7224 */ /* 0x000fe400078e0018 */
[----:B------:R-:W-:Y:S01]  /*19040*/  IMAD.MOV.U32 R12, RZ, RZ, 0x6 ;  /* 0x00000006ff0c7424 */ /* 0x000fe200078e00ff */
[----:B------:R-:W-:-:S07]  /*19050*/  MOV R2, R14 ;  /* 0x0000000e00027202 */ /* 0x000fce0000000f00 */
[----:B------:R-:W-:Y:S05]  /*19060*/  WARPSYNC.COLLECTIVE R15, `(.L_x_863) ;  /* 0x000000000f087348 */ /* 0x000fea0003c00000 */
[----:B------:R0:W1:Y:S02]  /*19070*/  SHFL.IDX P6, R14, R13, R12, R11 ;  /* 0x0000000c0d0e7389 */ /* 0x00006400000c000b */
[----:B01----:R-:W-:Y:S01]  /*19080*/  ENDCOLLECTIVE ;  /* 0x000000000000791b */ /* 0x003fe20003800000 */
.L_x_863:
        /* <DEDUP_REMOVED lines=12> */
.L_x_864:
[----:B------:R-:W-:Y:S01]  /*19150*/  IMAD.MOV.U32 R13, RZ, RZ, R24 ;  /* 0x000000ffff0d7224 */ /* 0x000fe200078e0018 */
[----:B------:R-:W-:Y:S01]  /*19160*/  MOV R12, 0x7 ;  /* 0x00000007000c7802 */ /* 0x000fe20000000f00 */
[----:B------:R-:W-:-:S07]  /*19170*/  IMAD.MOV.U32 R2, RZ, RZ, R14 ;  /* 0x000000ffff027224 */ /* 0x000fce00078e000e */
[----:B------:R-:W-:Y:S05]  /*19180*/  WARPSYNC.COLLECTIVE R15, `(.L_x_865) ;  /* 0x000000000f087348 */ /* 0x000fea0003c00000 */
[----:B------:R0:W1:Y:S02]  /*19190*/  SHFL.IDX P6, R14, R13, R12, R11 ;  /* 0x0000000c0d0e7389 */ /* 0x00006400000c000b */
[----:B01----:R-:W-:Y:S01]  /*191a0*/  ENDCOLLECTIVE ;  /* 0x000000000000791b */ /* 0x003fe20003800000 */
.L_x_865:
        /* <DEDUP_REMOVED lines=11> */
.L_x_866:
[----:B------:R-:W-:Y:S01]  /*19260*/  IMAD.MOV.U32 R2, RZ, RZ, R14 ;  /* 0x000000ffff027224 */ /* 0x000fe200078e000e */
[----:B------:R-:W-:Y:S06]  /*19270*/  BRA `(.L_x_867) ;  /* 0xffffffa400007947 */ /* 0x000fec000383ffff */
.L_x_689:
[----:B0-----:R0:W1:Y:S02]  /*19280*/  SYNCS.PHASECHK.TRANS64.TRYWAIT P0, [R0+URZ+0x16860], R3 ;  /* 0x01686003000075a7 */ /* 0x001064000800017f */
[----:B-1----:R-:W-:Y:S05]  /*19290*/  @!P0 NANOSLEEP.SYNCS 0x989680 ;  /* 0x009896800000895d */ /* 0x002fea0003900000 */
[----:B------:R-:W1:Y:S02]  /*192a0*/  @!P0 SYNCS.PHASECHK.TRANS64 P0, [R0+URZ+0x16860], R3 ;  /* 0x01686003000085a7 */ /* 0x000e64000800007f */
[----:B-1----:R-:W-:Y:S05]  /*192b0*/  @!P0 BRA `(.L_x_689) ;  /* 0xfffffffc00f08947 */ /* 0x002fea000383ffff */
[----:B------:R-:W-:Y:S05]  /*192c0*/  BRA `(.L_x_868) ;  /* 0xffffffa800207947 */ /* 0x000fea000383ffff */
.L_x_690:
        /* <DEDUP_REMOVED lines=8> */
.L_x_870:
[----:B------:R-:W-:Y:S05]  /*19350*/  BSYNC B0 ;  /* 0x0000000000007941 */ /* 0x000fea0003800000 */
.L_x_869:
[----:B------:R-:W-:Y:S01]  /*19360*/  MOV R13, R23 ;  /* 0x00000017000d7202 */ /* 0x000fe20000000f00 */
[----:B------:R-:W-:Y:S01]  /*19370*/  IMAD.MOV.U32 R12, RZ, RZ, RZ ;  /* 0x000000ffff0c7224 */ /* 0x000fe200078e00ff */
[----:B------:R-:W-:Y:S01]  /*19380*/  ISETP.LT.OR P2, PT, R6, 0x1, P0 ;  /* 0x000000010600780c */ /* 0x000fe20000741670 */
[----:B------:R-:W-:Y:S02]  /*19390*/  IMAD.MOV.U32 R11, RZ, RZ, 0x181f ;  /* 0x0000181fff0b7424 */ /* 0x000fe400078e00ff */
[----:B------:R-:W-:Y:S02]  /*193a0*/  IMAD.MOV.U32 R15, RZ, RZ, -0x1 ;  /* 0xffffffffff0f7424 */ /* 0x000fe400078e00ff */
[----:B------:R-:W-:Y:S02]  /*193b0*/  IMAD.MOV.U32 R3, RZ, RZ, R14 ;  /* 0x000000ffff037224 */ /* 0x000fe400078e000e */
[----:B------:R-:W-:-:S07]  /*193c0*/  IMAD.SHL.U32 R5, R7, 0x2, RZ ;  /* 0x0000000207057824 */ /* 0x000fce00078e00ff */
[----:B------:R-:W-:Y:S05]  /*193d0*/  WARPSYNC.COLLECTIVE R15, `(.L_x_871) ;  /* 0x000000000f087348 */ /* 0x000fea0003c00000 */
[----:B------:R0:W1:Y:S02]  /*193e0*/  SHFL.IDX P6, R14, R13, R12, R11 ;  /* 0x0000000c0d0e7389 */ /* 0x00006400000c000b */
[----:B01----:R-:W-:Y:S01]  /*193f0*/  ENDCOLLECTIVE ;  /* 0x000000000000791b */ /* 0x003fe20003800000 */
.L_x_871:
[----:B------:R-:W-:Y:S02]  /*19400*/  IMAD R4, R4, 0x2, R22 ;  /* 0x0000000204047824 */ /* 0x000fe400078e0216 */
[----:B------:R-:W-:Y:S02]  /*19410*/  IMAD.MOV.U32 R13, RZ, RZ, R24 ;  /* 0x000000ffff0d7224 */ /* 0x000fe400078e0018 */
[----:B------:R-:W-:Y:S01]  /*19420*/  IMAD.MOV.U32 R12, RZ, RZ, 0x1 ;  /* 0x00000001ff0c7424 */ /* 0x000fe200078e00ff */
[----:B------:R-:W-:-:S13]  /*19430*/  IADD3 R2, P1, R14, R5, RZ ;  /* 0x000000050e027210 */ /* 0x000fda0007f3e0ff */
[----:B------:R-:W-:Y:S05]  /*19440*/  WARPSYNC.COLLECTIVE R15, `(.L_x_872) ;  /* 0x000000000f087348 */ /* 0x000fea0003c00000 */
[----:B------:R0:W1:Y:S02]  /*19450*/  SHFL.IDX P6, R14, R13, R12, R11 ;  /* 0x0000000c0d0e7389 */ /* 0x00006400000c000b */
[----:B01----:R-:W-:Y:S01]  /*19460*/  ENDCOLLECTIVE ;  /* 0x000000000000791b */ /* 0x003fe20003800000 */
.L_x_872:
[----:B------:R-:W-:-:S05]  /*19470*/  IMAD.X R3, RZ, RZ, R3, P1 ;  /* 0x000000ffff037224 */ /* 0x000fca00008e0603 */
[----:B------:R-:W-:Y:S01]  /*19480*/  @!PT LDS RZ, [RZ] ;  /* 0x00000000fffff984 */ /* 0x000fe20000000800 */
[----:B------:R-:W-:Y:S01]  /*19490*/  @!PT LDS RZ, [RZ] ;  /* 0x00000000fffff984 */ /* 0x000fe20000000800 */
[----:B------:R-:W-:Y:S01]  /*194a0*/  @!PT LDS RZ, [RZ] ;  /* 0x00000000fffff984 */ /* 0x000fe20000000800 */
[----:B------:R0:W-:Y:S01]  /*194b0*/  LDGSTS.E.BYPASS.LTC128B.128 [R4+0x400], desc[UR42][R2.64], !P2 ;  /* 0x0040000002047fae */ /* 0x0001e2000d101d6a */
[----:B------:R-:W-:Y:S01]  /*194c0*/  ISETP.LT.OR P2, PT, R6, 0x11, P0 ;  /* 0x000000110600780c */ /* 0x000fe20000741670 */
[----:B------:R-:W-:Y:S01]  /*194d0*/  IMAD.MOV.U32 R13, RZ, RZ, R23 ;  /* 0x000000ffff0d7224 */ /* 0x000fe200078e0017 */
[----:B0-----:R-:W-:-:S11]  /*194e0*/  MOV R3, R14 ;  /* 0x0000000e00037202 */ /* 0x001fd60000000f00 */
[----:B------:R-:W-:Y:S05]  /*194f0*/  WARPSYNC.COLLECTIVE R15, `(.L_x_873) ;  /* 0x000000000f087348 */ /* 0x000fea0003c00000 */
[----:B------:R0:W1:Y:S02]  /*19500*/  SHFL.IDX P6, R14, R13, R12, R11 ;  /* 0x0000000c0d0e7389 */ /* 0x00006400000c000b */
[----:B01----:R-:W-:Y:S01]  /*19510*/  ENDCOLLECTIVE ;  /* 0x000000000000791b */ /* 0x003fe20003800000 */
.L_x_873:
[----:B------:R-:W-:Y:S02]  /*19520*/  IMAD.MOV.U32 R13, RZ, RZ, R24 ;  /* 0x000000ffff0d7224 */ /* 0x000fe400078e0018 */
[----:B------:R-:W-:Y:S01]  /*19530*/  IMAD.MOV.U32 R12, RZ, RZ, 0x2 ;  /* 0x00000002ff0c7424 */ /* 0x000fe200078e00ff */
[----:B------:R-:W-:-:S13]  /*19540*/  IADD3 R2, P1, R14, R5, RZ ;  /* 0x000000050e027210 */ /* 0x000fda0007f3e0ff */
[----:B------:R-:W-:Y:S05]  /*19550*/  WARPSYNC.COLLECTIVE R15, `(.L_x_874) ;  /* 0x000000000f087348 */ /* 0x000fea0003c00000 */
[----:B------:R0:W1:Y:S02]  /*19560*/  SHFL.IDX P6, R14, R13, R12, R11 ;  /* 0x0000000c0d0e7389 */ /* 0x00006400000c000b */
[----:B01----:R-:W-:Y:S01]  /*19570*/  ENDCOLLECTIVE ;  /* 0x000000000000791b */ /* 0x003fe20003800000 */
.L_x_874:
        /* <DEDUP_REMOVED lines=11> */
.L_x_875:
[----:B------:R-:W-:Y:S01]  /*19630*/  IMAD.MOV.U32 R13, RZ, RZ, R24 ;  /* 0x000000ffff0d7224 */ /* 0x000fe200078e0018 */
[----:B------:R-:W-:Y:S02]  /*19640*/  MOV R12, 0x3 ;  /* 0x00000003000c7802 */ /* 0x000fe40000000f00 */
[----:B------:R-:W-:-:S13]  /*19650*/  IADD3 R2, P1, R14, R5, RZ ;  /* 0x000000050e027210 */ /* 0x000fda0007f3e0ff */
[----:B------:R-:W-:Y:S05]  /*19660*/  WARPSYNC.COLLECTIVE R15, `(.L_x_876) ;  /* 0x000000000f087348 */ /* 0x000fea0003c00000 */
[----:B------:R0:W1:Y:S02]  /*19670*/  SHFL.IDX P6, R14, R13, R12, R11 ;  /* 0x0000000c0d0e7389 */ /* 0x00006400000c000b */
[----:B01----:R-:W-:Y:S01]  /*19680*/  ENDCOLLECTIVE ;  /* 0x000000000000791b */ /* 0x003fe20003800000 */
.L_x_876:
        /* <DEDUP_REMOVED lines=11> */
.L_x_877:
[----:B------:R-:W-:Y:S02]  /*19740*/  IMAD.MOV.U32 R13, RZ, RZ, R24 ;  /* 0x000000ffff0d7224 */ /* 0x000fe400078e0018 */
[----:B------:R-:W-:Y:S01]  /*19750*/  IMAD.MOV.U32 R12, RZ, RZ, 0x4 ;  /* 0x00000004ff0c7424 */ /* 0x000fe200078e00ff */
[----:B------:R-:W-:-:S13]  /*19760*/  IADD3 R2, P1, R14, R5, RZ ;  /* 0x000000050e027210 */ /* 0x000fda0007f3e0ff */
[----:B------:R-:W-:Y:S05]  /*19770*/  WARPSYNC.COLLECTIVE R15, `(.L_x_878) ;  /* 0x000000000f087348 */ /* 0x000fea0003c00000 */
[----:B------:R0:W1:Y:S02]  /*19780*/  SHFL.IDX P6, R14, R13, R12, R11 ;  /* 0x0000000c0d0e7389 */ /* 0x00006400000c000b */
[----:B01----:R-:W-:Y:S01]  /*19790*/  ENDCOLLECTIVE ;  /* 0x000000000000791b */ /* 0x003fe20003800000 */
.L_x_878:
        /* <DEDUP_REMOVED lines=11> */
.L_x_879:
[----:B------:R-:W-:Y:S01]  /*19850*/  MOV R13, R24 ;  /* 0x00000018000d7202 */ /* 0x000fe20000000f00 */
[----:B------:R-:W-:Y:S01]  /*19860*/  IMAD.MOV.U32 R12, RZ, RZ, 0x5 ;  /* 0x00000005ff0c7424 */ /* 0x000fe200078e00ff */
[----:B------:R-:W-:-:S13]  /*19870*/  IADD3 R2, P1, R14, R5, RZ ;  /* 0x000000050e027210 */ /* 0x000fda0007f3e0ff */
[----:B------:R-:W-:Y:S05]  /*19880*/  WARPSYNC.COLLECTIVE R15, `(.L_x_880) ;  /* 0x000000000f087348 */ /* 0x000fea0003c00000 */
[----:B------:R0:W1:Y:S02]  /*19890*/  SHFL.IDX P6, R14, R13, R12, R11 ;  /* 0x0000000c0d0e7389 */ /* 0x00006400000c000b */
[----:B01----:R-:W-:Y:S01]  /*198a0*/  ENDCOLLECTIVE ;  /* 0x000000000000791b */ /* 0x003fe20003800000 */
.L_x_880:
        /* <DEDUP_REMOVED lines=11> */
.L_x_881:
[----:B------:R-:W-:Y:S02]  /*19960*/  IMAD.MOV.U32 R13, RZ, RZ, R24 ;  /* 0x000000ffff0d7224 */ /* 0x000fe400078e0018 */
[----:B------:R-:W-:Y:S01]  /*19970*/  IMAD.MOV.U32 R12, RZ, RZ, 0x6 ;  /* 0x00000006ff0c7424 */ /* 0x000fe200078e00ff */
[----:B------:R-:W-:-:S13]  /*19980*/  IADD3 R2, P1, R14, R5, RZ ;  /* 0x000000050e027210 */ /* 0x000fda0007f3e0ff */
[----:B------:R-:W-:Y:S05]  /*19990*/  WARPSYNC.COLLECTIVE R15, `(.L_x_882) ;  /* 0x000000000f087348 */ /* 0x000fea0003c00000 */
[----:B------:R0:W1:Y:S02]  /*199a0*/  SHFL.IDX P6, R14, R13, R12, R11 ;  /* 0x0000000c0d0e7389 */ /* 0x00006400000c000b */
[----:B01----:R-:W-:Y:S01]  /*199b0*/  ENDCOLLECTIVE ;  /* 0x000000000000791b */ /* 0x003fe20003800000 */
.L_x_882:
        /* <DEDUP_REMOVED lines=11> */
.L_x_883:
[----:B------:R-:W-:Y:S02]  /*19a70*/  IMAD.MOV.U32 R13, RZ, RZ, R24 ;  /* 0x000000ffff0d7224 */ /* 0x000fe400078e0018 */
[----:B------:R-:W-:Y:S01]  /*19a80*/  IMAD.MOV.U32 R12, RZ, RZ, 0x7 ;  /* 0x00000007ff0c7424 */ /* 0x000fe200078e00ff */
[----:B------:R-:W-:-:S13]  /*19a90*/  IADD3 R2, P1, R14, R5, RZ ;  /* 0x000000050e027210 */ /* 0x000fda0007f3e0ff */
[----:B------:R-:W-:Y:S05]  /*19aa0*/  WARPSYNC.COLLECTIVE R15, `(.L_x_884) ;  /* 0x000000000f087348 */ /* 0x000fea0003c00000 */
[----:B------:R0:W1:Y:S02]  /*19ab0*/  SHFL.IDX P6, R14, R13, R12, R11 ;  /* 0x0000000c0d0e7389 */ /* 0x00006400000c000b */
[----:B01----:R-:W-:Y:S01]  /*19ac0*/  ENDCOLLECTIVE ;  /* 0x000000000000791b */ /* 0x003fe20003800000 */
.L_x_884:
[----:B------:R-:W-:-:S05]  /*19ad0*/  IADD3.X R3, RZ, R3, RZ, P1, !PT ;  /* 0x00000003ff037210 */ /* 0x000fca0000ffe4ff */
        /* <DEDUP_REMOVED lines=9> */
.L_x_885:
[----:B------:R-:W-:Y:S05]  /*19b70*/  BRA `(.L_x_886) ;  /* 0xffffffa000f07947 */ /* 0x000fea000383ffff */
.L_x_695:
        /* <DEDUP_REMOVED lines=8> */
.L_x_888:
[----:B------:R-:W-:Y:S05]  /*19c00*/  BSYNC B0 ;  /* 0x0000000000007941 */ /* 0x000fea0003800000 */
.L_x_887:
[----:B------:R-:W-:Y:S01]  /*19c10*/  IMAD.MOV.U32 R13, RZ, RZ, R16 ;  /* 0x000000ffff0d7224 */ /* 0x000fe200078e0010 */
[----:B------:R-:W-:Y:S01]  /*19c20*/  MOV R0, R14 ;  /* 0x0000000e00007202 */ /* 0x000fe20000000f00 */
[----:B------:R-:W-:Y:S02]  /*19c30*/  IMAD.MOV.U32 R12, RZ, RZ, 0x1 ;  /* 0x00000001ff0c7424 */ /* 0x000fe400078e00ff */
[----:B------:R-:W-:Y:S02]  /*19c40*/  IMAD.MOV.U32 R11, RZ, RZ, 0x1f ;  /* 0x0000001fff0b7424 */ /* 0x000fe400078e00ff */
[----:B------:R-:W-:Y:S02]  /*19c50*/  IMAD.MOV.U32 R15, RZ, RZ, -0x1 ;  /* 0xffffffffff0f7424 */ /* 0x000fe400078e00ff */
[----:B------:R-:W-:-:S07]  /*19c60*/  IMAD.IADD R5, R19, 0x1, R8 ;  /* 0x0000000113057824 */ /* 0x000fce00078e0208 */
[----:B------:R-:W-:Y:S05]  /*19c70*/  WARPSYNC.COLLECTIVE R15, `(.L_x_889) ;  /* 0x000000000f087348 */ /* 0x000fea0003c00000 */
[----:B------:R0:W1:Y:S02]  /*19c80*/  SHFL.IDX P6, R14, R13, R12, R11 ;  /* 0x0000000c0d0e7389 */ /* 0x00006400000c000b */
[----:B01----:R-:W-:Y:S01]  /*19c90*/  ENDCOLLECTIVE ;  /* 0x000000000000791b */ /* 0x003fe20003800000 */
.L_x_889:
[----:B------:R-:W-:Y:S02]  /*19ca0*/  ULDC UR4, c[0x0][0xc3c] ;  /* 0x00030f0000047ab9 */ /* 0x000fe40000000800 */
[----:B------:R-:W-:-:S13]  /*19cb0*/  ISETP.GE.OR P1, PT, R5, UR4, !P0 ;  /* 0x0000000405007c0c */ /* 0x000fda000c726670 */
[----:B------:R-:W0:Y:S01]  /*19cc0*/  @!P1 LDC.64 R2, c[0x0][0xc80] ;  /* 0x00032000ff029b82 */ /* 0x000e220000000a00 */
[----:B------:R-:W-:Y:S02]  /*19cd0*/  IMAD.MOV.U32 R11, RZ, RZ, RZ ;  /* 0x000000ffff0b7224 */ /* 0x000fe400078e00ff */
[----:B------:R-:W-:Y:S02]  /*19ce0*/  IMAD.MOV.U32 R4, RZ, RZ, R14 ;  /* 0x000000ffff047224 */ /* 0x000fe400078e000e */
[----:B0-----:R-:W-:-:S06]  /*19cf0*/  @!P1 IMAD.WIDE R2, R5, 0x4, R2 ;  /* 0x0000000405029825 */ /* 0x001fcc00078e0202 */
[----:B------:R0:W2:Y:S01]  /*19d00*/  @!P1 LDG.E R3, desc[UR42][R2.64] ;  /* 0x0000002a02039981 */ /* 0x0000a2000c1e1900 */
[C---:B------:R-:W-:Y:S02]  /*19d10*/  ISETP.GE.U32.AND P2, PT, R8.reuse, 0x2, PT ;  /* 0x000000020800780c */ /* 0x040fe40003f46070 */
[C---:B------:R-:W-:Y:S02]  /*19d20*/  ISETP.GE.U32.AND P3, PT, R8.reuse, 0x4, PT ;  /* 0x000000040800780c */ /* 0x040fe40003f66070 */
[C---:B------:R-:W-:Y:S02]  /*19d30*/  ISETP.GE.U32.AND P4, PT, R8.reuse, 0x8, PT ;  /* 0x000000080800780c */ /* 0x040fe40003f86070 */
[C---:B------:R-:W-:Y:S01]  /*19d40*/  ISETP.GE.U32.AND P5, PT, R8.reuse, 0x10, PT ;  /* 0x000000100800780c */ /* 0x040fe20003fa6070 */
[----:B0-----:R-:W-:Y:S01]  /*19d50*/  IMAD.MOV.U32 R2, RZ, RZ, RZ ;  /* 0x000000ffff027224 */ /* 0x001fe200078e00ff */
[----:B--2---:R-:W-:Y:S02]  /*19d60*/  @!P1 MOV R2, R3 ;  /* 0x0000000300029202 */ /* 0x004fe40000000f00 */
[----:B------:R-:W-:-:S03]  /*19d70*/  ISETP.NE.AND P1, PT, R8, RZ, PT ;  /* 0x000000ff0800720c */ /* 0x000fc60003f25270 */
[----:B------:R-:W-:-:S10]  /*19d80*/  IMAD.MOV.U32 R13, RZ, RZ, R2 ;  /* 0x000000ffff0d7224 */ /* 0x000fd400078e0002 */
[----:B------:R-:W-:Y:S05]  /*19d90*/  WARPSYNC.COLLECTIVE R15, `(.L_x_890) ;  /* 0x000000000f087348 */ /* 0x000fea0003c00000 */
[----:B------:R0:W1:Y:S02]  /*19da0*/  SHFL.UP P6, R14, R13, R12, R11 ;  /* 0x0400000c0d0e7389 */ /* 0x00006400000c000b */
[----:B01----:R-:W-:Y:S01]  /*19db0*/  ENDCOLLECTIVE ;  /* 0x000000000000791b */ /* 0x003fe20003800000 */
.L_x_890:
[----:B------:R-:W-:Y:S01]  /*19dc0*/  IMAD.MOV.U32 R12, RZ, RZ, 0x2 ;  /* 0x00000002ff0c7424 */ /* 0x000fe200078e00ff */
[----:B------:R-:W-:-:S05]  /*19dd0*/  SEL R5, R14, RZ, P1 ;  /* 0x000000ff0e057207 */ /* 0x000fca0000800000 */
[----:B------:R-:W-:-:S04]  /*19de0*/  IMAD.IADD R5, R2, 0x1, R5 ;  /* 0x0000000102057824 */ /* 0x000fc800078e0205 */
[----:B------:R-:W-:-:S07]  /*19df0*/  IMAD.MOV.U32 R13, RZ, RZ, R5 ;  /* 0x000000ffff0d7224 */ /* 0x000fce00078e0005 */
[----:B------:R-:W-:Y:S05]  /*19e00*/  WARPSYNC.COLLECTIVE R15, `(.L_x_891) ;  /* 0x000000000f087348 */ /* 0x000fea0003c00000 */
[----:B------:R0:W1:Y:S02]  /*19e10*/  SHFL.UP P6, R14, R13, R12, R11 ;  /* 0x0400000c0d0e7389 */ /* 0x00006400000c000b */
[----:B01----:R-:W-:Y:S01]  /*19e20*/  ENDCOLLECTIVE ;  /* 0x000000000000791b */ /* 0x003fe20003800000 */
.L_x_891:
[----:B------:R-:W-:Y:S02]  /*19e30*/  MOV R12, 0x4 ;  /* 0x00000004000c7802 */ /* 0x000fe40000000f00 */
[----:B------:R-:W-:-:S05]  /*19e40*/  SEL R6, R14, RZ, P2 ;  /* 0x000000ff0e067207 */ /* 0x000fca0001000000 */
[----:B------:R-:W-:-:S04]  /*19e50*/  IMAD.IADD R6, R5, 0x1, R6 ;  /* 0x0000000105067824 */ /* 0x000fc800078e0206 */
[----:B------:R-:W-:-:S07]  /*19e60*/  IMAD.MOV.U32 R13, RZ, RZ, R6 ;  /* 0x000000ffff0d7224 */ /* 0x000fce00078e0006 */
[----:B------:R-:W-:Y:S05]  /*19e70*/  WARPSYNC.COLLECTIVE R15, `(.L_x_892) ;  /* 0x000000000f087348 */ /* 0x000fea0003c00000 */
[----:B------:R0:W1:Y:S02]  /*19e80*/  SHFL.UP P6, R14, R13, R12, R11 ;  /* 0x0400000c0d0e7389 */ /* 0x00006400000c000b */
[----:B01----:R-:W-:Y:S01]  /*19e90*/  ENDCOLLECTIVE ;  /* 0x000000000000791b */ /* 0x003fe20003800000 */
.L_x_892:
[----:B------:R-:W-:Y:S01]  /*19ea0*/  IMAD.MOV.U32 R12, RZ, RZ, 0x8 ;  /* 0x00000008ff0c7424 */ /* 0x000fe200078e00ff */
[----:B------:R-:W-:-:S05]  /*19eb0*/  SEL R7, R14, RZ, P3 ;  /* 0x000000ff0e077207 */ /* 0x000fca0001800000 */
[----:B------:R-:W-:-:S04]  /*19ec0*/  IMAD.IADD R7, R6, 0x1, R7 ;  /* 0x0000000106077824 */ /* 0x000fc800078e0207 */
[----:B------:R-:W-:-:S07]  /*19ed0*/  IMAD.MOV.U32 R13, RZ, RZ, R7 ;  /* 0x000000ffff0d7224 */ /* 0x000fce00078e0007 */
[----:B------:R-:W-:Y:S05]  /*19ee0*/  WARPSYNC.COLLECTIVE R15, `(.L_x_893) ;  /* 0x000000000f087348 */ /* 0x000fea0003c00000 */
[----:B------:R0:W1:Y:S02]  /*19ef0*/  SHFL.UP P6, R14, R13, R12, R11 ;  /* 0x0400000c0d0e7389 */ /* 0x00006400000c000b */
[----:B01----:R-:W-:Y:S01]  /*19f00*/  ENDCOLLECTIVE ;  /* 0x000000000000791b */ /* 0x003fe20003800000 */
.L_x_893:
[----:B------:R-:W-:Y:S01]  /*19f10*/  IMAD.MOV.U32 R12, RZ, RZ, 0x10 ;  /* 0x00000010ff0c7424 */ /* 0x000fe200078e00ff */
[----:B------:R-:W-:-:S05]  /*19f20*/  SEL R14, R14, RZ, P4 ;  /* 0x000000ff0e0e7207 */ /* 0x000fca0002000000 */
[----:B------:R-:W-:-:S04]  /*19f30*/  IMAD.IADD R5, R7, 0x1, R14 ;  /* 0x0000000107057824 */ /* 0x000fc800078e020e */
[----:B------:R-:W-:-:S07]  /*19f40*/  IMAD.MOV.U32 R13, RZ, RZ, R5 ;  /* 0x000000ffff0d7224 */ /* 0x000fce00078e0005 */
[----:B------:R-:W-:Y:S05]  /*19f50*/  WARPSYNC.COLLECTIVE R15, `(.L_x_894) ;  /* 0x000000000f087348 */ /* 0x000fea0003c00000 */
[----:B------:R0:W1:Y:S02]  /*19f60*/  SHFL.UP P6, R14, R13, R12, R11 ;  /* 0x0400000c0d0e7389 */ /* 0x00006400000c000b */
[----:B01----:R-:W-:Y:S01]  /*19f70*/  ENDCOLLECTIVE ;  /* 0x000000000000791b */ /* 0x003fe20003800000 */
.L_x_894:
[----:B------:R-:W-:Y:S02]  /*19f80*/  IMAD.MOV.U32 R12, RZ, RZ, 0x1f ;  /* 0x0000001fff0c7424 */ /* 0x000fe400078e00ff */
[----:B------:R-:W-:Y:S01]  /*19f90*/  IMAD.MOV.U32 R11, RZ, RZ, 0x1f ;  /* 0x0000001fff0b7424 */ /* 0x000fe200078e00ff */
[----:B------:R-:W-:-:S05]  /*19fa0*/  SEL R14, R14, RZ, P5 ;  /* 0x000000ff0e0e7207 */ /* 0x000fca0002800000 */
[----:B------:R-:W-:-:S05]  /*19fb0*/  IMAD.IADD R3, R5, 0x1, R14 ;  /* 0x0000000105037824 */ /* 0x000fca00078e020e */
[----:B------:R-:W-:-:S07]  /*19fc0*/  MOV R13, R3 ;  /* 0x00000003000d7202 */ /* 0x000fce0000000f00 */
[----:B------:R-:W-:Y:S05]  /*19fd0*/  WARPSYNC.COLLECTIVE R15, `(.L_x_895) ;  /* 0x000000000f087348 */ /* 0x000fea0003c00000 */
[----:B------:R0:W1:Y:S02]  /*19fe0*/  SHFL.IDX P6, R14, R13, R12, R11 ;  /* 0x0000000c0d0e7389 */ /* 0x00006400000c000b */
[----:B01----:R-:W-:Y:S01]  /*19ff0*/  ENDCOLLECTIVE ;  /* 0x000000000000791b */ /* 0x003fe20003800000 */
.L_x_895:
[----:B------:R-:W-:Y:S05]  /*1a000*/  BRA `(.L_x_896) ;  /* 0xffffffa000f87947 */ /* 0x000fea000383ffff */
.L_x_700:
[----:B------:R-:W-:Y:S01]  /*1a010*/  BSSY B0, `(.L_x_897) ;  /* 0x0000008000007945 */ /* 0x000fe20003800000 */
[----:B-----5:R-:W-:Y:S02]  /*1a020*/  IMAD.MOV.U32 R13, RZ, RZ, R2 ;  /* 0x000000ffff0d7224 */ /* 0x020fe400078e0002 */
[----:B------:R-:W-:Y:S02]  /*1a030*/  IMAD.MOV.U32 R12, RZ, RZ, 0x1 ;  /* 0x00000001ff0c7424 */ /* 0x000fe400078e00ff */
[----:B------:R-:W-:Y:S02]  /*1a040*/  IMAD.MOV.U32 R11, RZ, RZ, RZ ;  /* 0x000000ffff0b7224 */ /* 0x000fe400078e00ff */
[----:B------:R-:W-:-:S07]  /*1a050*/  IMAD.MOV.U32 R15, RZ, RZ, -0x1 ;  /* 0xffffffffff0f7424 */ /* 0x000fce00078e00ff */
[----:B01----:R-:W-:Y:S05]  /*1a060*/  WARPSYNC.COLLECTIVE R15, `(.L_x_898) ;  /* 0x000000000f087348 */ /* 0x003fea0003c00000 */
[----:B------:R2:W3:Y:S02]  /*1a070*/  SHFL.UP P6, R14, R13, R12, R11 ;  /* 0x0400000c0d0e7389 */ /* 0x0004e400000c000b */
[----:B0123--:R-:W-:Y:S01]  /*1a080*/  ENDCOLLECTIVE ;  /* 0x000000000000791b */ /* 0x00ffe20003800000 */
.L_x_898:
[----:B------:R-:W-:Y:S05]  /*1a090*/  BSYNC B0 ;  /* 0x0000000000007941 */ /* 0x000fea0003800000 */
.L_x_897:
[----:B------:R-:W-:Y:S01]  /*1a0a0*/  SEL R13, R14, RZ, P1 ;  /* 0x000000ff0e0d7207 */ /* 0x000fe20000800000 */
[----:B------:R-:W-:Y:S01]  /*1a0b0*/  IMAD.MOV.U32 R11, RZ, RZ, RZ ;  /* 0x000000ffff0b7224 */ /* 0x000fe200078e00ff */
[----:B------:R-:W-:Y:S01]  /*1a0c0*/  MOV R12, 0x2 ;  /* 0x00000002000c7802 */ /* 0x000fe20000000f00 */
[----:B------:R-:W-:Y:S02]  /*1a0d0*/  IMAD.MOV.U32 R15, RZ, RZ, -0x1 ;  /* 0xffffffffff0f7424 */ /* 0x000fe400078e00ff */
[----:B------:R-:W-:-:S07]  /*1a0e0*/  IMAD.IADD R13, R2, 0x1, R13 ;  /* 0x00000001020d7824 */ /* 0x000fce00078e020d */
[----:B------:R-:W-:Y:S05]  /*1a0f0*/  WARPSYNC.COLLECTIVE R15, `(.L_x_899) ;  /* 0x000000000f087348 */ /* 0x000fea0003c00000 */
[----:B------:R0:W1:Y:S02]  /*1a100*/  SHFL.UP P6, R14, R13, R12, R11 ;  /* 0x0400000c0d0e7389 */ /* 0x00006400000c000b */
[----:B01----:R-:W-:Y:S01]  /*1a110*/  ENDCOLLECTIVE ;  /* 0x000000000000791b */ /* 0x003fe20003800000 */
.L_x_899:
[----:B------:R-:W-:Y:S01]  /*1a120*/  IMAD.MOV.U32 R12, RZ, RZ, 0x4 ;  /* 0x00000004ff0c7424 */ /* 0x000fe200078e00ff */
[----:B------:R-:W-:-:S05]  /*1a130*/  SEL R14, R14, RZ, P2 ;  /* 0x000000ff0e0e7207 */ /* 0x000fca0001000000 */
[----:B------:R-:W-:-:S04]  /*1a140*/  IMAD.IADD R3, R13, 0x1, R14 ;  /* 0x000000010d037824 */ /* 0x000fc800078e020e */
[----:B------:R-:W-:-:S07]  /*1a150*/  IMAD.MOV.U32 R13, RZ, RZ, R3 ;  /* 0x000000ffff0d7224 */ /* 0x000fce00078e0003 */
[----:B------:R-:W-:Y:S05]  /*1a160*/  WARPSYNC.COLLECTIVE R15, `(.L_x_900) ;  /* 0x000000000f087348 */ /* 0x000fea0003c00000 */
[----:B------:R0:W1:Y:S02]  /*1a170*/  SHFL.UP P6, R14, R13, R12, R11 ;  /* 0x0400000c0d0e7389 */ /* 0x00006400000c000b */
[----:B01----:R-:W-:Y:S01]  /*1a180*/  ENDCOLLECTIVE ;  /* 0x000000000000791b */ /* 0x003fe20003800000 */
.L_x_900:
[----:B------:R-:W-:Y:S02]  /*1a190*/  MOV R12, 0x8 ;  /* 0x00000008000c7802 */ /* 0x000fe40000000f00 */
[----:B------:R-:W-:-:S05]  /*1a1a0*/  SEL R14, R14, RZ, P3 ;  /* 0x000000ff0e0e7207 */ /* 0x000fca0001800000 */
[----:B------:R-:W-:-:S04]  /*1a1b0*/  IMAD.IADD R5, R3, 0x1, R14 ;  /* 0x0000000103057824 */ /* 0x000fc800078e020e */
[----:B------:R-:W-:-:S07]  /*1a1c0*/  IMAD.MOV.U32 R13, RZ, RZ, R5 ;  /* 0x000000ffff0d7224 */ /* 0x000fce00078e0005 */
[----:B------:R-:W-:Y:S05]  /*1a1d0*/  WARPSYNC.COLLECTIVE R15, `(.L_x_901) ;  /* 0x000000000f087348 */ /* 0x000fea0003c00000 */
[----:B------:R0:W1:Y:S02]  /*1a1e0*/  SHFL.UP P6, R14, R13, R12, R11 ;  /* 0x0400000c0d0e7389 */ /* 0x00006400000c000b */
[----:B01----:R-:W-:Y:S01]  /*1a1f0*/  ENDCOLLECTIVE ;  /* 0x000000000000791b */ /* 0x003fe20003800000 */
.L_x_901:
[----:B------:R-:W-:Y:S01]  /*1a200*/  IMAD.MOV.U32 R12, RZ, RZ, 0x10 ;  /* 0x00000010ff0c7424 */ /* 0x000fe200078e00ff */
[----:B------:R-:W-:-:S05]  /*1a210*/  SEL R6, R14, RZ, P4 ;  /* 0x000000ff0e067207 */ /* 0x000fca0002000000 */
[----:B------:R-:W-:-:S04]  /*1a220*/  IMAD.IADD R6, R5, 0x1, R6 ;  /* 0x0000000105067824 */ /* 0x000fc800078e0206 */
[----:B------:R-:W-:-:S07]  /*1a230*/  IMAD.MOV.U32 R13, RZ, RZ, R6 ;  /* 0x000000ffff0d7224 */ /* 0x000fce00078e0006 */
[----:B------:R-:W-:Y:S05]  /*1a240*/  WARPSYNC.COLLECTIVE R15, `(.L_x_902) ;  /* 0x000000000f087348 */ /* 0x000fea0003c00000 */
[----:B------:R0:W1:Y:S02]  /*1a250*/  SHFL.UP P6, R14, R13, R12, R11 ;  /* 0x0400000c0d0e7389 */ /* 0x00006400000c000b */
[----:B01----:R-:W-:Y:S01]  /*1a260*/  ENDCOLLECTIVE ;  /* 0x000000000000791b */ /* 0x003fe20003800000 */
.L_x_902:
        /* <DEDUP_REMOVED lines=8> */
.L_x_903:
[----:B------:R-:W-:Y:S05]  /*1a2f0*/  BRA `(.L_x_904) ;  /* 0xffffffa000d87947 */ /* 0x000fea000383ffff */
.L_x_702:
[----:B------:R-:W-:Y:S01]  /*1a300*/  BSSY B0, `(.L_x_905) ;  /* 0x0000006000007945 */ /* 0x000fe20003800000 */
[----:B------:R-:W-:Y:S02]  /*1a310*/  PLOP3.LUT P6, PT, P6, PT, PT, 0x8, 0x0 ;  /* 0x000000000000781c */ /* 0x000fe400037ce170 */
[----:B------:R-:W-:-:S11]  /*1a320*/  MOV R15, 0xffffffff ;  /* 0xffffffff000f7802 */ /* 0x000fd60000000f00 */
[----:B0-----:R-:W-:Y:S05]  /*1a330*/  WARPSYNC.COLLECTIVE R15, `(.L_x_906) ;  /* 0x000000000f087348 */ /* 0x001fea0003c00000 */
[----:B------:R-:W-:Y:S01]  /*1a340*/  VOTE.ANY R14, PT, P6 ;  /* 0x00000000000e7806 */ /* 0x000fe200030e0100 */
[----:B0-----:R-:W-:Y:S06]  /*1a350*/  ENDCOLLECTIVE ;  /* 0x000000000000791b */ /* 0x001fec0003800000 */
.L_x_906:
[----:B------:R-:W-:Y:S05]  /*1a360*/  BSYNC B0 ;  /* 0x0000000000007941 */ /* 0x000fea0003800000 */
.L_x_905:
[----:B------:R-:W-:Y:S02]  /*1a370*/  IMAD.MOV.U32 R6, RZ, RZ, R14 ;  /* 0x000000ffff067224 */ /* 0x000fe400078e000e */
[----:B------:R-:W-:Y:S02]  /*1a380*/  IMAD.MOV.U32 R13, RZ, RZ, R2 ;  /* 0x000000ffff0d7224 */ /* 0x000fe400078e0002 */
[----:B------:R-:W0:Y:S01]  /*1a390*/  POPC R4, R6 ;  /* 0x0000000600047309 */ /* 0x000e220000000000 */
[----:B------:R-:W-:Y:S02]  /*1a3a0*/  IMAD.MOV.U32 R11, RZ, RZ, 0x1f ;  /* 0x0000001fff0b7424 */ /* 0x000fe400078e00ff */
[----:B------:R-:W-:Y:S02]  /*1a3b0*/  IMAD.MOV.U32 R15, RZ, RZ, -0x1 ;  /* 0xffffffffff0f7424 */ /* 0x000fe400078e00ff */
[----:B0-----:R-:W-:-:S07]  /*1a3c0*/  IMAD.MOV.U32 R12, RZ, RZ, R4 ;  /* 0x000000ffff0c7224 */ /* 0x001fce00078e0004 */
[----:B------:R-:W-:Y:S05]  /*1a3d0*/  WARPSYNC.COLLECTIVE R15, `(.L_x_907) ;  /* 0x000000000f087348 */ /* 0x000fea0003c00000 */
[----:B------:R0:W1:Y:S02]  /*1a3e0*/  SHFL.IDX P6, R14, R13, R12, R11 ;  /* 0x0000000c0d0e7389 */ /* 0x00006400000c000b */
[----:B01----:R-:W-:Y:S01]  /*1a3f0*/  ENDCOLLECTIVE ;  /* 0x000000000000791b */ /* 0x003fe20003800000 */
.L_x_907:
[----:B------:R-:W-:Y:S01]  /*1a400*/  IMAD.MOV.U32 R17, RZ, RZ, R14 ;  /* 0x000000ffff117224 */ /* 0x000fe200078e000e */
[----:B------:R-:W-:Y:S06]  /*1a410*/  BRA `(.L_x_908) ;  /* 0xffffffa000c87947 */ /* 0x000fec000383ffff */
.L_x_704:
[----:B------:R-:W-:Y:S01]  /*1a420*/  BSSY B0, `(.L_x_909) ;  /* 0x0000007000007945 */ /* 0x000fe20003800000 */
[----:B------:R-:W-:Y:S01]  /*1a430*/  IMAD.MOV.U32 R13, RZ, RZ, R3 ;  /* 0x000000ffff0d7224 */ /* 0x000fe200078e0003 */
[----:B------:R-:W-:Y:S01]  /*1a440*/  MOV R11, 0x1f ;  /* 0x0000001f000b7802 */ /* 0x000fe20000000f00 */
[----:B------:R-:W-:-:S07]  /*1a450*/  IMAD.MOV.U32 R15, RZ, RZ, -0x1 ;  /* 0xffffffffff0f7424 */ /* 0x000fce00078e00ff */
[----:B012---:R-:W-:Y:S05]  /*1a460*/  WARPSYNC.COLLECTIVE R15, `(.L_x_910) ;  /* 0x000000000f087348 */ /* 0x007fea0003c00000 */
[----:B------:R3:W4:Y:S02]  /*1a470*/  SHFL.IDX P6, R14, R13, R12, R11 ;  /* 0x0000000c0d0e7389 */ /* 0x00072400000c000b */
[----:B01234-:R-:W-:Y:S01]  /*1a480*/  ENDCOLLECTIVE ;  /* 0x000000000000791b */ /* 0x01ffe20003800000 */
.L_x_910:
[----:B------:R-:W-:Y:S05]  /*1a490*/  BSYNC B0 ;  /* 0x0000000000007941 */ /* 0x000fea0003800000 */
.L_x_909:
[----:B------:R-:W-:Y:S05]  /*1a4a0*/  BRA `(.L_x_703) ;  /* 0xffffffa000c07947 */ /* 0x000fea000383ffff */
.L_x_708:
[----:B0-----:R0:W1:Y:S02]  /*1a4b0*/  SYNCS.PHASECHK.TRANS64.TRYWAIT P0, [R4+URZ+0x16820], R0 ;  /* 0x01682000040075a7 */ /* 0x001064000800017f */
[----:B-1----:R-:W-:Y:S05]  /*1a4c0*/  @!P0 NANOSLEEP.SYNCS 0x989680 ;  /* 0x009896800000895d */ /* 0x002fea0003900000 */
[----:B------:R-:W1:Y:S02]  /*1a4d0*/  @!P0 SYNCS.PHASECHK.TRANS64 P0, [R4+URZ+0x16820], R0 ;  /* 0x01682000040085a7 */ /* 0x000e64000800007f */
[----:B-1----:R-:W-:Y:S05]  /*1a4e0*/  @!P0 BRA `(.L_x_708) ;  /* 0xfffffffc00f08947 */ /* 0x002fea000383ffff */
[----:B------:R-:W-:Y:S05]  /*1a4f0*/  BRA `(.L_x_911) ;  /* 0xffffffa400ac7947 */ /* 0x000fea000383ffff */
.L_x_709:
        /* <DEDUP_REMOVED lines=11> */
.L_x_913:
[----:B------:R-:W-:Y:S05]  /*1a5b0*/  BSYNC B0 ;  /* 0x0000000000007941 */ /* 0x000fea0003800000 */
.L_x_912:
[----:B------:R-:W-:Y:S05]  /*1a5c0*/  BRA `(.L_x_914) ;  /* 0xffffffa400947947 */ /* 0x000fea000383ffff */
.L_x_710:
[----:B------:R-:W-:Y:S01]  /*1a5d0*/  BSSY B0, `(.L_x_915) ;  /* 0x0000006000007945 */ /* 0x000fe20003800000 */
[----:B------:R-:W-:-:S07]  /*1a5e0*/  IMAD.MOV.U32 R15, RZ, RZ, -0x1 ;  /* 0xffffffffff0f7424 */ /* 0x000fce00078e00ff */
[----:B0-----:R-:W-:Y:S05]  /*1a5f0*/  WARPSYNC.COLLECTIVE R15, `(.L_x_916) ;  /* 0x000000000f0c7348 */ /* 0x001fea0003c00000 */
[----:B------:R-:W-:Y:S02]  /*1a600*/  ELECT P6, UR62, PT ;  /* 0x00000000003e782f */ /* 0x000fe400038c0000 */
[----:B------:R-:W-:Y:S01]  /*1a610*/  MOV R14, UR62 ;  /* 0x0000003e000e7c02 */ /* 0x000fe20008000f00 */
[----:B0-----:R-:W-:Y:S10]  /*1a620*/  ENDCOLLECTIVE ;  /* 0x000000000000791b */ /* 0x001ff40003800000 */
.L_x_916:
[----:B------:R-:W-:Y:S05]  /*1a630*/  BSYNC B0 ;  /* 0x0000000000007941 */ /* 0x000fea0003800000 */
.L_x_915:
[----:B------:R-:W-:Y:S05]  /*1a640*/  BRA `(.L_x_917) ;  /* 0xffffffa400887947 */ /* 0x000fea000383ffff */
.L_x_712:
[----:B0-----:R0:W1:Y:S02]  /*1a650*/  SYNCS.PHASECHK.TRANS64.TRYWAIT P1, [R5+URZ+0x16840], R0 ;  /* 0x01684000050075a7 */ /* 0x001064000802017f */
[----:B-1----:R-:W-:Y:S05]  /*1a660*/  @!P1 NANOSLEEP.SYNCS 0x989680 ;  /* 0x009896800000995d */ /* 0x002fea0003900000 */
[----:B------:R-:W1:Y:S02]  /*1a670*/  @!P1 SYNCS.PHASECHK.TRANS64 P1, [R5+URZ+0x16840], R0 ;  /* 0x01684000050095a7 */ /* 0x000e64000802007f */
[----:B-1----:R-:W-:Y:S05]  /*1a680*/  @!P1 BRA `(.L_x_712) ;  /* 0xfffffffc00f09947 */ /* 0x002fea000383ffff */
[----:B------:R-:W-:Y:S05]  /*1a690*/  BRA `(.L_x_918) ;  /* 0xffffffa400a87947 */ /* 0x000fea000383ffff */
.L_x_714:
[----:B-1----:R1:W2:Y:S02]  /*1a6a0*/  SYNCS.PHASECHK.TRANS64.TRYWAIT P1, [R25+URZ+0x16840], R2 ;  /* 0x01684002190075a7 */ /* 0x0022a4000802017f */
[----:B--2---:R-:W-:Y:S05]  /*1a6b0*/  @!P1 NANOSLEEP.SYNCS 0x989680 ;  /* 0x009896800000995d */ /* 0x004fea0003900000 */
[----:B------:R-:W2:Y:S02]  /*1a6c0*/  @!P1 SYNCS.PHASECHK.TRANS64 P1, [R25+URZ+0x16840], R2 ;  /* 0x01684002190095a7 */ /* 0x000ea4000802007f */
[----:B--2---:R-:W-:Y:S05]  /*1a6d0*/  @!P1 BRA `(.L_x_714) ;  /* 0xfffffffc00f09947 */ /* 0x004fea000383ffff */
[----:B------:R-:W-:Y:S05]  /*1a6e0*/  BRA `(.L_x_919) ;  /* 0xffffffa400b47947 */ /* 0x000fea000383ffff */
.L_x_716:
[----:B--2---:R2:W3:Y:S02]  /*1a6f0*/  SYNCS.PHASECHK.TRANS64.TRYWAIT P1, [R5+URZ+0x16860], R0 ;  /* 0x01686000050075a7 */ /* 0x0044e4000802017f */
[----:B---3--:R-:W-:Y:S05]  /*1a700*/  @!P1 NANOSLEEP.SYNCS 0x989680 ;  /* 0x009896800000995d */ /* 0x008fea0003900000 */
[----:B------:R-:W3:Y:S02]  /*1a710*/  @!P1 SYNCS.PHASECHK.TRANS64 P1, [R5+URZ+0x16860], R0 ;  /* 0x01686000050095a7 */ /* 0x000ee4000802007f */
[----:B---3--:R-:W-:Y:S05]  /*1a720*/  @!P1 BRA `(.L_x_716) ;  /* 0xfffffffc00f09947 */ /* 0x008fea000383ffff */
[----:B------:R-:W-:Y:S05]  /*1a730*/  BRA `(.L_x_920) ;  /* 0xffffffa400b07947 */ /* 0x000fea000383ffff */
.L_x_921:
        /* <DEDUP_REMOVED lines=12> */
.L_x_3107:


//--------------------- .text._ZN7cutlass13device_kernelIN5flash11enable_sm90INS1_16FlashAttnFwdSm90INS1_25CollectiveMainloopFwdSm90ILi2EN4cute5tupleIJNS5_1CILi1EEES8_S8_EEENS6_IJNS7_ILi192EEENS7_ILi128EEENS7_ILi64EEEEEELi64ENS_10bfloat16_tEfNS_4arch4Sm90ELb0ELb1ELb0ELb0ELb1ELb0ELb0ELb1ELb1ELb1ELb0ELb0EEENS1_21CollectiveEpilogueFwdINS6_IJSA_SC_SB_EEES9_SE_SG_Li384ELb0ELb1ELb0ELb0EEENS1_30DynamicPersistentTileSchedulerILi384ELi128ELb0ELb1ELb1EEEEEEEEEvNT_6ParamsE --------------------------
	.section	.text._ZN7cutlass13device_kernelIN5flash11enable_sm90INS1_16FlashAttnFwdSm90INS1_25CollectiveMainloopFwdSm90ILi2EN4cute5tupleIJNS5_1CILi1EEES8_S8_EEENS6_IJNS7_ILi192EEENS7_ILi128EEENS7_ILi64EEEEEELi64ENS_10bfloat16_tEfNS_4arch4Sm90ELb0ELb1ELb0ELb0ELb1ELb0ELb0ELb1ELb1ELb1ELb0ELb0EEENS1_21CollectiveEpilogueFwdINS6_IJSA_SC_SB_EEES9_SE_SG_Li384ELb0ELb1ELb0ELb0EEENS1_30DynamicPersistentTileSchedulerILi384ELi128ELb0ELb1ELb1EEEEEEEEEvNT_6ParamsE,"ax",@progbits
	.align	128
.text._ZN7cutlass13device_kernelIN5flash11enable_sm90INS1_16FlashAttnFwdSm90INS1_25CollectiveMainloopFwdSm90ILi2EN4cute5tupleIJNS5_1CILi1EEES8_S8_EEENS6_IJNS7_ILi192EEENS7_ILi128EEENS7_ILi64EEEEEELi64ENS_10bfloat16_tEfNS_4arch4Sm90ELb0ELb1ELb0ELb0ELb1ELb0ELb0ELb1ELb1ELb1ELb0ELb0EEENS1_21CollectiveEpilogueFwdINS6_IJSA_SC_SB_EEES9_SE_SG_Li384ELb0ELb1ELb0ELb0EEENS1_30DynamicPersistentTileSchedulerILi384ELi128ELb0ELb1ELb1EEEEEEEEEvNT_6ParamsE:
        .type           _ZN7cutlass13device_kernelIN5flash11enable_sm90INS1_16FlashAttnFwdSm90INS1_25CollectiveMainloopFwdSm90ILi2EN4cute5tupleIJNS5_1CILi1EEES8_S8_EEENS6_IJNS7_ILi192EEENS7_ILi128EEENS7_ILi64EEEEEELi64ENS_10bfloat16_tEfNS_4arch4Sm90ELb0ELb1ELb0ELb0ELb1ELb0ELb0ELb1ELb1ELb1ELb0ELb0EEENS1_21CollectiveEpilogueFwdINS6_IJSA_SC_SB_EEES9_SE_SG_Li384ELb0ELb1ELb0ELb0EEENS1_30DynamicPersistentTileSchedulerILi384ELi128ELb0ELb1ELb1EEEEEEEEEvNT_6ParamsE,@function
        .size           _ZN7cutlass13device_kernelIN5flash11enable_sm90INS1_16FlashAttnFwdSm90INS1_25CollectiveMainloopFwdSm90ILi2EN4cute5tupleIJNS5_1CILi1EEES8_S8_EEENS6_IJNS7_ILi192EEENS7_ILi128EEENS7_ILi64EEEEEELi64ENS_10bfloat16_tEfNS_4arch4Sm90ELb0ELb1ELb0ELb0ELb1ELb0ELb0ELb1ELb1ELb1ELb0ELb0EEENS1_21CollectiveEpilogueFwdINS6_IJSA_SC_SB_EEES9_SE_SG_Li384ELb0ELb1ELb0ELb0EEENS1_30DynamicPersistentTileSchedulerILi384ELi128ELb0ELb1ELb1EEEEEEEEEvNT_6ParamsE,(.L_x_3108 - _ZN7cutlass13device_kernelIN5flash11enable_sm90INS1_16FlashAttnFwdSm90INS1_25CollectiveMainloopFwdSm90ILi2EN4cute5tupleIJNS5_1CILi1EEES8_S8_EEENS6_IJNS7_ILi192EEENS7_ILi128EEENS7_ILi64EEEEEELi64ENS_10bfloat16_tEfNS_4arch4Sm90ELb0ELb1ELb0ELb0ELb1ELb0ELb0ELb1ELb1ELb1ELb0ELb0EEENS1_21CollectiveEpilogueFwdINS6_IJSA_SC_SB_EEES9_SE_SG_Li384ELb0ELb1ELb0ELb0EEENS1_30DynamicPersistentTileSchedulerILi384ELi128ELb0ELb1ELb1EEEEEEEEEvNT_6ParamsE)
        .other          _ZN7cutlass13device_kernelIN5flash11enable_sm90INS1_16FlashAttnFwdSm90INS1_25CollectiveMainloopFwdSm90ILi2EN4cute5tupleIJNS5_1CILi1EEES8_S8_EEENS6_IJNS7_ILi192EEENS7_ILi128EEENS7_ILi64EEEEEELi64ENS_10bfloat16_tEfNS_4arch4Sm90ELb0ELb1ELb0ELb0ELb1ELb0ELb0ELb1ELb1ELb1ELb0ELb0EEENS1_21CollectiveEpilogueFwdINS6_IJSA_SC_SB_EEES9_SE_SG_Li384ELb0ELb1ELb0ELb0EEENS1_30DynamicPersistentTileSchedulerILi384ELi128ELb0ELb1ELb1EEEEEEEEEvNT_6ParamsE,@"STO_CUDA_ENTRY STV_DEFAULT"
_ZN7cutlass13device_kernelIN5flash11enable_sm90INS1_16FlashAttnFwdSm90INS1_25CollectiveMainloopFwdSm90ILi2EN4cute5tupleIJNS5_1CILi1EEES8_S8_EEENS6_IJNS7_ILi192EEENS7_ILi128EEENS7_ILi64EEEEEELi64ENS_10bfloat16_tEfNS_4arch4Sm90ELb0ELb1ELb0ELb0ELb1ELb0ELb0ELb1ELb1ELb1ELb0ELb0EEENS1_21CollectiveEpilogueFwdINS6_IJSA_SC_SB_EEES9_SE_SG_Li384ELb0ELb1ELb0ELb0EEENS1_30DynamicPersistentTileSchedulerILi384ELi128ELb0ELb1ELb1EEEEEEEEEvNT_6ParamsE:
        /* <DEDUP_REMOVED lines=45> */
.L_x_922:
        /* <DEDUP_REMOVED lines=22> */
.L_x_923:
        /* <DEDUP_REMOVED lines=18> */
.L_x_924:
        /* <DEDUP_REMOVED lines=22> */
.L_x_925:
        /* <DEDUP_REMOVED lines=23> */
.L_x_926:
        /* <DEDUP_REMOVED lines=8> */
.L_x_928:
[----:B------:R-:W-:-:S08]  /*08a0*/  NOP ;  /* 0x0000000000007918 */ /* 0x000fd00000000000 */
[----:B------:R-:W0:Y:S02]  /*08b0*/  USETMAXREG.TRY_ALLOC.CTAPOOL UP0, 0xa0 ;  /* 0x000000a0000079c8 */ /* 0x000e240008000600 */
[----:B0-----:R-:W-:-:S13]  /*08c0*/  PLOP3.LUT P0, PT, PT, PT, UP0, 0x80, 0x0 ;  /* 0x000000000000781c */ /* 0x001fda0003f0f008 */
[----:B------:R-:W-:Y:S05]  /*08d0*/  @!P0 BRA `(.L_x_928) ;  /* 0xfffffffc00f08947 */ /* 0x000fea000383ffff */
[----:B------:R-:W0:Y:S01]  /*08e0*/  S2R R2, SR_TID.X ;  /* 0x0000000000027919 */ /* 0x000e220000002100 */
[----:B-1----:R-:W1:Y:S08]  /*08f0*/  S2UR UR4, SR_CTAID.X ;  /* 0x00000000000479c3 */ /* 0x002e700000002500 */
[----:B------:R-:W-:Y:S08]  /*0900*/  BAR.ARV 0x4, 0x200 ;  /* 0x0108000000007b1d */ /* 0x000ff00000002000 */
[----:B------:R-:W-:Y:S06]  /*0910*/  BAR.ARV 0x8, 0x200 ;  /* 0x0208000000007b1d */ /* 0x000fec0000002000 */
[----:B0-----:R-:W-:-:S04]  /*0920*/  LOP3.LUT R0, R2, 0xffffff80, RZ, 0xc0, !PT ;  /* 0xffffff8002007812 */ /* 0x001fc800078ec0ff */
[----:B------:R-:W-:Y:S02]  /*0930*/  ISETP.NE.AND P0, PT, R0, 0x80, PT ;  /* 0x000000800000780c */ /* 0x000fe40003f05270 */
[----:B------:R-:W1:Y:S11]  /*0940*/  LDC R0, c[0x0][0xc38] ;  /* 0x00030e00ff007b82 */ /* 0x000e760000000800 */
[----:B------:R-:W-:Y:S06]  /*0950*/  @!P0 BAR.ARV 0x9, 0x100 ;  /* 0x0244000000008b1d */ /* 0x000fec0000002000 */
[----:B-1----:R-:W-:-:S13]  /*0960*/  ISETP.LE.AND P0, PT, R0, UR4, PT ;  /* 0x0000000400007c0c */ /* 0x002fda000bf03270 */
[----:B------:R-:W-:Y:S05]  /*0970*/  @P0 EXIT ;  /* 0x000000000000094d */ /* 0x000fea0003800000 */
[----:B------:R-:W-:Y:S01]  /*0980*/  VIADD R10, R2, 0xffffff80 ;  /* 0xffffff80020a7836 */ /* 0x000fe20000000000 */
[----:B------:R-:W-:Y:S01]  /*0990*/  ULOP3.LUT UR48, UR37, 0x1, URZ, 0xfc, !UPT ;  /* 0x0000000125307892 */ /* 0x000fe2000f8efc3f */
[----:B------:R-:W-:Y:S01]  /*09a0*/  UMOV UR47, URZ ;  /* 0x0000003f002f7c82 */ /* 0x000fe20008000000 */
[----:B------:R-:W-:Y:S02]  /*09b0*/  UMOV UR46, URZ ;  /* 0x0000003f002e7c82 */ /* 0x000fe40008000000 */
[----:B------:R-:W-:Y:S01]  /*09c0*/  SHF.R.S32.HI R0, RZ, 0x1f, R10 ;  /* 0x0000001fff007819 */ /* 0x000fe2000001140a */
[----:B------:R-:W-:-:S03]  /*09d0*/  UMOV UR36, URZ ;  /* 0x0000003f00247c82 */ /* 0x000fc60008000000 */
[CC--:B------:R-:W-:Y:S02]  /*09e0*/  LEA.HI R154, R0.reuse, R10.reuse, RZ, 0x7 ;  /* 0x0000000a009a7211 */ /* 0x0c0fe400078f38ff */
[CC--:B------:R-:W-:Y:S02]  /*09f0*/  LEA.HI R3, R0.reuse, R10.reuse, RZ, 0x5 ;  /* 0x0000000a00037211 */ /* 0x0c0fe400078f28ff */
[----:B------:R-:W-:Y:S02]  /*0a00*/  LEA.HI R2, R0, R10, RZ, 0x4 ;  /* 0x0000000a00027211 */ /* 0x000fe400078f20ff */
[----:B------:R-:W-:Y:S01]  /*0a10*/  LOP3.LUT R153, R154, 0xffffff80, RZ, 0xc0, !PT ;  /* 0xffffff809a997812 */ /* 0x000fe200078ec0ff */
[----:B------:R-:W-:Y:S01]  /*0a20*/  IMAD.SHL.U32 R4, R3, 0x20, RZ ;  /* 0x0000002003047824 */ /* 0x000fe200078e00ff */
[----:B------:R-:W-:Y:S02]  /*0a30*/  SHF.R.S32.HI R5, RZ, 0x4, R2 ;  /* 0x00000004ff057819 */ /* 0x000fe40000011402 */
[----:B------:R-:W-:Y:S01]  /*0a40*/  LOP3.LUT R3, R2, 0x3fffff0, RZ, 0xc0, !PT ;  /* 0x03fffff002037812 */ /* 0x000fe200078ec0ff */
[----:B------:R-:W-:Y:S01]  /*0a50*/  IMAD.IADD R153, R10, 0x1, -R153 ;  /* 0x000000010a997824 */ /* 0x000fe200078e0a99 */
[----:B------:R-:W-:-:S02]  /*0a60*/  LEA.HI R2, R2, R5, RZ, 0x1 ;  /* 0x0000000502027211 */ /* 0x000fc400078f08ff */
[----:B------:R-:W-:Y:S01]  /*0a70*/  LOP3.LUT R4, R4, 0xfffffc00, RZ, 0xc0, !PT ;  /* 0xfffffc0004047812 */ /* 0x000fe200078ec0ff */
[----:B------:R-:W-:Y:S01]  /*0a80*/  IMAD.IADD R3, R10, 0x1, -R3 ;  /* 0x000000010a037824 */ /* 0x000fe200078e0a03 */
[----:B------:R-:W-:Y:S02]  /*0a90*/  SHF.R.S32.HI R6, RZ, 0x1f, R153 ;  /* 0x0000001fff067819 */ /* 0x000fe40000011499 */
[----:B------:R-:W-:Y:S01]  /*0aa0*/  LOP3.LUT R2, R2, 0x1ffffffe, RZ, 0xc0, !PT ;  /* 0x1ffffffe02027812 */ /* 0x000fe200078ec0ff */
[----:B------:R-:W-:Y:S01]  /*0ab0*/  IMAD R3, R3, 0x40, R4 ;  /* 0x0000004003037824 */ /* 0x000fe200078e0204 */
[----:B------:R-:W-:Y:S02]  /*0ac0*/  LEA.HI R4, R6, R153, RZ, 0x2 ;  /* 0x0000009906047211 */ /* 0x000fe400078f10ff */
[----:B------:R-:W-:Y:S01]  /*0ad0*/  LEA.HI R7, R0, R10, RZ, 0x2 ;  /* 0x0000000a00077211 */ /* 0x000fe200078f10ff */
[----:B------:R-:W-:Y:S01]  /*0ae0*/  IMAD.IADD R2, R5, 0x1, -R2 ;  /* 0x0000000105027824 */ /* 0x000fe200078e0a02 */
[----:B------:R-:W-:-:S02]  /*0af0*/  SHF.R.S32.HI R5, RZ, 0x2, R4 ;  /* 0x00000002ff057819 */ /* 0x000fc40000011404 */
[----:B------:R-:W-:Y:S01]  /*0b00*/  SHF.R.S32.HI R8, RZ, 0x1f, R4 ;  /* 0x0000001fff087819 */ /* 0x000fe20000011404 */
[----:B------:R-:W-:Y:S01]  /*0b10*/  IMAD R156, R2, 0x8, R3 ;  /* 0x00000008029c7824 */ /* 0x000fe200078e0203 */
[----:B------:R-:W-:Y:S02]  /*0b20*/  SHF.R.S32.HI R154, RZ, 0x7, R154 ;  /* 0x00000007ff9a7819 */ /* 0x000fe4000001149a */
[----:B------:R-:W-:Y:S02]  /*0b30*/  LOP3.LUT R7, R7, 0xfffffffc, RZ, 0xc0, !PT ;  /* 0xfffffffc07077812 */ /* 0x000fe400078ec0ff */
[----:B------:R-:W-:Y:S01]  /*0b40*/  LEA.HI R8, R8, R5, RZ, 0x3 ;  /* 0x0000000508087211 */ /* 0x000fe200078f18ff */
[----:B------:R-:W-:Y:S01]  /*0b50*/  IMAD.HI R2, R154, 0x55555556, RZ ;  /* 0x555555569a027827 */ /* 0x000fe200078e02ff */
[----:B------:R-:W-:Y:S02]  /*0b60*/  LEA.HI R0, R0, R10, RZ, 0x3 ;  /* 0x0000000a00007211 */ /* 0x000fe400078f18ff */
[----:B------:R-:W-:Y:S01]  /*0b70*/  LOP3.LUT R8, R8, 0xfffffff8, RZ, 0xc0, !PT ;  /* 0xfffffff808087812 */ /* 0x000fe200078ec0ff */
[----:B------:R-:W-:Y:S01]  /*0b80*/  IMAD.IADD R7, R10, 0x1, -R7 ;  /* 0x000000010a077824 */ /* 0x000fe200078e0a07 */
[----:B------:R-:W-:-:S02]  /*0b90*/  LEA.HI R6, R6, R153, RZ, 0x5 ;  /* 0x0000009906067211 */ /* 0x000fc400078f28ff */
[----:B------:R-:W-:Y:S01]  /*0ba0*/  LOP3.LUT R18, R0, 0xfffffff8, RZ, 0xc0, !PT ;  /* 0xfffffff800127812 */ /* 0x000fe200078ec0ff */
[----:B------:R-:W-:Y:S01]  /*0bb0*/  IMAD.IADD R5, R5, 0x1, -R8 ;  /* 0x0000000105057824 */ /* 0x000fe200078e0a08 */
[----:B------:R-:W-:Y:S02]  /*0bc0*/  LEA.HI R9, R7, R7, RZ, 0x1 ;  /* 0x0000000707097211 */ /* 0x000fe400078f08ff */
[----:B------:R-:W-:Y:S01]  /*0bd0*/  LEA.HI R3, R2, R2, RZ, 0x1 ;  /* 0x0000000202037211 */ /* 0x000fe200078f08ff */
[----:B------:R-:W-:Y:S01]  /*0be0*/  IMAD.IADD R18, R10, 0x1, -R18 ;  /* 0x000000010a127824 */ /* 0x000fe200078e0a12 */
[----:B------:R-:W-:Y:S02]  /*0bf0*/  SHF.R.S32.HI R6, RZ, 0x5, R6 ;  /* 0x00000005ff067819 */ /* 0x000fe40000011406 */
[----:B------:R-:W-:Y:S01]  /*0c00*/  LOP3.LUT R2, R9, 0x1ffffffe, RZ, 0xc0, !PT ;  /* 0x1ffffffe09027812 */ /* 0x000fe200078ec0ff */
[----:B------:R-:W-:Y:S01]  /*0c10*/  IMAD R3, R3, -0x3, R154 ;  /* 0xfffffffd03037824 */ /* 0x000fe200078e029a */
[----:B------:R-:W-:Y:S01]  /*0c20*/  LOP3.LUT R16, R4, 0x7ffffffc, RZ, 0xc0, !PT ;  /* 0x7ffffffc04107812 */ /* 0x000fe200078ec0ff */
[----:B------:R-:W-:Y:S01]  /*0c30*/  IMAD R6, R6, 0x10, R5 ;  /* 0x0000001006067824 */ /* 0x000fe200078e0205 */
[----:B------:R-:W-:Y:S01]  /*0c40*/  SHF.R.S32.HI R152, RZ, 0x3, R0 ;  /* 0x00000003ff987819 */ /* 0x000fe20000011400 */
[----:B------:R-:W-:-:S02]  /*0c50*/  IMAD.SHL.U32 R22, R18, 0x8, RZ ;  /* 0x0000000812167824 */ /* 0x000fc400078e00ff */
[----:B------:R-:W-:Y:S02]  /*0c60*/  IMAD.IADD R2, R7, 0x1, -R2 ;  /* 0x0000000107027824 */ /* 0x000fe400078e0a02 */
[----:B------:R-:W-:Y:S01]  /*0c70*/  IMAD R155, R3, 0x40, R6 ;  /* 0x00000040039b7824 */ /* 0x000fe200078e0206 */
[----:B------:R-:W-:Y:S01]  /*0c80*/  SHF.R.S32.HI R157, RZ, 0x1f, R22 ;  /* 0x0000001fff9d7819 */ /* 0x000fe20000011416 */
[----:B------:R-:W-:Y:S02]  /*0c90*/  IMAD.IADD R16, R153, 0x1, -R16 ;  /* 0x0000000199107824 */ /* 0x000fe400078e0a10 */
[----:B------:R-:W-:-:S07]  /*0ca0*/  IMAD R17, R2, 0x8, R155 ;  /* 0x0000000802117824 */ /* 0x000fce00078e029b */
.L_x_1021:
[----:B------:R-:W-:Y:S01]  /*0cb0*/  ULDC UR5, c[0x0][0xc60] ;  /* 0x0003180000057ab9 */ /* 0x000fe20000000800 */
[----:B------:R-:W-:Y:S01]  /*0cc0*/  UMOV UR8, UR4 ;  /* 0x0000000400087c82 */ /* 0x000fe20008000000 */
[----:B------:R-:W-:-:S11]  /*0cd0*/  UISETP.NE.AND UP0, UPT, UR5, 0x1, UPT ;  /* 0x000000010500788c */ /* 0x000fd6000bf05270 */
[----:B------:R-:W-:Y:S01]  /*0ce0*/  @UP0 ULDC UR6, c[0x0][0xc64] ;  /* 0x0003190000060ab9 */ /* 0x000fe20000000800 */
[----:B------:R-:W-:Y:S01]  /*0cf0*/  @UP0 ULDC UR9, c[0x0][0xc68] ;  /* 0x00031a0000090ab9 */ /* 0x000fe20000000800 */
[----:B------:R-:W-:-:S04]  /*0d00*/  UIMAD.WIDE.U32 UR6, UR4, UR6, URZ ;  /* 0x00000006040672a5 */ /* 0x000fc8000f8e003f */
[----:B------:R-:W-:-:S03]  /*0d10*/  @UP0 USHF.R.U32.HI UR8, URZ, UR9, UR7 ;  /* 0x000000093f080299 */ /* 0x000fc60008011607 */
[----:B------:R-:W-:Y:S02]  /*0d20*/  ULDC UR6, c[0x0][0xc78] ;  /* 0x00031e0000067ab9 */ /* 0x000fe40000000800 */
[----:B------:R-:W-:Y:S02]  /*0d30*/  UISETP.GE.AND UP0, UPT, UR8, UR6, UPT ;  /* 0x000000060800728c */ /* 0x000fe4000bf06270 */
[----:B------:R-:W-:-:S04]  /*0d40*/  UIADD3 UR6, -UR8, URZ, URZ ;  /* 0x0000003f08067290 */ /* 0x000fc8000fffe13f */
[----:B------:R-:W-:Y:S01]  /*0d50*/  PLOP3.LUT P0, PT, PT, PT, UP0, 0x80, 0x0 ;  /* 0x000000000000781c */ /* 0x000fe20003f0f008 */
[----:B------:R-:W-:-:S12]  /*0d60*/  UIMAD UR9, UR5, UR6, UR4 ;  /* 0x00000006050972a4 */ /* 0x000fd8000f8e0204 */
[----:B01---5:R-:W-:Y:S05]  /*0d70*/  @!P0 BRA `(.L_x_929) ;  /* 0x0000000000208947 */ /* 0x023fea0003800000 */
[----:B------:R-:W-:Y:S01]  /*0d80*/  ULDC UR7, c[0x0][0xc6c] ;  /* 0x00031b0000077ab9 */ /* 0x000fe20000000800 */
[----:B------:R-:W-:Y:S01]  /*0d90*/  UMOV UR6, UR9 ;  /* 0x0000000900067c82 */ /* 0x000fe20008000000 */
[----:B------:R-:W-:-:S11]  /*0da0*/  UISETP.NE.AND UP0, UPT, UR7, 0x1, UPT ;  /* 0x000000010700788c */ /* 0x000fd6000bf05270 */
[----:B------:R-:W-:Y:S02]  /*0db0*/  @UP0 ULDC.64 UR10, c[0x0][0xc70] ;  /* 0x00031c00000a0ab9 */ /* 0x000fe40000000a00 */
[----:B------:R-:W-:-:S04]  /*0dc0*/  UIMAD.WIDE.U32 UR4, UR9, UR10, URZ ;  /* 0x0000000a090472a5 */ /* 0x000fc8000f8e003f */
[----:B------:R-:W-:-:S04]  /*0dd0*/  @UP0 USHF.R.U32.HI UR6, URZ, UR11, UR5 ;  /* 0x0000000b3f060299 */ /* 0x000fc80008011605 */
[----:B------:R-:W-:Y:S01]  /*0de0*/  UIMAD UR4, UR6, UR7, URZ ;  /* 0x00000007060472a4 */ /* 0x000fe2000f8e023f */
[----:B------:R-:W-:Y:S11]  /*0df0*/  BRA `(.L_x_930) ;  /* 0x00000000001c7947 */ /* 0x000ff60003800000 */
.L_x_929:
[----:B------:R-:W-:Y:S01]  /*0e00*/  ULDC UR7, c[0x0][0xc54] ;  /* 0x0003150000077ab9 */ /* 0x000fe20000000800 */
[----:B------:R-:W-:Y:S01]  /*0e10*/  UMOV UR6, UR9 ;  /* 0x0000000900067c82 */ /* 0x000fe20008000000 */
[----:B------:R-:W-:-:S11]  /*0e20*/  UISETP.NE.AND UP0, UPT, UR7, 0x1, UPT ;  /* 0x000000010700788c */ /* 0x000fd6000bf05270 */
[----:B------:R-:W-:Y:S02]  /*0e30*/  @UP0 ULDC.64 UR10, c[0x0][0xc58] ;  /* 0x00031600000a0ab9 */ /* 0x000fe40000000a00 */
[----:B------:R-:W-:-:S04]  /*0e40*/  UIMAD.WIDE.U32 UR4, UR9, UR10, URZ ;  /* 0x0000000a090472a5 */ /* 0x000fc8000f8e003f */
[----:B------:R-:W-:-:S04]  /*0e50*/  @UP0 USHF.R.U32.HI UR6, URZ, UR11, UR5 ;  /* 0x0000000b3f060299 */ /* 0x000fc80008011605 */
[----:B------:R-:W-:-:S12]  /*0e60*/  UIMAD UR4, UR6, UR7, URZ ;  /* 0x00000007060472a4 */ /* 0x000fd8000f8e023f */
.L_x_930:
[----:B------:R-:W-:Y:S01]  /*0e70*/  ULOP3.LUT UR6, URZ, UR6, URZ, 0x33, !UPT ;  /* 0x000000063f067292 */ /* 0x000fe2000f8e333f */
[----:B------:R-:W-:Y:S01]  /*0e80*/  ULDC UR7, c[0x0][0x448] ;  /* 0x0001120000077ab9 */ /* 0x000fe20000000800 */
[----:B------:R-:W-:Y:S01]  /*0e90*/  ULDC UR5, c[0x0][0xc3c] ;  /* 0x00030f0000057ab9 */ /* 0x000fe20000000800 */
[----:B------:R-:W-:Y:S02]  /*0ea0*/  UISETP.NE.AND UP3, UPT, UR7, 0x1, UPT ;  /* 0x000000010700788c */ /* 0x000fe4000bf65270 */
[----:B------:R-:W-:Y:S01]  /*0eb0*/  UIADD3 UR6, UR6, UR5, URZ ;  /* 0x0000000506067290 */ /* 0x000fe2000fffe03f */
[----:B------:R-:W-:Y:S01]  /*0ec0*/  ULDC.64 UR10, c[0x0][0x418] ;  /* 0x00010600000a7ab9 */ /* 0x000fe20000000a00 */
[----:B------:R-:W-:Y:S01]  /*0ed0*/  UIADD3 UR4, UR9, -UR4, URZ ;  /* 0x8000000409047290 */ /* 0x000fe2000fffe03f */
[----:B------:R-:W-:Y:S01]  /*0ee0*/  ULDC UR41, c[0x0][0xc48] ;  /* 0x0003120000297ab9 */ /* 0x000fe20000000800 */
[----:B------:R-:W-:Y:S02]  /*0ef0*/  UISETP.NE.U32.AND UP0, UPT, UR10, URZ, UPT ;  /* 0x0000003f0a00728c */ /* 0x000fe4000bf05070 */
[----:B------:R-:W-:-:S02]  /*0f00*/  UIMAD UR38, UR6, 0xc0, URZ ;  /* 0x000000c0062678a4 */ /* 0x000fc4000f8e023f */
[----:B------:R-:W-:Y:S01]  /*0f10*/  UISETP.NE.AND UP1, UPT, UR41, 0x1, UPT ;  /* 0x000000012900788c */ /* 0x000fe2000bf25270 */
[----:B------:R-:W-:Y:S01]  /*0f20*/  ULDC UR13, c[0x0][0xc54] ;  /* 0x00031500000d7ab9 */ /* 0x000fe20000000800 */
[----:B------:R-:W-:Y:S02]  /*0f30*/  UISETP.NE.AND.EX UP0, UPT, UR11, URZ, UPT, UP0 ;  /* 0x0000003f0b00728c */ /* 0x000fe4000bf05300 */
[----:B------:R-:W-:Y:S02]  /*0f40*/  UIADD3 UR10, UR38, 0xbf, URZ ;  /* 0x000000bf260a7890 */ /* 0x000fe4000fffe03f */
[----:B------:R-:W-:Y:S01]  /*0f50*/  UIMAD UR13, UR8, UR13, UR4 ;  /* 0x0000000d080d72a4 */ /* 0x000fe2000f8e0204 */
[----:B------:R-:W-:Y:S01]  /*0f60*/  ULDC UR40, c[0x0][0x424] ;  /* 0x0001090000287ab9 */ /* 0x000fe20000000800 */
[----:B------:R-:W-:Y:S01]  /*0f70*/  ULDC UR51, c[0x0][0x288] ;  /* 0x0000a20000337ab9 */ /* 0x000fe20000000800 */
[----:B------:R-:W-:Y:S01]  /*0f80*/  ULDC.64 UR4, c[0x0][0x9e0] ;  /* 0x0002780000047ab9 */ /* 0x000fe20000000a00 */
[----:B------:R-:W-:Y:S01]  /*0f90*/  @UP3 ULDC UR8, c[0x0][0x44c] ;  /* 0x0001130000083ab9 */ /* 0x000fe20000000800 */
[----:B------:R-:W-:-:S02]  /*0fa0*/  UIADD3 UR11, -UR51, 0x1, URZ ;  /* 0x00000001330b7890 */ /* 0x000fc4000fffe13f */
[----:B------:R-:W-:Y:S02]  /*0fb0*/  UISETP.GE.AND UP2, UPT, UR5, 0x1, UPT ;  /* 0x000000010500788c */ /* 0x000fe4000bf46270 */
[----:B------:R-:W-:Y:S02]  /*0fc0*/  USEL UR40, UR40, 0x1, UP0 ;  /* 0x0000000128287887 */ /* 0x000fe40008000000 */
[----:B------:R-:W-:Y:S01]  /*0fd0*/  UIMAD.WIDE.U32 UR8, UR10, UR8, URZ ;  /* 0x000000080a0872a5 */ /* 0x000fe2000f8e003f */
[----:B------:R-:W-:Y:S01]  /*0fe0*/  ULDC UR12, c[0x0][0x2f0] ;  /* 0x0000bc00000c7ab9 */ /* 0x000fe20000000800 */
[----:B------:R-:W-:Y:S01]  /*0ff0*/  @UP3 ULDC UR15, c[0x0][0x450] ;  /* 0x00011400000f3ab9 */ /* 0x000fe20000000800 */
[----:B------:R-:W-:Y:S01]  /*1000*/  @UP1 ULDC UR6, c[0x0][0xc4c] ;  /* 0x0003130000061ab9 */ /* 0x000fe20000000800 */
[----:B------:R-:W-:Y:S01]  /*1010*/  UIMAD UR11, UR40, UR12, UR11 ;  /* 0x0000000c280b72a4 */ /* 0x000fe2000f8e020b */
[----:B------:R-:W-:Y:S01]  /*1020*/  PLOP3.LUT P0, PT, PT, PT, UP2, 0x40, 0x0 ;  /* 0x000000000000781c */ /* 0x000fe20003f0e828 */
[----:B------:R-:W-:-:S02]  /*1030*/  @UP3 USHF.R.U32.HI UR10, URZ, UR15, UR9 ;  /* 0x0000000f3f0a3299 */ /* 0x000fc40008011609 */
[----:B------:R-:W-:Y:S01]  /*1040*/  UIMAD.WIDE.U32 UR6, UR13, UR6, URZ ;  /* 0x000000060d0672a5 */ /* 0x000fe2000f8e003f */
[----:B------:R-:W-:Y:S01]  /*1050*/  @UP1 ULDC UR14, c[0x0][0xc50] ;  /* 0x00031400000e1ab9 */ /* 0x000fe20000000800 */
[----:B------:R-:W-:Y:S01]  /*1060*/  UIADD3 UR10, UR11, UR10, URZ ;  /* 0x0000000a0b0a7290 */ /* 0x000fe2000fffe03f */
[----:B------:R-:W-:Y:S01]  /*1070*/  UMOV UR39, UR13 ;  /* 0x0000000d00277c82 */ /* 0x000fe20008000000 */
[----:B------:R-:W-:Y:S02]  /*1080*/  @UP1 USHF.R.U32.HI UR39, URZ, UR14, UR7 ;  /* 0x0000000e3f271299 */ /* 0x000fe40008011607 */
[----:B------:R-:W-:Y:S02]  /*1090*/  UIADD3 UR4, UR10, UR4, URZ ;  /* 0x000000040a047290 */ /* 0x000fe4000fffe03f */
[----:B------:R-:W-:Y:S02]  /*10a0*/  UIADD3 UR6, -UR39, URZ, URZ ;  /* 0x0000003f27067290 */ /* 0x000fe4000fffe13f */
[----:B------:R-:W-:-:S02]  /*10b0*/  UP2UR UR50, UPR, URZ, 0x8 ;  /* 0x000000083f327883 */ /* 0x000fc40008000000 */
[----:B------:R-:W-:Y:S01]  /*10c0*/  UP2UR UR49, UPR, URZ, 0x4 ;  /* 0x000000043f317883 */ /* 0x000fe20008000000 */
[----:B------:R-:W-:Y:S01]  /*10d0*/  IMAD.U32 R0, RZ, RZ, UR4 ;  /* 0x00000004ff007e24 */ /* 0x000fe2000f8e00ff */
[----:B------:R-:W-:Y:S01]  /*10e0*/  UIMAD UR41, UR41, UR6, UR13 ;  /* 0x00000006292972a4 */ /* 0x000fe2000f8e020d */
[----:B------:R-:W-:Y:S11]  /*10f0*/  @P0 BRA `(.L_x_931) ;  /* 0x0000000000400947 */ /* 0x000ff60003800000 */
[----:B------:R-:W-:Y:S01]  /*1100*/  ISETP.LT.AND P0, PT, RZ, UR10, PT ;  /* 0x0000000aff007c0c */ /* 0x000fe2000bf01270 */
[----:B------:R-:W-:-:S12]  /*1110*/  UIADD3 UR4, UR10, -0x1, URZ ;  /* 0xffffffff0a047890 */ /* 0x000fd8000fffe03f */
[----:B------:R-:W-:Y:S05]  /*1120*/  @P0 BRA `(.L_x_932) ;  /* 0x00000000001c0947 */ /* 0x000fea0003800000 */
[----:B------:R-:W-:Y:S02]  /*1130*/  UISETP.NE.AND UP0, UPT, UR5, 0x1, UPT ;  /* 0x000000010500788c */ /* 0x000fe4000bf05270 */
[----:B------:R-:W-:-:S09]  /*1140*/  UIADD3 UR4, -UR10, URZ, URZ ;  /* 0x0000003f0a047290 */ /* 0x000fd2000fffe13f */
[----:B------:R-:W-:Y:S02]  /*1150*/  @UP0 ULDC.64 UR8, c[0x0][0x9e8] ;  /* 0x00027a0000080ab9 */ /* 0x000fe40000000a00 */
[----:B------:R-:W-:-:S04]  /*1160*/  UIMAD.WIDE.U32 UR6, UR4, UR8, URZ ;  /* 0x00000008040672a5 */ /* 0x000fc8000f8e003f */
[----:B------:R-:W-:-:S04]  /*1170*/  @UP0 USHF.R.U32.HI UR4, URZ, UR9, UR7 ;  /* 0x000000093f040299 */ /* 0x000fc80008011607 */
[----:B------:R-:W-:Y:S01]  /*1180*/  ULOP3.LUT UR4, URZ, UR4, URZ, 0x33, !UPT ;  /* 0x000000043f047292 */ /* 0x000fe2000f8e333f */
[----:B------:R-:W-:Y:S11]  /*1190*/  BRA `(.L_x_933) ;  /* 0x0000000000107947 */ /* 0x000ff60003800000 */
.L_x_932:
[----:B------:R-:W-:-:S11]  /*11a0*/  UISETP.NE.AND UP0, UPT, UR5, 0x1, UPT ;  /* 0x000000010500788c */ /* 0x000fd6000bf05270 */
[----:B------:R-:W-:Y:S02]  /*11b0*/  @UP0 ULDC.64 UR8, c[0x0][0x9e8] ;  /* 0x00027a0000080ab9 */ /* 0x000fe40000000a00 */
[----:B------:R-:W-:-:S04]  /*11c0*/  UIMAD.WIDE.U32 UR6, UR4, UR8, URZ ;  /* 0x00000008040672a5 */ /* 0x000fc8000f8e003f */
[----:B------:R-:W-:-:S12]  /*11d0*/  @UP0 USHF.R.U32.HI UR4, URZ, UR9, UR7 ;  /* 0x000000093f040299 */ /* 0x000fd80008011607 */
.L_x_933:
[----:B------:R-:W-:-:S06]  /*11e0*/  UIMAD UR4, UR4, UR5, UR5 ;  /* 0x00000005040472a4 */ /* 0x000fcc000f8e0205 */
[----:B------:R-:W-:-:S07]  /*11f0*/  VIMNMX R0, R0, UR4, PT ;  /* 0x0000000400007c48 */ /* 0x000fce000bfe0100 */
.L_x_931:
[----:B------:R-:W-:Y:S01]  /*1200*/  UISETP.NE.AND UP0, UPT, UR50, URZ, UPT ;  /* 0x0000003f3200728c */ /* 0x000fe2000bf05270 */
[----:B------:R-:W-:Y:S01]  /*1210*/  VIADD R0, R0, 0x7f ;  /* 0x0000007f00007836 */ /* 0x000fe20000000000 */
[----:B------:R-:W-:Y:S01]  /*1220*/  UMOV UR9, UR38 ;  /* 0x0000002600097c82 */ /* 0x000fe20008000000 */
[----:B------:R-:W-:Y:S02]  /*1230*/  UIMAD UR4, UR40, UR12, 0x7f ;  /* 0x0000007f280474a4 */ /* 0x000fe4000f8e020c */
[----:B------:R-:W-:Y:S01]  /*1240*/  UIMAD UR51, UR40, UR12, -UR51 ;  /* 0x0000000c283372a4 */ /* 0x000fe2000f8e0a33 */
[----:B------:R-:W-:Y:S01]  /*1250*/  SHF.R.S32.HI R3, RZ, 0x1f, R0 ;  /* 0x0000001fff037819 */ /* 0x000fe20000011400 */
[----:B------:R-:W-:Y:S01]  /*1260*/  USHF.R.S32.HI UR8, URZ, 0x1f, UR4 ;  /* 0x0000001f3f087899 */ /* 0x000fe20008011404 */
[----:B------:R-:W-:Y:S02]  /*1270*/  ULDC UR10, c[0x0][0x9dc] ;  /* 0x00027700000a7ab9 */ /* 0x000fe40000000800 */
[----:B------:R-:W-:Y:S01]  /*1280*/  LEA.HI R3, R3, R0, RZ, 0x7 ;  /* 0x0000000003037211 */ /* 0x000fe200078f38ff */
[----:B------:R-:W-:Y:S01]  /*1290*/  @UP0 ULDC UR6, c[0x0][0x44c] ;  /* 0x0001130000060ab9 */ /* 0x000fe20000000800 */
[----:B------:R-:W-:Y:S01]  /*12a0*/  @UP0 ULDC UR11, c[0x0][0x450] ;  /* 0x00011400000b0ab9 */ /* 0x000fe20000000800 */
[----:B------:R-:W-:Y:S01]  /*12b0*/  UIMAD.WIDE.U32 UR6, UR38, UR6, URZ ;  /* 0x00000006260672a5 */ /* 0x000fe2000f8e003f */
[----:B------:R-:W-:Y:S01]  /*12c0*/  SHF.R.S32.HI R3, RZ, 0x7, R3 ;  /* 0x00000007ff037819 */ /* 0x000fe20000011403 */
[----:B------:R-:W-:-:S02]  /*12d0*/  ULEA.HI UR8, UR8, UR4, URZ, 0x7 ;  /* 0x0000000408087291 */ /* 0x000fc4000f8f383f */
[----:B------:R-:W-:Y:S02]  /*12e0*/  @UP0 USHF.R.U32.HI UR9, URZ, UR11, UR7 ;  /* 0x0000000b3f090299 */ /* 0x000fe40008011607 */
[----:B------:R-:W-:Y:S02]  /*12f0*/  UISETP.GE.AND UP0, UPT, UR5, 0x1, UPT ;  /* 0x000000010500788c */ /* 0x000fe4000bf06270 */
[----:B------:R-:W-:Y:S02]  /*1300*/  USHF.R.S32.HI UR8, URZ, 0x7, UR8 ;  /* 0x000000073f087899 */ /* 0x000fe40008011408 */
[----:B------:R-:W-:Y:S02]  /*1310*/  UIADD3 UR4, UR51, UR9, URZ ;  /* 0x0000000933047290 */ /* 0x000fe4000fffe03f */
[----:B------:R-:W-:Y:S02]  /*1320*/  PLOP3.LUT P0, PT, PT, PT, UP0, 0x40, 0x0 ;  /* 0x000000000000781c */ /* 0x000fe40003f0e808 */
[----:B------:R-:W-:Y:S01]  /*1330*/  UIADD3 UR9, UR4, -UR10, URZ ;  /* 0x8000000a04097290 */ /* 0x000fe2000fffe03f */
[----:B------:R-:W-:-:S10]  /*1340*/  VIMNMX R88, R3, UR8, PT ;  /* 0x0000000803587c48 */ /* 0x000fd4000bfe0100 */
[----:B------:R-:W-:Y:S05]  /*1350*/  @P0 BRA `(.L_x_934) ;  /* 0x0000000000440947 */ /* 0x000fea0003800000 */
[----:B------:R-:W-:-:S06]  /*1360*/  UISETP.GT.AND UP0, UPT, UR4, -0x1, UPT ;  /* 0xffffffff0400788c */ /* 0x000fcc000bf04270 */
[----:B------:R-:W-:-:S13]  /*1370*/  PLOP3.LUT P0, PT, PT, PT, UP0, 0x80, 0x0 ;  /* 0x000000000000781c */ /* 0x000fda0003f0f008 */
[----:B------:R-:W-:Y:S05]  /*1380*/  @P0 BRA `(.L_x_935) ;  /* 0x00000000001c0947 */ /* 0x000fea0003800000 */
[----:B------:R-:W-:Y:S02]  /*1390*/  UISETP.NE.AND UP0, UPT, UR5, 0x1, UPT ;  /* 0x000000010500788c */ /* 0x000fe4000bf05270 */
[----:B------:R-:W-:-:S09]  /*13a0*/  ULOP3.LUT UR4, URZ, UR4, URZ, 0x33, !UPT ;  /* 0x000000043f047292 */ /* 0x000fd2000f8e333f */
[----:B------:R-:W-:Y:S02]  /*13b0*/  @UP0 ULDC.64 UR10, c[0x0][0x9e8] ;  /* 0x00027a00000a0ab9 */ /* 0x000fe40000000a00 */
[----:B------:R-:W-:-:S04]  /*13c0*/  UIMAD.WIDE.U32 UR6, UR4, UR10, URZ ;  /* 0x0000000a040672a5 */ /* 0x000fc8000f8e003f */
[----:B------:R-:W-:-:S04]  /*13d0*/  @UP0 USHF.R.U32.HI UR4, URZ, UR11, UR7 ;  /* 0x0000000b3f040299 */ /* 0x000fc80008011607 */
[----:B------:R-:W-:Y:S01]  /*13e0*/  ULOP3.LUT UR4, URZ, UR4, URZ, 0x33, !UPT ;  /* 0x000000043f047292 */ /* 0x000fe2000f8e333f */
[----:B------:R-:W-:Y:S11]  /*13f0*/  BRA `(.L_x_936) ;  /* 0x0000000000107947 */ /* 0x000ff60003800000 */
.L_x_935:
[----:B------:R-:W-:-:S11]  /*1400*/  UISETP.NE.AND UP0, UPT, UR5, 0x1, UPT ;  /* 0x000000010500788c */ /* 0x000fd6000bf05270 */
[----:B------:R-:W-:Y:S02]  /*1410*/  @UP0 ULDC.64 UR10, c[0x0][0x9e8] ;  /* 0x00027a00000a0ab9 */ /* 0x000fe40000000a00 */
[----:B------:R-:W-:-:S04]  /*1420*/  UIMAD.WIDE.U32 UR6, UR4, UR10, URZ ;  /* 0x0000000a040672a5 */ /* 0x000fc8000f8e003f */
[----:B------:R-:W-:-:S12]  /*1430*/  @UP0 USHF.R.U32.HI UR4, URZ, UR11, UR7 ;  /* 0x0000000b3f040299 */ /* 0x000fd80008011607 */
.L_x_936:
[----:B------:R-:W-:-:S04]  /*1440*/  UIMAD UR4, UR4, UR5, URZ ;  /* 0x00000005040472a4 */ /* 0x000fc8000f8e023f */
[----:B------:R-:W-:-:S04]  /*1450*/  UISETP.LT.AND UP0, UPT, UR9, UR4, UPT ;  /* 0x000000040900728c */ /* 0x000fc8000bf01270 */
[----:B------:R-:W-:-:S12]  /*1460*/  USEL UR9, UR9, UR4, !UP0 ;  /* 0x0000000409097287 */ /* 0x000fd8000c000000 */
.L_x_934:
[----:B------:R-:W-:Y:S01]  /*1470*/  USHF.R.S32.HI UR4, URZ, 0x1f, UR9 ;  /* 0x0000001f3f047899 */ /* 0x000fe20008011409 */
[----:B------:R-:W-:Y:S02]  /*1480*/  PLOP3.LUT P0, PT, PT, PT, PT, 0x80, 0x0 ;  /* 0x000000000000781c */ /* 0x000fe40003f0f070 */
[----:B------:R-:W-:Y:S02]  /*1490*/  CS2R R24, SRZ ;  /* 0x0000000000187805 */ /* 0x000fe4000001ff00 */
[----:B------:R-:W-:Y:S01]  /*14a0*/  CS2R R34, SRZ ;  /* 0x0000000000227805 */ /* 0x000fe2000001ff00 */
[----:B------:R-:W-:Y:S01]  /*14b0*/  ULEA.HI UR4, UR4, UR9, URZ, 0x7 ;  /* 0x0000000904047291 */ /* 0x000fe2000f8f383f */
[----:B------:R-:W-:Y:S01]  /*14c0*/  IMAD.MOV.U32 R118, RZ, RZ, RZ ;  /* 0x000000ffff767224 */ /* 0x000fe200078e00ff */
[----:B------:R-:W-:Y:S01]  /*14d0*/  CS2R R32, SRZ ;  /* 0x0000000000207805 */ /* 0x000fe2000001ff00 */
[----:B------:R-:W-:Y:S01]  /*14e0*/  IMAD.MOV.U32 R21, RZ, RZ, RZ ;  /* 0x000000ffff157224 */ /* 0x000fe200078e00ff */
[----:B------:R-:W-:Y:S01]  /*14f0*/  USHF.R.S32.HI UR4, URZ, 0x7, UR4 ;  /* 0x000000073f047899 */ /* 0x000fe20008011404 */
[----:B------:R-:W-:Y:S01]  /*1500*/  IMAD.MOV.U32 R114, RZ, RZ, RZ ;  /* 0x000000ffff727224 */ /* 0x000fe200078e00ff */
[----:B------:R-:W-:Y:S01]  /*1510*/  CS2R R14, SRZ ;  /* 0x00000000000e7805 */ /* 0x000fe2000001ff00 */
[----:B------:R-:W-:Y:S01]  /*1520*/  IMAD.MOV.U32 R29, RZ, RZ, RZ ;  /* 0x000000ffff1d7224 */ /* 0x000fe200078e00ff */
[----:B------:R-:W-:Y:S01]  /*1530*/  UISETP.LT.AND UP0, UPT, URZ, UR4, UPT ;  /* 0x000000043f00728c */ /* 0x000fe2000bf01270 */
[----:B------:R-:W-:Y:S01]  /*1540*/  IMAD.MOV.U32 R110, RZ, RZ, RZ ;  /* 0x000000ffff6e7224 */ /* 0x000fe200078e00ff */
[----:B------:R-:W-:Y:S01]  /*1550*/  CS2R R12, SRZ ;  /* 0x00000000000c7805 */ /* 0x000fe2000001ff00 */
[----:B------:R-:W-:Y:S01]  /*1560*/  IMAD.MOV.U32 R37, RZ, RZ, RZ ;  /* 0x000000ffff257224 */ /* 0x000fe200078e00ff */
[----:B------:R-:W-:Y:S01]  /*1570*/  USEL UR42, URZ, UR4, !UP0 ;  /* 0x000000043f2a7287 */ /* 0x000fe2000c000000 */
[----:B------:R-:W-:Y:S01]  /*1580*/  IMAD.MOV.U32 R106, RZ, RZ, RZ ;  /* 0x000000ffff6a7224 */ /* 0x000fe200078e00ff */
[----:B------:R-:W-:Y:S01]  /*1590*/  CS2R R102, SRZ ;  /* 0x0000000000667805 */ /* 0x000fe2000001ff00 */
[----:B------:R-:W-:Y:S01]  /*15a0*/  IMAD.MOV.U32 R41, RZ, RZ, RZ ;  /* 0x000000ffff297224 */ /* 0x000fe200078e00ff */
[----:B------:R-:W-:-:S02]  /*15b0*/  CS2R R100, SRZ ;  /* 0x0000000000647805 */ /* 0x000fc4000001ff00 */
[----:B------:R-:W-:Y:S02]  /*15c0*/  CS2R R98, SRZ ;  /* 0x0000000000627805 */ /* 0x000fe4000001ff00 */
[----:B------:R-:W-:Y:S02]  /*15d0*/  ISETP.GT.AND P1, PT, R88, UR42, PT ;  /* 0x0000002a58007c0c */ /* 0x000fe4000bf24270 */
[----:B------:R-:W-:Y:S02]  /*15e0*/  CS2R R96, SRZ ;  /* 0x0000000000607805 */ /* 0x000fe4000001ff00 */
[----:B------:R-:W-:Y:S02]  /*15f0*/  CS2R R94, SRZ ;  /* 0x00000000005e7805 */ /* 0x000fe4000001ff00 */
[----:B------:R-:W-:Y:S02]  /*1600*/  CS2R R92, SRZ ;  /* 0x00000000005c7805 */ /* 0x000fe4000001ff00 */
[----:B------:R-:W-:Y:S01]  /*1610*/  CS2R R90, SRZ ;  /* 0x00000000005a7805 */ /* 0x000fe2000001ff00 */
[----:B------:R-:W-:-:S02]  /*1620*/  IMAD.MOV.U32 R89, RZ, RZ, RZ ;  /* 0x000000ffff597224 */ /* 0x000fc400078e00ff */
[----:B------:R-:W-:Y:S02]  /*1630*/  IMAD.MOV.U32 R26, RZ, RZ, RZ ;  /* 0x000000ffff1a7224 */ /* 0x000fe400078e00ff */
[----:B------:R-:W-:Y:S05]  /*1640*/  @!P1 BRA `(.L_x_937) ;  /* 0x000000b8000c9947 */ /* 0x000fea0003800000 */
[----:B------:R-:W0:Y:S01]  /*1650*/  SHFL.IDX PT, R0, R154, RZ, 0x1f ;  /* 0x00001fff9a007589 */ /* 0x000e2200000e0000 */
[----:B------:R-:W1:Y:S01]  /*1660*/  S2UR UR43, SR_CgaCtaId ;  /* 0x00000000002b79c3 */ /* 0x000e620000008800 */
[----:B------:R-:W-:Y:S01]  /*1670*/  UMOV UR45, 0x400 ;  /* 0x00000400002d7882 */ /* 0x000fe20000000000 */
        /* <DEDUP_REMOVED lines=17> */
[----:B------:R-:W-:Y:S01]  /*1790*/  IMAD.U32 R5, RZ, RZ, UR5 ;  /* 0x00000005ff057e24 */ /* 0x000fe2000f8e00ff */
        /* <DEDUP_REMOVED lines=10> */
.L_x_938:
[----:B------:R-:W-:Y:S01]  /*1840*/  ULEA.HI UR4, UR47, UR47, URZ, 0x1 ;  /* 0x0000002f2f047291 */ /* 0x000fe2000f8f083f */
[----:B------:R-:W-:-:S03]  /*1850*/  IMAD.U32 R2, RZ, RZ, UR48 ;  /* 0x00000030ff027e24 */ /* 0x000fc6000f8e00ff */
[----:B------:R-:W-:Y:S02]  /*1860*/  ULOP3.LUT UR4, UR4, 0xfffffffe, URZ, 0xc0, !UPT ;  /* 0xfffffffe04047892 */ /* 0x000fe4000f8ec03f */
[----:B------:R-:W-:Y:S02]  /*1870*/  ISETP.NE.AND P0, PT, R2, 0x3, PT ;  /* 0x000000030200780c */ /* 0x000fe40003f05270 */
[----:B------:R-:W-:-:S06]  /*1880*/  UIADD3 UR4, UR47, -UR4, URZ ;  /* 0x800000042f047290 */ /* 0x000fcc000fffe03f */
[----:B------:R-:W-:-:S05]  /*1890*/  IMAD.U32 R0, RZ, RZ, UR4 ;  /* 0x00000004ff007e24 */ /* 0x000fca000f8e00ff */
[----:B------:R-:W-:-:S04]  /*18a0*/  SHF.L.U32 R0, R0, 0x1f, RZ ;  /* 0x0000001f00007819 */ /* 0x000fc800000006ff */
[----:B------:R-:W0:Y:S02]  /*18b0*/  SYNCS.PHASECHK.TRANS64.TRYWAIT P1, [UR45+0x16800], R0 ;  /* 0x01680000ff0075a7 */ /* 0x000e24000802016d */
[----:B0-----:R-:W-:Y:S05]  /*18c0*/  @!P1 BRA `(.L_x_939) ;  /* 0x00000114001c9947 */ /* 0x001fea0003800000 */
.L_x_1091:
[----:B------:R-:W-:Y:S05]  /*18d0*/  @!P0 BRA `(.L_x_940) ;  /* 0x0000000000048947 */ /* 0x000fea0003800000 */
[----:B------:R-:W-:Y:S01]  /*18e0*/  BPT.TRAP 0x1 ;  /* 0x000000040000795c */ /* 0x000fe20000300000 */
.L_x_940:
[----:B0-----:R-:W-:Y:S02]  /*18f0*/  IMAD.U32 R3, RZ, RZ, UR36 ;  /* 0x00000024ff037e24 */ /* 0x001fe4000f8e00ff */
[----:B------:R-:W-:-:S03]  /*1900*/  IMAD.U32 R0, RZ, RZ, UR46 ;  /* 0x0000002eff007e24 */ /* 0x000fc6000f8e00ff */
[----:B------:R-:W-:Y:S02]  /*1910*/  LEA R3, R3, UR45, 0x3 ;  /* 0x0000002d03037c11 */ /* 0x000fe4000f8e18ff */
[----:B------:R-:W-:-:S04]  /*1920*/  SHF.L.U32 R0, R0, 0x1f, RZ ;  /* 0x0000001f00007819 */ /* 0x000fc800000006ff */
[----:B------:R0:W1:Y:S01]  /*1930*/  SYNCS.PHASECHK.TRANS64.TRYWAIT P1, [R3+URZ+0x16830], R0 ;  /* 0x01683000030075a7 */ /* 0x000062000802017f */
[----:B------:R-:W-:Y:S05]  /*1940*/  @!P0 BRA `(.L_x_941) ;  /* 0x0000000000048947 */ /* 0x000fea0003800000 */
[----:B------:R-:W-:Y:S01]  /*1950*/  BPT.TRAP 0x1 ;  /* 0x000000040000795c */ /* 0x000fe20000300000 */
.L_x_941:
[----:B-1----:R-:W-:Y:S05]  /*1960*/  @P1 BRA `(.L_x_942) ;  /* 0x0000000000081947 */ /* 0x002fea0003800000 */
[----:B------:R-:W1:Y:S02]  /*1970*/  SYNCS.PHASECHK.TRANS64.TRYWAIT P1, [R3+URZ+0x16830], R0 ;  /* 0x01683000030075a7 */ /* 0x000e64000802017f */
[----:B-1----:R-:W-:Y:S05]  /*1980*/  @!P1 BRA `(.L_x_943) ;  /* 0x0000011400049947 */ /* 0x002fea0003800000 */
.L_x_942:
        /* <DEDUP_REMOVED lines=35> */
.L_x_944:
[----:B------:R-:W-:Y:S01]  /*1bc0*/  UISETP.NE.AND UP1, UPT, UR50, URZ, UPT ;  /* 0x0000003f3200728c */ /* 0x000fe2000bf25270 */
[----:B01----:R-:W-:Y:S01]  /*1bd0*/  VIADD R0, R17, UR38 ;  /* 0x0000002611007c36 */ /* 0x003fe20008000000 */
[----:B------:R-:W-:Y:S01]  /*1be0*/  R2UR UR6, R3 ;  /* 0x00000000030672ca */ /* 0x000fe200000e0000 */
[----:B------:R-:W0:Y:S01]  /*1bf0*/  LDC R5, c[0x0][0x2f0] ;  /* 0x0000bc00ff057b82 */ /* 0x000e220000000800 */
[----:B------:R-:W-:Y:S01]  /*1c00*/  IMAD.MOV.U32 R3, RZ, RZ, -0x80 ;  /* 0xffffff80ff037424 */ /* 0x000fe200078e00ff */
[----:B------:R-:W-:Y:S01]  /*1c10*/  UISETP.NE.AND UP0, UPT, UR49, URZ, UPT ;  /* 0x0000003f3100728c */ /* 0x000fe2000bf05270 */
[----:B------:R-:W-:Y:S01]  /*1c20*/  PLOP3.LUT P1, PT, PT, PT, UP1, 0x80, 0x0 ;  /* 0x000000000000781c */ /* 0x000fe20003f2f018 */
[----:B------:R-:W-:Y:S01]  /*1c30*/  ULDC UR22, c[0x0][0x9dc] ;  /* 0x0002770000167ab9 */ /* 0x000fe20000000800 */
[----:B------:R-:W-:Y:S01]  /*1c40*/  PLOP3.LUT P2, PT, PT, PT, UP1, 0x80, 0x0 ;  /* 0x000000000000781c */ /* 0x000fe20003f4f018 */
[----:B------:R-:W-:Y:S01]  /*1c50*/  IMAD R12, R88, R3, 0x80 ;  /* 0x00000080580c7424 */ /* 0x000fe200078e0203 */
[----:B------:R-:W-:Y:S01]  /*1c60*/  ULDC UR11, c[0x0][0x9e0] ;  /* 0x00027800000b7ab9 */ /* 0x000fe20000000800 */
[----:B------:R-:W-:Y:S01]  /*1c70*/  @UP1 ULDC UR7, c[0x0][0x44c] ;  /* 0x0001130000071ab9 */ /* 0x000fe20000000800 */
[----:B------:R-:W1:Y:S01]  /*1c80*/  LDC R6, c[0x0][0x288] ;  /* 0x0000a200ff067b82 */ /* 0x000e620000000800 */
[----:B------:R-:W-:Y:S01]  /*1c90*/  VIADD R3, R12, 0x1 ;  /* 0x000000010c037836 */ /* 0x000fe20000000000 */
[----:B------:R-:W-:Y:S01]  /*1ca0*/  LEA R10, R88, 0xffffff80, 0x7 ;  /* 0xffffff80580a7811 */ /* 0x000fe200078e38ff */
[----:B------:R-:W-:-:S04]  /*1cb0*/  UIADD3 UR6, UR6, 0x16840, URZ ;  /* 0x0001684006067890 */ /* 0x000fc8000fffe03f */
[----:B------:R-:W-:Y:S01]  /*1cc0*/  @P1 IMAD.HI.U32 R2, R0, UR7, RZ ;  /* 0x0000000700021c27 */ /* 0x000fe2000f8e00ff */
[----:B------:R-:W-:Y:S01]  /*1cd0*/  @UP1 ULDC UR7, c[0x0][0x450] ;  /* 0x0001140000071ab9 */ /* 0x000fe20000000800 */
[----:B------:R-:W-:Y:S01]  /*1ce0*/  UPRMT UR6, UR43, 0x654, UR6 ;  /* 0x000006542b067896 */ /* 0x000fe20008000006 */
[----:B------:R-:W-:Y:S02]  /*1cf0*/  PLOP3.LUT P1, PT, PT, PT, UP0, 0x40, 0x0 ;  /* 0x000000000000781c */ /* 0x000fe40003f2e808 */
[----:B------:R-:W-:Y:S01]  /*1d00*/  @P2 SHF.R.U32.HI R0, RZ, UR7, R2 ;  /* 0x00000007ff002c19 */ /* 0x000fe20008011602 */
[C---:B------:R-:W-:Y:S02]  /*1d10*/  IMAD R2, R16.reuse, -0x2, R3 ;  /* 0xfffffffe10027824 */ /* 0x040fe400078e0203 */
[C---:B0-----:R-:W-:Y:S02]  /*1d20*/  IMAD R3, R5.reuse, UR40, R12 ;  /* 0x0000002805037c24 */ /* 0x041fe4000f8e020c */
[----:B------:R-:W0:Y:S01]  /*1d30*/  SHFL.IDX PT, R8, R0, RZ, 0x1c1f ;  /* 0x001c1fff00087589 */ /* 0x000e2200000e0000 */
[----:B------:R-:W-:Y:S01]  /*1d40*/  IMAD R7, R5, UR40, R2 ;  /* 0x0000002805077c24 */ /* 0x000fe2000f8e0202 */
[----:B------:R-:W-:Y:S01]  /*1d50*/  SYNCS.ARRIVE.TRANS64.RED.A1T0 RZ, [UR6], RZ ;  /* 0x000000ffffff79a7 */ /* 0x000fe20008100406 */
[----:B------:R-:W-:Y:S01]  /*1d60*/  ULOP3.LUT UR6, URZ, UR22, URZ, 0x33, !UPT ;  /* 0x000000163f067292 */ /* 0x000fe2000f8e333f */
[----:B------:R-:W-:-:S02]  /*1d70*/  IMAD R14, R16, -0x2, R3 ;  /* 0xfffffffe100e7824 */ /* 0x000fc400078e0203 */
[----:B-1----:R-:W-:-:S04]  /*1d80*/  IMAD.IADD R7, R7, 0x1, -R6 ;  /* 0x0000000107077824 */ /* 0x002fc800078e0a06 */
[C---:B------:R-:W-:Y:S02]  /*1d90*/  VIADD R99, R7.reuse, UR11 ;  /* 0x0000000b07637c36 */ /* 0x040fe40008000000 */
[----:B------:R-:W-:-:S03]  /*1da0*/  VIADD R20, R7, UR6 ;  /* 0x0000000607147c36 */ /* 0x000fc60008000000 */
[----:B0-----:R-:W-:Y:S01]  /*1db0*/  VIADDMNMX R2, R8, R99, R14, PT ;  /* 0x0000006308027246 */ /* 0x001fe2000380010e */
[----:B------:R-:W-:Y:S01]  /*1dc0*/  IMAD.IADD R4, R20, 0x1, R8 ;  /* 0x0000000114047824 */ /* 0x000fe200078e0208 */
[----:B------:R-:W-:Y:S06]  /*1dd0*/  @P1 BRA `(.L_x_945) ;  /* 0x0000000000641947 */ /* 0x000fec0003800000 */
[----:B------:R-:W-:Y:S01]  /*1de0*/  IMAD R3, R5, UR40, R8 ;  /* 0x0000002805037c24 */ /* 0x000fe2000f8e0208 */
[----:B------:R-:W-:Y:S03]  /*1df0*/  BSSY B0, `(.L_x_946) ;  /* 0x0000013000007945 */ /* 0x000fe60003800000 */
[----:B------:R-:W-:-:S05]  /*1e00*/  IMAD.IADD R3, R3, 0x1, -R6 ;  /* 0x0000000103037824 */ /* 0x000fca00078e0a06 */
[----:B------:R-:W-:-:S13]  /*1e10*/  ISETP.GT.AND P1, PT, R3, -0x1, PT ;  /* 0xffffffff0300780c */ /* 0x000fda0003f24270 */
[----:B------:R-:W-:Y:S05]  /*1e20*/  @P1 BRA `(.L_x_947) ;  /* 0x0000000000241947 */ /* 0x000fea0003800000 */
[----:B------:R-:W-:Y:S01]  /*1e30*/  ULDC UR6, c[0x0][0x9e4] ;  /* 0x0002790000067ab9 */ /* 0x000fe20000000800 */
[----:B------:R-:W-:Y:S01]  /*1e40*/  LOP3.LUT R3, RZ, R3, RZ, 0x33, !PT ;  /* 0x00000003ff037212 */ /* 0x000fe200078e33ff */
[----:B------:R-:W-:-:S05]  /*1e50*/  IMAD.U32 R7, RZ, RZ, UR6 ;  /* 0x00000006ff077e24 */ /* 0x000fca000f8e00ff */
[----:B------:R-:W-:-:S13]  /*1e60*/  ISETP.NE.AND P1, PT, R7, 0x1, PT ;  /* 0x000000010700780c */ /* 0x000fda0003f25270 */
[----:B------:R-:W0:Y:S02]  /*1e70*/  @P1 LDC.64 R8, c[0x0][0x9e8] ;  /* 0x00027a00ff081b82 */ /* 0x000e240000000a00 */
[----:B0-----:R-:W-:-:S05]  /*1e80*/  @P1 IMAD.HI.U32 R8, R3, R8, RZ ;  /* 0x0000000803081227 */ /* 0x001fca00078e00ff */
[----:B------:R-:W-:-:S04]  /*1e90*/  @P1 SHF.R.U32.HI R3, RZ, R9, R8 ;  /* 0x00000009ff031219 */ /* 0x000fc80000011608 */
[----:B------:R-:W-:Y:S01]  /*1ea0*/  LOP3.LUT R3, RZ, R3, RZ, 0x33, !PT ;  /* 0x00000003ff037212 */ /* 0x000fe200078e33ff */
[----:B------:R-:W-:Y:S06]  /*1eb0*/  BRA `(.L_x_948) ;  /* 0x0000000000187947 */ /* 0x000fec0003800000 */
.L_x_947:
[----:B------:R-:W-:Y:S02]  /*1ec0*/  ULDC UR6, c[0x0][0x9e4] ;  /* 0x0002790000067ab9 */ /* 0x000fe40000000800 */
[----:B------:R-:W-:-:S05]  /*1ed0*/  IMAD.U32 R7, RZ, RZ, UR6 ;  /* 0x00000006ff077e24 */ /* 0x000fca000f8e00ff */
[----:B------:R-:W-:-:S13]  /*1ee0*/  ISETP.NE.AND P1, PT, R7, 0x1, PT ;  /* 0x000000010700780c */ /* 0x000fda0003f25270 */
[----:B------:R-:W0:Y:S02]  /*1ef0*/  @P1 LDC.64 R8, c[0x0][0x9e8] ;  /* 0x00027a00ff081b82 */ /* 0x000e240000000a00 */
[----:B0-----:R-:W-:-:S05]  /*1f00*/  @P1 IMAD.HI.U32 R8, R3, R8, RZ ;  /* 0x0000000803081227 */ /* 0x001fca00078e00ff */
[----:B------:R-:W-:-:S07]  /*1f10*/  @P1 SHF.R.U32.HI R3, RZ, R9, R8 ;  /* 0x00000009ff031219 */ /* 0x000fce0000011608 */
.L_x_948:
[----:B------:R-:W-:Y:S05]  /*1f20*/  BSYNC B0 ;  /* 0x0000000000007941 */ /* 0x000fea0003800000 */
.L_x_946:
[----:B------:R-:W-:-:S04]  /*1f30*/  IMAD R3, R3, R7, -R10 ;  /* 0x0000000703037224 */ /* 0x000fc800078e0a0a */
[----:B------:R-:W-:-:S05]  /*1f40*/  IMAD R3, R16, -0x2, R3 ;  /* 0xfffffffe10037824 */ /* 0x000fca00078e0203 */
[----:B------:R-:W-:Y:S02]  /*1f50*/  VIADDMNMX R2, R3, R7, R2, PT ;  /* 0x0000000703027246 */ /* 0x000fe40003800102 */
[----:B------:R-:W-:-:S07]  /*1f60*/  VIMNMX R4, R4, R3, !PT ;  /* 0x0000000304047248 */ /* 0x000fce0007fe0100 */
.L_x_945:
[C---:B------:R-:W-:Y:S01]  /*1f70*/  ISETP.GE.AND P6, PT, R12.reuse, 0xa, PT ;  /* 0x0000000a0c00780c */ /* 0x040fe20003fc6270 */
[----:B------:R-:W0:Y:S01]  /*1f80*/  SHFL.IDX PT, R0, R0, 0x1, 0x1c1f ;  /* 0x003c1f0000007f89 */ /* 0x000e2200000e0000 */
[C---:B------:R-:W-:Y:S01]  /*1f90*/  ISETP.GE.AND P1, PT, R12.reuse, 0x2, PT ;  /* 0x000000020c00780c */ /* 0x040fe20003f26270 */
[----:B------:R-:W-:Y:S01]  /*1fa0*/  UISETP.NE.AND UP0, UPT, UR49, URZ, UPT ;  /* 0x0000003f3100728c */ /* 0x000fe2000bf05270 */
[C---:B------:R-:W-:Y:S02]  /*1fb0*/  ISETP.GE.AND P2, PT, R12.reuse, 0x9, PT ;  /* 0x000000090c00780c */ /* 0x040fe40003f46270 */
[----:B------:R-:W-:Y:S02]  /*1fc0*/  ISETP.GE.AND P5, PT, R12, 0x11, PT ;  /* 0x000000110c00780c */ /* 0x000fe40003fa6270 */
[----:B------:R-:W-:Y:S02]  /*1fd0*/  LOP3.LUT R19, R19, 0xfffffffb, RZ, 0xc0, !PT ;  /* 0xfffffffb13137812 */ /* 0x000fe400078ec0ff */
[----:B------:R-:W-:-:S02]  /*1fe0*/  ISETP.GT.AND P4, PT, R4, 0x1, !P1 ;  /* 0x000000010400780c */ /* 0x000fc40004f84270 */
[----:B------:R-:W-:Y:S02]  /*1ff0*/  ISETP.GT.AND P3, PT, R4, 0x8, !P2 ;  /* 0x000000080400780c */ /* 0x000fe40005764270 */
[----:B------:R-:W-:Y:S02]  /*2000*/  @P6 LOP3.LUT R19, R19, 0x4, RZ, 0xfc, !PT ;  /* 0x0000000413136812 */ /* 0x000fe400078efcff */
[C---:B------:R-:W-:Y:S02]  /*2010*/  ISETP.LT.OR P4, PT, R2.reuse, 0x2, P4 ;  /* 0x000000020200780c */ /* 0x040fe40002781670 */
[----:B------:R-:W-:Y:S02]  /*2020*/  ISETP.LT.OR P3, PT, R2, 0x9, P3 ;  /* 0x000000090200780c */ /* 0x000fe40001f61670 */
[----:B------:R-:W-:Y:S02]  /*2030*/  LOP3.LUT R19, R19, 0xfffffff7, RZ, 0xc0, !PT ;  /* 0xfffffff713137812 */ /* 0x000fe400078ec0ff */
[----:B------:R-:W-:-:S02]  /*2040*/  FSEL R123, R25, -INF , !P4 ;  /* 0xff800000197b7808 */ /* 0x000fc40006000000 */
[----:B------:R-:W-:Y:S01]  /*2050*/  FSEL R121, R28, -INF , !P3 ;  /* 0xff8000001c797808 */ /* 0x000fe20005800000 */
[----:B0-----:R-:W-:Y:S01]  /*2060*/  IMAD.IADD R8, R20, 0x1, R0 ;  /* 0x0000000114087824 */ /* 0x001fe200078e0200 */
[C---:B------:R-:W-:Y:S02]  /*2070*/  ISETP.GT.AND P4, PT, R4.reuse, 0x9, !P6 ;  /* 0x000000090400780c */ /* 0x040fe40007784270 */
[----:B------:R-:W-:Y:S02]  /*2080*/  @P5 LOP3.LUT R19, R19, 0x8, RZ, 0xfc, !PT ;  /* 0x0000000813135812 */ /* 0x000fe400078efcff */
[----:B------:R-:W-:Y:S02]  /*2090*/  ISETP.GT.AND P3, PT, R4, 0x10, !P5 ;  /* 0x000000100400780c */ /* 0x000fe40006f64270 */
[----:B------:R-:W-:Y:S02]  /*20a0*/  ISETP.GE.AND P5, PT, R12, 0x12, PT ;  /* 0x000000120c00780c */ /* 0x000fe40003fa6270 */
[----:B------:R-:W-:-:S02]  /*20b0*/  ISETP.LT.OR P4, PT, R2, 0xa, P4 ;  /* 0x0000000a0200780c */ /* 0x000fc40002781670 */
[----:B------:R-:W-:Y:S02]  /*20c0*/  ISETP.LT.OR P3, PT, R2, 0x11, P3 ;  /* 0x000000110200780c */ /* 0x000fe40001f61670 */
[----:B------:R-:W-:Y:S02]  /*20d0*/  FSEL R119, R29, -INF , !P4 ;  /* 0xff8000001d777808 */ /* 0x000fe40006000000 */
[----:B------:R-:W-:Y:S02]  /*20e0*/  ISETP.GE.AND P4, PT, R12, 0x19, PT ;  /* 0x000000190c00780c */ /* 0x000fe40003f86270 */
[----:B------:R-:W-:Y:S02]  /*20f0*/  LOP3.LUT R19, R19, 0xffffffef, RZ, 0xc0, !PT ;  /* 0xffffffef13137812 */ /* 0x000fe400078ec0ff */
[----:B------:R-:W-:Y:S02]  /*2100*/  FSEL R97, R32, -INF , !P3 ;  /* 0xff80000020617808 */ /* 0x000fe40005800000 */
[----:B------:R-:W-:-:S02]  /*2110*/  ISETP.GT.AND P3, PT, R4, 0x11, !P5 ;  /* 0x000000110400780c */ /* 0x000fc40006f64270 */
[----:B------:R-:W-:Y:S02]  /*2120*/  @P5 LOP3.LUT R19, R19, 0x10, RZ, 0xfc, !PT ;  /* 0x0000001013135812 */ /* 0x000fe400078efcff */
[----:B------:R-:W-:Y:S02]  /*2130*/  ISETP.LT.OR P3, PT, R2, 0x12, P3 ;  /* 0x000000120200780c */ /* 0x000fe40001f61670 */
[----:B------:R-:W-:Y:S02]  /*2140*/  LOP3.LUT R19, R19, 0xfdffffff, RZ, 0xc0, !PT ;  /* 0xfdffffff13137812 */ /* 0x000fe400078ec0ff */
[----:B------:R-:W-:Y:S02]  /*2150*/  FSEL R33, R33, -INF , !P3 ;  /* 0xff80000021217808 */ /* 0x000fe40005800000 */
[----:B------:R-:W-:Y:S02]  /*2160*/  @P4 LOP3.LUT R19, R19, 0x2000000, RZ, 0xfc, !PT ;  /* 0x0200000013134812 */ /* 0x000fe400078efcff */
[----:B------:R-:W-:-:S02]  /*2170*/  ISETP.GT.AND P3, PT, R4, 0x18, !P4 ;  /* 0x000000180400780c */ /* 0x000fc40006764270 */
[----:B------:R-:W-:Y:S02]  /*2180*/  ISETP.GE.AND P4, PT, R12, 0x1a, PT ;  /* 0x0000001a0c00780c */ /* 0x000fe40003f86270 */
[----:B------:R-:W-:Y:S02]  /*2190*/  ISETP.LT.OR P3, PT, R2, 0x19, P3 ;  /* 0x000000190200780c */ /* 0x000fe40001f61670 */
[----:B------:R-:W-:Y:S02]  /*21a0*/  LOP3.LUT R19, R19, 0xfeffffff, RZ, 0xc0, !PT ;  /* 0xfeffffff13137812 */ /* 0x000fe400078ec0ff */
[----:B------:R-:W-:Y:S02]  /*21b0*/  FSEL R95, R36, -INF , !P3 ;  /* 0xff800000245f7808 */ /* 0x000fe40005800000 */
[----:B------:R-:W-:-:S04]  /*21c0*/  ISETP.GT.AND P3, PT, R4, 0x19, !P4 ;  /* 0x000000190400780c */ /* 0x000fc80006764270 */
[----:B------:R-:W-:Y:S02]  /*21d0*/  ISETP.LT.OR P3, PT, R2, 0x1a, P3 ;  /* 0x0000001a0200780c */ /* 0x000fe40001f61670 */
[----:B------:R-:W-:Y:S02]  /*21e0*/  @P4 LOP3.LUT R19, R19, 0x1000000, RZ, 0xfc, !PT ;  /* 0x0100000013134812 */ /* 0x000fe400078efcff */
[----:B------:R-:W-:Y:S02]  /*21f0*/  ISETP.GE.AND P4, PT, R12, 0x21, PT ;  /* 0x000000210c00780c */ /* 0x000fe40003f86270 */
[----:B------:R-:W-:Y:S02]  /*2200*/  LOP3.LUT R19, R19, 0xff7fffff, RZ, 0xc0, !PT ;  /* 0xff7fffff13137812 */ /* 0x000fe400078ec0ff */
[----:B------:R-:W-:Y:S02]  /*2210*/  FSEL R37, R37, -INF , !P3 ;  /* 0xff80000025257808 */ /* 0x000fe40005800000 */
[----:B------:R-:W-:-:S04]  /*2220*/  ISETP.GT.AND P3, PT, R4, 0x20, !P4 ;  /* 0x000000200400780c */ /* 0x000fc80006764270 */
[----:B------:R-:W-:-:S03]  /*2230*/  ISETP.LT.OR P3, PT, R2, 0x21, P3 ;  /* 0x000000210200780c */ /* 0x000fc60001f61670 */
        /* <DEDUP_REMOVED lines=104> */
[----:B------:R-:W-:Y:S02]  /*28c0*/  FSEL R73, R73, -INF , !P3 ;  /* 0xff80000049497808 */ /* 0x000fe40005800000 */
[----:B------:R-:W-:Y:S02]  /*28d0*/  LOP3.LUT R19, R19, 0xfbffffff, RZ, 0xc0, !PT ;  /* 0xfbffffff13137812 */ /* 0x000fe400078ec0ff */
[----:B------:R-:W-:-:S04]  /*28e0*/  ISETP.GT.AND P3, PT, R4, 0x68, !P4 ;  /* 0x000000680400780c */ /* 0x000fc80006764270 */
[----:B------:R-:W-:-:S03]  /*28f0*/  ISETP.LT.OR P3, PT, R2, 0x69, P3 ;  /* 0x000000690200780c */ /* 0x000fc60001f61670 */
[----:B------:R-:W-:Y:S02]  /*2900*/  @P4 LOP3.LUT R19, R19, 0x4000000, RZ, 0xfc, !PT ;  /* 0x0400000013134812 */ /* 0x000fe400078efcff */
[----:B------:R-:W-:Y:S02]  /*2910*/  ISETP.GE.AND P4, PT, R12, 0x6a, PT ;  /* 0x0000006a0c00780c */ /* 0x000fe40003f86270 */
[----:B------:R-:W-:Y:S02]  /*2920*/  FSEL R15, R76, -INF , !P3 ;  /* 0xff8000004c0f7808 */ /* 0x000fe40005800000 */
[----:B------:R-:W-:Y:S02]  /*2930*/  ISETP.GT.AND P3, PT, R4, 0x69, !P4 ;  /* 0x000000690400780c */ /* 0x000fe40006764270 */
[----:B------:R-:W-:Y:S02]  /*2940*/  LOP3.LUT R19, R19, 0xffffffdf, RZ, 0xc0, !PT ;  /* 0xffffffdf13137812 */ /* 0x000fe400078ec0ff */
[----:B------:R-:W-:-:S04]  /*2950*/  ISETP.LT.OR P3, PT, R2, 0x6a, P3 ;  /* 0x0000006a0200780c */ /* 0x000fc80001f61670 */
[----:B------:R-:W-:Y:S02]  /*2960*/  FSEL R77, R77, -INF , !P3 ;  /* 0xff8000004d4d7808 */ /* 0x000fe40005800000 */
[----:B------:R-:W-:Y:S02]  /*2970*/  ISETP.GE.AND P3, PT, R12, 0x71, PT ;  /* 0x000000710c00780c */ /* 0x000fe40003f66270 */
[----:B------:R-:W-:Y:S02]  /*2980*/  @P4 LOP3.LUT R19, R19, 0x20, RZ, 0xfc, !PT ;  /* 0x0000002013134812 */ /* 0x000fe400078efcff */
[----:B------:R-:W-:Y:S02]  /*2990*/  ISETP.GT.AND P4, PT, R4, 0x70, !P3 ;  /* 0x000000700400780c */ /* 0x000fe40005f84270 */
[----:B------:R-:W-:Y:S02]  /*29a0*/  LOP3.LUT R19, R19, 0xfffffffd, RZ, 0xc0, !PT ;  /* 0xfffffffd13137812 */ /* 0x000fe400078ec0ff */
[----:B------:R-:W-:-:S04]  /*29b0*/  ISETP.LT.OR P4, PT, R2, 0x71, P4 ;  /* 0x000000710200780c */ /* 0x000fc80002781670 */
[----:B------:R-:W-:Y:S02]  /*29c0*/  FSEL R21, R80, -INF , !P4 ;  /* 0xff80000050157808 */ /* 0x000fe40006000000 */
[----:B------:R-:W-:-:S04]  /*29d0*/  ISETP.GE.AND P4, PT, R12, 0x72, PT ;  /* 0x000000720c00780c */ /* 0x000fc80003f86270 */
[----:B------:R-:W-:-:S04]  /*29e0*/  ISETP.GT.AND P5, PT, R4, 0x71, !P4 ;  /* 0x000000710400780c */ /* 0x000fc800067a4270 */
[----:B------:R-:W-:-:S04]  /*29f0*/  ISETP.LT.OR P5, PT, R2, 0x72, P5 ;  /* 0x000000720200780c */ /* 0x000fc80002fa1670 */
[----:B------:R-:W-:Y:S02]  /*2a00*/  FSEL R81, R81, -INF , !P5 ;  /* 0xff80000051517808 */ /* 0x000fe40006800000 */
[----:B------:R-:W-:-:S04]  /*2a10*/  ISETP.GE.AND P5, PT, R12, 0x79, PT ;  /* 0x000000790c00780c */ /* 0x000fc80003fa6270 */
[----:B------:R-:W-:-:S04]  /*2a20*/  ISETP.GT.AND P6, PT, R4, 0x78, !P5 ;  /* 0x000000780400780c */ /* 0x000fc80006fc4270 */
[----:B------:R-:W-:-:S04]  /*2a30*/  ISETP.LT.OR P6, PT, R2, 0x79, P6 ;  /* 0x000000790200780c */ /* 0x000fc800037c1670 */
[----:B------:R-:W-:Y:S02]  /*2a40*/  FSEL R3, R84, -INF , !P6 ;  /* 0xff80000054037808 */ /* 0x000fe40007000000 */
[----:B------:R-:W-:-:S13]  /*2a50*/  ISETP.GE.AND P6, PT, R12, 0x1, PT ;  /* 0x000000010c00780c */ /* 0x000fda0003fc6270 */
[----:B------:R-:W-:Y:S02]  /*2a60*/  @P6 LOP3.LUT R19, R19, 0x2, RZ, 0xfc, !PT ;  /* 0x0000000213136812 */ /* 0x000fe400078efcff */
[----:B------:R-:W-:Y:S02]  /*2a70*/  ISETP.GT.AND P6, PT, R4, RZ, !P6 ;  /* 0x000000ff0400720c */ /* 0x000fe400077c4270 */
[----:B------:R-:W-:Y:S02]  /*2a80*/  LOP3.LUT R19, R19, 0xfffffffe, RZ, 0xc0, !PT ;  /* 0xfffffffe13137812 */ /* 0x000fe400078ec0ff */
[----:B------:R-:W-:-:S04]  /*2a90*/  ISETP.LT.OR P6, PT, R2, 0x1, P6 ;  /* 0x000000010200780c */ /* 0x000fc800037c1670 */
[----:B------:R-:W-:Y:S02]  /*2aa0*/  FSEL R129, R24, -INF , !P6 ;  /* 0xff80000018817808 */ /* 0x000fe40007000000 */
[----:B------:R-:W-:-:S13]  /*2ab0*/  ISETP.GE.AND P6, PT, R12, 0x7a, PT ;  /* 0x0000007a0c00780c */ /* 0x000fda0003fc6270 */
[----:B------:R-:W-:Y:S02]  /*2ac0*/  @P6 LOP3.LUT R19, R19, 0x1, RZ, 0xfc, !PT ;  /* 0x0000000113136812 */ /* 0x000fe400078efcff */
[----:B------:R-:W-:Y:S02]  /*2ad0*/  ISETP.GT.AND P6, PT, R4, 0x79, !P6 ;  /* 0x000000790400780c */ /* 0x000fe400077c4270 */
[----:B------:R-:W-:Y:S02]  /*2ae0*/  VIADDMNMX R4, R0, R99, R14, PT ;  /* 0x0000006300047246 */ /* 0x000fe4000380010e */
[----:B------:R-:W-:-:S04]  /*2af0*/  ISETP.LT.OR P6, PT, R2, 0x7a, P6 ;  /* 0x0000007a0200780c */ /* 0x000fc800037c1670 */
[----:B------:R-:W-:Y:S02]  /*2b00*/  FSEL R85, R85, -INF , !P6 ;  /* 0xff80000055557808 */ /* 0x000fe40007000000 */
[----:B------:R-:W-:-:S13]  /*2b10*/  PLOP3.LUT P6, PT, PT, PT, UP0, 0x40, 0x0 ;  /* 0x000000000000781c */ /* 0x000fda0003fce808 */
[----:B------:R-:W-:Y:S05]  /*2b20*/  @P6 BRA `(.L_x_949) ;  /* 0x0000000000646947 */ /* 0x000fea0003800000 */
        /* <DEDUP_REMOVED lines=14> */
.L_x_951:
[----:B------:R-:W-:Y:S02]  /*2c10*/  ULDC UR6, c[0x0][0x9e4] ;  /* 0x0002790000067ab9 */ /* 0x000fe40000000800 */
[----:B------:R-:W-:-:S05]  /*2c20*/  IMAD.U32 R2, RZ, RZ, UR6 ;  /* 0x00000006ff027e24 */ /* 0x000fca000f8e00ff */
[----:B------:R-:W-:-:S13]  /*2c30*/  ISETP.NE.AND P6, PT, R2, 0x1, PT ;  /* 0x000000010200780c */ /* 0x000fda0003fc5270 */
[----:B------:R-:W0:Y:S02]  /*2c40*/  @P6 LDC.64 R100, c[0x0][0x9e8] ;  /* 0x00027a00ff646b82 */ /* 0x000e240000000a00 */
[----:B0-----:R-:W-:-:S05]  /*2c50*/  @P6 IMAD.HI.U32 R0, R99, R100, RZ ;  /* 0x0000006463006227 */ /* 0x001fca00078e00ff */
[----:B------:R-:W-:-:S07]  /*2c60*/  @P6 SHF.R.U32.HI R99, RZ, R101, R0 ;  /* 0x00000065ff636219 */ /* 0x000fce0000011600 */
.L_x_952:
[----:B------:R-:W-:Y:S05]  /*2c70*/  BSYNC B0 ;  /* 0x0000000000007941 */ /* 0x000fea0003800000 */
.L_x_950:
[----:B------:R-:W-:-:S04]  /*2c80*/  IMAD R99, R99, R2, -R10 ;  /* 0x0000000263637224 */ /* 0x000fc800078e0a0a */
[----:B------:R-:W-:-:S05]  /*2c90*/  IMAD R99, R16, -0x2, R99 ;  /* 0xfffffffe10637824 */ /* 0x000fca00078e0263 */
[----:B------:R-:W-:Y:S02]  /*2ca0*/  VIADDMNMX R4, R99, R2, R4, PT ;  /* 0x0000000263047246 */ /* 0x000fe40003800104 */
[----:B------:R-:W-:-:S07]  /*2cb0*/  VIMNMX R8, R8, R99, !PT ;  /* 0x0000006308087248 */ /* 0x000fce0007fe0100 */
.L_x_949:
[----:B------:R-:W-:Y:S01]  /*2cc0*/  ISETP.GT.AND P1, PT, R8, 0x1, !P1 ;  /* 0x000000010800780c */ /* 0x000fe20004f24270 */
[----:B------:R-:W-:Y:S01]  /*2cd0*/  ULDC UR6, c[0x0][0x988] ;  /* 0x0002620000067ab9 */ /* 0x000fe20000000800 */
[----:B------:R-:W-:Y:S01]  /*2ce0*/  LOP3.LUT P6, RZ, R19, 0x4, RZ, 0xc0, !PT ;  /* 0x0000000413ff7812 */ /* 0x000fe200078cc0ff */
[----:B------:R-:W-:Y:S01]  /*2cf0*/  UISETP.NE.AND UP1, UPT, UR50, URZ, UPT ;  /* 0x0000003f3200728c */ /* 0x000fe2000bf25270 */
[----:B------:R-:W-:Y:S01]  /*2d00*/  ISETP.LT.OR P1, PT, R4, 0x2, P1 ;  /* 0x000000020400780c */ /* 0x000fe20000f21670 */
[----:B------:R-:W-:Y:S01]  /*2d10*/  UISETP.NE.AND UP0, UPT, UR49, URZ, UPT ;  /* 0x0000003f3100728c */ /* 0x000fe2000bf05270 */
[----:B------:R-:W-:Y:S01]  /*2d20*/  FMNMX.FTZ R0, R129, R123, !PT ;  /* 0x0000007b81007209 */ /* 0x000fe20007810000 */
[----:B------:R-:W-:Y:S01]  /*2d30*/  UMOV UR10, UR38 ;  /* 0x00000026000a7c82 */ /* 0x000fe20008000000 */
[----:B------:R-:W-:Y:S02]  /*2d40*/  FSEL R117, R27, -INF , !P1 ;  /* 0xff8000001b757808 */ /* 0x000fe40004800000 */
[----:B------:R-:W-:-:S02]  /*2d50*/  ISETP.GT.AND P1, PT, R8, 0x9, !P6 ;  /* 0x000000090800780c */ /* 0x000fc40007724270 */
[----:B------:R-:W-:Y:S02]  /*2d60*/  FMNMX.FTZ R0, R121, R0, !PT ;  /* 0x0000000079007209 */ /* 0x000fe40007810000 */
[----:B------:R-:W-:Y:S01]  /*2d70*/  ISETP.LT.OR P1, PT, R4, 0xa, P1 ;  /* 0x0000000a0400780c */ /* 0x000fe20000f21670 */
[----:B------:R-:W-:Y:S01]  /*2d80*/  @UP1 ULDC UR14, c[0x0][0x450] ;  /* 0x00011400000e1ab9 */ /* 0x000fe20000000800 */
[----:B------:R-:W-:Y:S02]  /*2d90*/  FMNMX.FTZ R0, R119, R0, !PT ;  /* 0x0000000077007209 */ /* 0x000fe40007810000 */
[----:B------:R-:W-:Y:S02]  /*2da0*/  FSEL R115, R31, -INF , !P1 ;  /* 0xff8000001f737808 */ /* 0x000fe40004800000 */
[----:B------:R-:W-:Y:S02]  /*2db0*/  LOP3.LUT P1, RZ, R19, 0x8, RZ, 0xc0, !PT ;  /* 0x0000000813ff7812 */ /* 0x000fe4000782c0ff */
[----:B------:R-:W-:-:S02]  /*2dc0*/  FMNMX.FTZ R0, R97, R0, !PT ;  /* 0x0000000061007209 */ /* 0x000fc40007810000 */
[----:B------:R-:W-:Y:S02]  /*2dd0*/  ISETP.GT.AND P1, PT, R8, 0x10, !P1 ;  /* 0x000000100800780c */ /* 0x000fe40004f24270 */
[----:B------:R-:W-:Y:S02]  /*2de0*/  FMNMX.FTZ R0, R33, R0, !PT ;  /* 0x0000000021007209 */ /* 0x000fe40007810000 */
[----:B------:R-:W-:Y:S02]  /*2df0*/  ISETP.LT.OR P1, PT, R4, 0x11, P1 ;  /* 0x000000110400780c */ /* 0x000fe40000f21670 */
[----:B------:R-:W-:Y:S02]  /*2e00*/  ISETP.GT.AND P2, PT, R8, 0x8, !P2 ;  /* 0x000000080800780c */ /* 0x000fe40005744270 */
[----:B------:R-:W-:Y:S02]  /*2e10*/  FSEL R99, R34, -INF , !P1 ;  /* 0xff80000022637808 */ /* 0x000fe40004800000 */
[----:B------:R-:W-:-:S02]  /*2e20*/  LOP3.LUT P1, RZ, R19, 0x10, RZ, 0xc0, !PT ;  /* 0x0000001013ff7812 */ /* 0x000fc4000782c0ff */
[----:B------:R-:W-:Y:S02]  /*2e30*/  FMNMX.FTZ R0, R95, R0, !PT ;  /* 0x000000005f007209 */ /* 0x000fe40007810000 */
[----:B------:R-:W-:Y:S02]  /*2e40*/  ISETP.GT.AND P1, PT, R8, 0x11, !P1 ;  /* 0x000000110800780c */ /* 0x000fe40004f24270 */
[C---:B------:R-:W-:Y:S02]  /*2e50*/  ISETP.LT.OR P2, PT, R4.reuse, 0x9, P2 ;  /* 0x000000090400780c */ /* 0x040fe40001741670 */
[----:B------:R-:W-:Y:S02]  /*2e60*/  ISETP.LT.OR P1, PT, R4, 0x12, P1 ;  /* 0x000000120400780c */ /* 0x000fe40000f21670 */
[----:B------:R-:W-:Y:S02]  /*2e70*/  FMNMX.FTZ R0, R37, R0, !PT ;  /* 0x0000000025007209 */ /* 0x000fe40007810000 */
[----:B------:R-:W-:-:S02]  /*2e80*/  FSEL R113, R35, -INF , !P1 ;  /* 0xff80000023717808 */ /* 0x000fc40004800000 */
[C---:B------:R-:W-:Y:S02]  /*2e90*/  LOP3.LUT P1, RZ, R19.reuse, 0x2000000, RZ, 0xc0, !PT ;  /* 0x0200000013ff7812 */ /* 0x040fe4000782c0ff */
[----:B------:R-:W-:Y:S02]  /*2ea0*/  FSEL R103, R30, -INF , !P2 ;  /* 0xff8000001e677808 */ /* 0x000fe40005000000 */
[----:B------:R-:W-:Y:S02]  /*2eb0*/  ISETP.GT.AND P1, PT, R8, 0x18, !P1 ;  /* 0x000000180800780c */ /* 0x000fe40004f24270 */
[----:B------:R-:W-:Y:S02]  /*2ec0*/  LOP3.LUT P2, RZ, R19, 0x40000, RZ, 0xc0, !PT ;  /* 0x0004000013ff7812 */ /* 0x000fe4000784c0ff */
[----:B------:R-:W-:Y:S02]  /*2ed0*/  ISETP.LT.OR P1, PT, R4, 0x19, P1 ;  /* 0x000000190400780c */ /* 0x000fe40000f21670 */
[----:B------:R-:W-:-:S02]  /*2ee0*/  FMNMX.FTZ R0, R93, R0, !PT ;  /* 0x000000005d007209 */ /* 0x000fc40007810000 */
[----:B------:R-:W-:Y:S02]  /*2ef0*/  FSEL R101, R38, -INF , !P1 ;  /* 0xff80000026657808 */ /* 0x000fe40004800000 */
[----:B------:R-:W-:Y:S02]  /*2f00*/  LOP3.LUT P1, RZ, R19, 0x1000000, RZ, 0xc0, !PT ;  /* 0x0100000013ff7812 */ /* 0x000fe4000782c0ff */
[----:B------:R-:W-:Y:S02]  /*2f10*/  FMNMX.FTZ R0, R41, R0, !PT ;  /* 0x0000000029007209 */ /* 0x000fe40007810000 */
[----:B------:R-:W-:Y:S02]  /*2f20*/  ISETP.GT.AND P1, PT, R8, 0x19, !P1 ;  /* 0x000000190800780c */ /* 0x000fe40004f24270 */
[----:B------:R-:W-:Y:S02]  /*2f30*/  LOP3.LUT P6, RZ, R19, 0x20000, RZ, 0xc0, !PT ;  /* 0x0002000013ff7812 */ /* 0x000fe400078cc0ff */
[----:B------:R-:W-:-:S02]  /*2f40*/  ISETP.LT.OR P1, PT, R4, 0x1a, P1 ;  /* 0x0000001a0400780c */ /* 0x000fc40000f21670 */
[----:B------:R-:W-:Y:S02]  /*2f50*/  FMNMX.FTZ R0, R91, R0, !PT ;  /* 0x000000005b007209 */ /* 0x000fe40007810000 */
[----:B------:R-:W-:Y:S02]  /*2f60*/  FSEL R111, R39, -INF , !P1 ;  /* 0xff800000276f7808 */ /* 0x000fe40004800000 */
[----:B------:R-:W-:Y:S02]  /*2f70*/  LOP3.LUT P1, RZ, R19, 0x800000, RZ, 0xc0, !PT ;  /* 0x0080000013ff7812 */ /* 0x000fe4000782c0ff */
[----:B------:R-:W-:Y:S02]  /*2f80*/  FMNMX.FTZ R0, R45, R0, !PT ;  /* 0x000000002d007209 */ /* 0x000fe40007810000 */
[----:B------:R-:W-:Y:S02]  /*2f90*/  ISETP.GT.AND P1, PT, R8, 0x20, !P1 ;  /* 0x000000200800780c */ /* 0x000fe40004f24270 */
[----:B------:R-:W-:-:S02]  /*2fa0*/  FMNMX.FTZ R0, R89, R0, !PT ;  /* 0x0000000059007209 */ /* 0x000fc40007810000 */
[----:B------:R-:W-:Y:S02]  /*2fb0*/  ISETP.LT.OR P1, PT, R4, 0x21, P1 ;  /* 0x000000210400780c */ /* 0x000fe40000f21670 */
[----:B------:R-:W-:Y:S02]  /*2fc0*/  FMNMX.FTZ R0, R49, R0, !PT ;  /* 0x0000000031007209 */ /* 0x000fe40007810000 */
[----:B------:R-:W-:Y:S02]  /*2fd0*/  FSEL R35, R42, -INF , !P1 ;  /* 0xff8000002a237808 */ /* 0x000fe40004800000 */
[----:B------:R-:W-:Y:S02]  /*2fe0*/  LOP3.LUT P1, RZ, R19, 0x400000, RZ, 0xc0, !PT ;  /* 0x0040000013ff7812 */ /* 0x000fe4000782c0ff */
[----:B------:R-:W-:Y:S02]  /*2ff0*/  FMNMX.FTZ R0, R29, R0, !PT ;  /* 0x000000001d007209 */ /* 0x000fe40007810000 */
[----:B------:R-:W-:-:S02]  /*3000*/  ISETP.GT.AND P1, PT, R8, 0x21, !P1 ;  /* 0x000000210800780c */ /* 0x000fc40004f24270 */
[----:B------:R-:W-:Y:S02]  /*3010*/  FMNMX.FTZ R0, R53, R0, !PT ;  /* 0x0000000035007209 */ /* 0x000fe40007810000 */
[----:B------:R-:W-:Y:S02]  /*3020*/  ISETP.LT.OR P1, PT, R4, 0x22, P1 ;  /* 0x000000220400780c */ /* 0x000fe40000f21670 */
[----:B------:R-:W-:Y:S02]  /*3030*/  FMNMX.FTZ R0, R25, R0, !PT ;  /* 0x0000000019007209 */ /* 0x000fe40007810000 */
[----:B------:R-:W-:Y:S02]  /*3040*/  FSEL R109, R43, -INF , !P1 ;  /* 0xff8000002b6d7808 */ /* 0x000fe40004800000 */
[----:B------:R-:W-:Y:S02]  /*3050*/  LOP3.LUT P1, RZ, R19, 0x200000, RZ, 0xc0, !PT ;  /* 0x0020000013ff7812 */ /* 0x000fe4000782c0ff */
[----:B------:R-:W-:-:S02]  /*3060*/  FMNMX.FTZ R0, R57, R0, !PT ;  /* 0x0000000039007209 */ /* 0x000fc40007810000 */
[----:B------:R-:W-:Y:S02]  /*3070*/  ISETP.GT.AND P1, PT, R8, 0x28, !P1 ;  /* 0x000000280800780c */ /* 0x000fe40004f24270 */
[----:B------:R-:W-:Y:S02]  /*3080*/  FMNMX.FTZ R0, R7, R0, !PT ;  /* 0x0000000007007209 */ /* 0x000fe40007810000 */
[----:B------:R-:W-:Y:S02]  /*3090*/  ISETP.LT.OR P1, PT, R4, 0x29, P1 ;  /* 0x000000290400780c */ /* 0x000fe40000f21670 */
[----:B------:R-:W-:Y:S02]  /*30a0*/  FMNMX.FTZ R0, R61, R0, !PT ;  /* 0x000000003d007209 */ /* 0x000fe40007810000 */
[----:B------:R-:W-:Y:S02]  /*30b0*/  FSEL R39, R46, -INF , !P1 ;  /* 0xff8000002e277808 */ /* 0x000fe40004800000 */
[----:B------:R-:W-:-:S02]  /*30c0*/  LOP3.LUT P1, RZ, R19, 0x100000, RZ, 0xc0, !PT ;  /* 0x0010000013ff7812 */ /* 0x000fc4000782c0ff */
[----:B------:R-:W-:Y:S02]  /*30d0*/  FMNMX.FTZ R0, R9, R0, !PT ;  /* 0x0000000009007209 */ /* 0x000fe40007810000 */
[----:B------:R-:W-:Y:S02]  /*30e0*/  ISETP.GT.AND P1, PT, R8, 0x29, !P1 ;  /* 0x000000290800780c */ /* 0x000fe40004f24270 */
[----:B------:R-:W-:Y:S02]  /*30f0*/  FMNMX.FTZ R0, R65, R0, !PT ;  /* 0x0000000041007209 */ /* 0x000fe40007810000 */
[----:B------:R-:W-:Y:S02]  /*3100*/  ISETP.LT.OR P1, PT, R4, 0x2a, P1 ;  /* 0x0000002a0400780c */ /* 0x000fe40000f21670 */
[----:B------:R-:W-:Y:S02]  /*3110*/  FMNMX.FTZ R0, R11, R0, !PT ;  /* 0x000000000b007209 */ /* 0x000fe40007810000 */
[----:B------:R-:W-:-:S02]  /*3120*/  FSEL R107, R47, -INF , !P1 ;  /* 0xff8000002f6b7808 */ /* 0x000fc40004800000 */
[----:B------:R-:W-:Y:S02]  /*3130*/  LOP3.LUT P1, RZ, R19, 0x80000, RZ, 0xc0, !PT ;  /* 0x0008000013ff7812 */ /* 0x000fe4000782c0ff */
[----:B------:R-:W-:Y:S02]  /*3140*/  FMNMX.FTZ R0, R69, R0, !PT ;  /* 0x0000000045007209 */ /* 0x000fe40007810000 */
[----:B------:R-:W-:Y:S02]  /*3150*/  ISETP.GT.AND P1, PT, R8, 0x30, !P1 ;  /* 0x000000300800780c */ /* 0x000fe40004f24270 */
[----:B------:R-:W-:Y:S02]  /*3160*/  FMNMX.FTZ R0, R13, R0, !PT ;  /* 0x000000000d007209 */ /* 0x000fe40007810000 */
[----:B------:R-:W-:Y:S02]  /*3170*/  ISETP.LT.OR P1, PT, R4, 0x31, P1 ;  /* 0x000000310400780c */ /* 0x000fe40000f21670 */
[----:B------:R-:W-:-:S02]  /*3180*/  FMNMX.FTZ R0, R73, R0, !PT ;  /* 0x0000000049007209 */ /* 0x000fc40007810000 */
[----:B------:R-:W-:Y:S02]  /*3190*/  FSEL R43, R50, -INF , !P1 ;  /* 0xff800000322b7808 */ /* 0x000fe40004800000 */
[----:B------:R-:W-:Y:S02]  /*31a0*/  ISETP.GT.AND P1, PT, R8, 0x31, !P2 ;  /* 0x000000310800780c */ /* 0x000fe40005724270 */
[----:B------:R-:W-:Y:S02]  /*31b0*/  FMNMX.FTZ R0, R15, R0, !PT ;  /* 0x000000000f007209 */ /* 0x000fe40007810000 */
[----:B------:R-:W-:Y:S02]  /*31c0*/  ISETP.LT.OR P1, PT, R4, 0x32, P1 ;  /* 0x000000320400780c */ /* 0x000fe40000f21670 */
[----:B------:R-:W-:Y:S02]  /*31d0*/  FMNMX.FTZ R0, R77, R0, !PT ;  /* 0x000000004d007209 */ /* 0x000fe40007810000 */
[----:B------:R-:W-:-:S02]  /*31e0*/  FSEL R105, R51, -INF , !P1 ;  /* 0xff80000033697808 */ /* 0x000fc40004800000 */
        /* <DEDUP_REMOVED lines=8> */
[----:B------:R-:W-:Y:S01]  /*3270*/  FMNMX.FTZ R12, R85, R0, !PT ;  /* 0x00000000550c7209 */ /* 0x000fe20007810000 */
[----:B------:R-:W-:Y:S01]  /*3280*/  IMAD.U32 R0, RZ, RZ, UR6 ;  /* 0x00000006ff007e24 */ /* 0x000fe2000f8e00ff */
[----:B------:R-:W-:Y:S01]  /*3290*/  ISETP.LT.OR P1, PT, R4, 0x3a, P1 ;  /* 0x0000003a0400780c */ /* 0x000fe20000f21670 */
[----:B------:R-:W-:Y:S01]  /*32a0*/  @UP1 ULDC UR6, c[0x0][0x44c] ;  /* 0x0001130000061ab9 */ /* 0x000fe20000000800 */
[----:B------:R-:W-:Y:S01]  /*32b0*/  LOP3.LUT P2, RZ, R19, 0x80, RZ, 0xc0, !PT ;  /* 0x0000008013ff7812 */ /* 0x000fe2000784c0ff */
[----:B------:R-:W0:Y:S01]  /*32c0*/  SHFL.BFLY PT, R131, R12, 0x2, 0x1f ;  /* 0x0c401f000c837f89 */ /* 0x000e2200000e0000 */
[----:B------:R-:W-:Y:S01]  /*32d0*/  FSEL R55, R55, -INF , !P1 ;  /* 0xff80000037377808 */ /* 0x000fe20004800000 */
[----:B------:R-:W-:Y:S01]  /*32e0*/  UIMAD.WIDE.U32 UR6, UR38, UR6, URZ ;  /* 0x00000006260672a5 */ /* 0x000fe2000f8e003f */
[----:B------:R-:W-:-:S02]  /*32f0*/  LOP3.LUT P1, RZ, R19, 0x8000, RZ, 0xc0, !PT ;  /* 0x0000800013ff7812 */ /* 0x000fc4000782c0ff */
[----:B------:R-:W-:Y:S01]  /*3300*/  LOP3.LUT P6, RZ, R19, 0x40, RZ, 0xc0, !PT ;  /* 0x0000004013ff7812 */ /* 0x000fe200078cc0ff */
[----:B------:R-:W-:Y:S01]  /*3310*/  @UP1 USHF.R.U32.HI UR10, URZ, UR14, UR7 ;  /* 0x0000000e3f0a1299 */ /* 0x000fe20008011607 */
[C---:B------:R-:W-:Y:S02]  /*3320*/  ISETP.GT.AND P1, PT, R8.reuse, 0x40, !P1 ;  /* 0x000000400800780c */ /* 0x040fe40004f24270 */
[----:B------:R-:W-:Y:S01]  /*3330*/  ISETP.GT.AND P3, PT, R8, 0x70, !P3 ;  /* 0x000000700800780c */ /* 0x000fe20005f64270 */
[----:B------:R-:W-:Y:S01]  /*3340*/  UIADD3 UR51, UR51, UR10, URZ ;  /* 0x0000000a33337290 */ /* 0x000fe2000fffe03f */
[----:B------:R-:W-:Y:S02]  /*3350*/  ISETP.LT.OR P1, PT, R4, 0x41, P1 ;  /* 0x000000410400780c */ /* 0x000fe40000f21670 */
[----:B------:R-:W-:Y:S01]  /*3360*/  ISETP.GT.AND P4, PT, R8, 0x71, !P4 ;  /* 0x000000710800780c */ /* 0x000fe20006784270 */
[----:B------:R-:W-:Y:S01]  /*3370*/  UIADD3 UR10, UR51, UR11, URZ ;  /* 0x0000000b330a7290 */ /* 0x000fe2000fffe03f */
[----:B------:R-:W-:-:S02]  /*3380*/  FSEL R47, R58, -INF , !P1 ;  /* 0xff8000003a2f7808 */ /* 0x000fc40004800000 */
[----:B------:R-:W-:Y:S02]  /*3390*/  LOP3.LUT P1, RZ, R19, 0x4000, RZ, 0xc0, !PT ;  /* 0x0000400013ff7812 */ /* 0x000fe4000782c0ff */
[----:B------:R-:W-:Y:S02]  /*33a0*/  ISETP.LT.OR P3, PT, R4, 0x71, P3 ;  /* 0x000000710400780c */ /* 0x000fe40001f61670 */
[C---:B------:R-:W-:Y:S02]  /*33b0*/  ISETP.GT.AND P1, PT, R8.reuse, 0x41, !P1 ;  /* 0x000000410800780c */ /* 0x040fe40004f24270 */
[----:B------:R-:W-:Y:S02]  /*33c0*/  ISETP.GT.AND P5, PT, R8, 0x78, !P5 ;  /* 0x000000780800780c */ /* 0x000fe40006fa4270 */
[----:B------:R-:W-:Y:S02]  /*33d0*/  ISETP.LT.OR P1, PT, R4, 0x42, P1 ;  /* 0x000000420400780c */ /* 0x000fe40000f21670 */
[----:B0-----:R-:W-:-:S02]  /*33e0*/  FMNMX.FTZ R131, R12, R131, !PT ;  /* 0x000000830c837209 */ /* 0x001fc40007810000 */
[----:B------:R-:W-:Y:S02]  /*33f0*/  FSEL R59, R59, -INF , !P1 ;  /* 0xff8000003b3b7808 */ /* 0x000fe40004800000 */
[----:B------:R-:W-:Y:S01]  /*3400*/  LOP3.LUT P1, RZ, R19, 0x2000, RZ, 0xc0, !PT ;  /* 0x0000200013ff7812 */ /* 0x000fe2000782c0ff */
[----:B------:R-:W0:Y:S01]  /*3410*/  SHFL.BFLY PT, R2, R131, 0x1, 0x1f ;  /* 0x0c201f0083027f89 */ /* 0x000e2200000e0000 */
[----:B------:R-:W-:Y:S02]  /*3420*/  ISETP.LT.OR P4, PT, R4, 0x72, P4 ;  /* 0x000000720400780c */ /* 0x000fe40002781670 */
[----:B------:R-:W-:Y:S02]  /*3430*/  ISETP.GT.AND P1, PT, R8, 0x48, !P1 ;  /* 0x000000480800780c */ /* 0x000fe40004f24270 */
[C---:B------:R-:W-:Y:S02]  /*3440*/  ISETP.LT.OR P5, PT, R4.reuse, 0x79, P5 ;  /* 0x000000790400780c */ /* 0x040fe40002fa1670 */
[----:B------:R-:W-:-:S02]  /*3450*/  ISETP.LT.OR P1, PT, R4, 0x49, P1 ;  /* 0x000000490400780c */ /* 0x000fc40000f21670 */
[----:B------:R-:W-:Y:S02]  /*3460*/  FSEL R83, R83, -INF , !P4 ;  /* 0xff80000053537808 */ /* 0x000fe40006000000 */
[----:B------:R-:W-:Y:S02]  /*3470*/  FSEL R31, R62, -INF , !P1 ;  /* 0xff8000003e1f7808 */ /* 0x000fe40004800000 */
[----:B------:R-:W-:-:S04]  /*3480*/  LOP3.LUT P1, RZ, R19, 0x1000, RZ, 0xc0, !PT ;  /* 0x0000100013ff7812 */ /* 0x000fc8000782c0ff */
[----:B------:R-:W-:-:S04]  /*3490*/  ISETP.GT.AND P1, PT, R8, 0x49, !P1 ;  /* 0x000000490800780c */ /* 0x000fc80004f24270 */
[----:B------:R-:W-:Y:S02]  /*34a0*/  ISETP.LT.OR P1, PT, R4, 0x4a, P1 ;  /* 0x0000004a0400780c */ /* 0x000fe40000f21670 */
[----:B0-----:R-:W-:Y:S02]  /*34b0*/  FMNMX.FTZ R2, R131, R2, !PT ;  /* 0x0000000283027209 */ /* 0x001fe40007810000 */
[----:B------:R-:W-:Y:S02]  /*34c0*/  FSEL R63, R63, -INF , !P1 ;  /* 0xff8000003f3f7808 */ /* 0x000fe40004800000 */
[----:B------:R-:W-:Y:S01]  /*34d0*/  LOP3.LUT P1, RZ, R19, 0x800, RZ, 0xc0, !PT ;  /* 0x0000080013ff7812 */ /* 0x000fe2000782c0ff */
[----:B------:R-:W-:-:S03]  /*34e0*/  FMUL.FTZ R10, R2, R0 ;  /* 0x00000000020a7220 */ /* 0x000fc60000410000 */
[----:B------:R-:W-:-:S04]  /*34f0*/  ISETP.GT.AND P1, PT, R8, 0x50, !P1 ;  /* 0x000000500800780c */ /* 0x000fc80004f24270 */
[----:B------:R-:W-:-:S04]  /*3500*/  ISETP.LT.OR P1, PT, R4, 0x51, P1 ;  /* 0x000000510400780c */ /* 0x000fc80000f21670 */
[----:B------:R-:W-:Y:S02]  /*3510*/  FSEL R27, R66, -INF , !P1 ;  /* 0xff800000421b7808 */ /* 0x000fe40004800000 */
[----:B------:R-:W-:-:S04]  /*3520*/  LOP3.LUT P1, RZ, R19, 0x400, RZ, 0xc0, !PT ;  /* 0x0000040013ff7812 */ /* 0x000fc8000782c0ff */
        /* <DEDUP_REMOVED lines=11> */
[----:B------:R-:W-:Y:S02]  /*35e0*/  ISETP.GT.AND P1, PT, R8, 0x60, !P2 ;  /* 0x000000600800780c */ /* 0x000fe40005724270 */
[----:B------:R-:W-:Y:S02]  /*35f0*/  LOP3.LUT P2, RZ, R19, 0x20, RZ, 0xc0, !PT ;  /* 0x0000002013ff7812 */ /* 0x000fe4000784c0ff */
[----:B------:R-:W-:Y:S02]  /*3600*/  ISETP.LT.OR P1, PT, R4, 0x61, P1 ;  /* 0x000000610400780c */ /* 0x000fe40000f21670 */
[----:B------:R-:W-:Y:S02]  /*3610*/  ISETP.GT.AND P2, PT, R8, 0x69, !P2 ;  /* 0x000000690800780c */ /* 0x000fe40005744270 */
[----:B------:R-:W-:-:S02]  /*3620*/  FSEL R127, R74, -INF , !P1 ;  /* 0xff8000004a7f7808 */ /* 0x000fc40004800000 */
[----:B------:R-:W-:Y:S02]  /*3630*/  ISETP.GT.AND P1, PT, R8, 0x61, !P6 ;  /* 0x000000610800780c */ /* 0x000fe40007724270 */
[----:B------:R-:W-:Y:S02]  /*3640*/  LOP3.LUT P6, RZ, R19, 0x2, RZ, 0xc0, !PT ;  /* 0x0000000213ff7812 */ /* 0x000fe400078cc0ff */
[C---:B------:R-:W-:Y:S02]  /*3650*/  ISETP.LT.OR P1, PT, R4.reuse, 0x62, P1 ;  /* 0x000000620400780c */ /* 0x040fe40000f21670 */
[----:B------:R-:W-:Y:S02]  /*3660*/  ISETP.LT.OR P2, PT, R4, 0x6a, P2 ;  /* 0x0000006a0400780c */ /* 0x000fe40001741670 */
[----:B------:R-:W-:Y:S02]  /*3670*/  FSEL R75, R75, -INF , !P1 ;  /* 0xff8000004b4b7808 */ /* 0x000fe40004800000 */
[----:B------:R-:W-:-:S02]  /*3680*/  FSETP.NEU.FTZ.AND P1, PT, R2, -INF , PT ;  /* 0xff8000000200780b */ /* 0x000fc40003f3d000 */
[----:B------:R-:W-:Y:S02]  /*3690*/  FSEL R79, R79, -INF , !P2 ;  /* 0xff8000004f4f7808 */ /* 0x000fe40005000000 */
[----:B------:R-:W-:Y:S02]  /*36a0*/  FSEL R10, R10, RZ, P1 ;  /* 0x000000ff0a0a7208 */ /* 0x000fe40000800000 */
[----:B------:R-:W-:Y:S02]  /*36b0*/  ISETP.GT.AND P1, PT, R8, RZ, !P6 ;  /* 0x000000ff0800720c */ /* 0x000fe40007724270 */
[----:B------:R-:W-:Y:S01]  /*36c0*/  LOP3.LUT P6, RZ, R19, 0x1, RZ, 0xc0, !PT ;  /* 0x0000000113ff7812 */ /* 0x000fe200078cc0ff */
[-CC-:B------:R-:W-:Y:S01]  /*36d0*/  FFMA.FTZ R138, R29, R0.reuse, -R10.reuse ;  /* 0x000000001d8a7223 */ /* 0x180fe2000001080a */
[----:B------:R-:W-:Y:S01]  /*36e0*/  ISETP.LT.OR P1, PT, R4, 0x1, P1 ;  /* 0x000000010400780c */ /* 0x000fe20000f21670 */
[-CC-:B------:R-:W-:Y:S01]  /*36f0*/  FFMA.FTZ R29, R53, R0.reuse, -R10.reuse ;  /* 0x00000000351d7223 */ /* 0x180fe2000001080a */
[-CC-:B------:R-:W-:Y:S01]  /*3700*/  FFMA.FTZ R136, R89, R0.reuse, -R10.reuse ;  /* 0x0000000059887223 */ /* 0x180fe2000001080a */
[----:B------:R-:W-:Y:S01]  /*3710*/  FSEL R89, R82, -INF , !P3 ;  /* 0xff80000052597808 */ /* 0x000fe20005800000 */
[-CC-:B------:R-:W-:Y:S01]  /*3720*/  FFMA.FTZ R132, R25, R0.reuse, -R10.reuse ;  /* 0x0000000019847223 */ /* 0x180fe2000001080a */
[----:B------:R-:W-:Y:S01]  /*3730*/  FSEL R26, R26, -INF , !P1 ;  /* 0xff8000001a1a7808 */ /* 0x000fe20004800000 */
[-CC-:B------:R-:W-:Y:S01]  /*3740*/  FFMA.FTZ R25, R57, R0.reuse, -R10.reuse ;  /* 0x0000000039197223 */ /* 0x180fe2000001080a */
[----:B------:R-:W-:Y:S01]  /*3750*/  LOP3.LUT P1, RZ, R19, 0x4000000, RZ, 0xc0, !PT ;  /* 0x0400000013ff7812 */ /* 0x000fe2000782c0ff */
[-CC-:B------:R-:W-:Y:S01]  /*3760*/  FFMA.FTZ R142, R91, R0.reuse, -R10.reuse ;  /* 0x000000005b8e7223 */ /* 0x180fe2000001080a */
[----:B------:R-:W-:Y:S01]  /*3770*/  FMNMX.FTZ R12, R26, R117, !PT ;  /* 0x000000751a0c7209 */ /* 0x000fe20007810000 */
[-CC-:B------:R-:W-:Y:S01]  /*3780*/  FFMA.FTZ R148, R129, R0.reuse, -R10.reuse ;  /* 0x0000000081947223 */ /* 0x180fe2000001080a */
[----:B------:R-:W-:Y:S01]  /*3790*/  ISETP.GT.AND P1, PT, R8, 0x68, !P1 ;  /* 0x000000680800780c */ /* 0x000fe20004f24270 */
[--C-:B------:R-:W-:Y:S01]  /*37a0*/  FFMA.FTZ R123, R123, R0, -R10.reuse ;  /* 0x000000007b7b7223 */ /* 0x100fe2000001080a */
[----:B------:R-:W-:Y:S01]  /*37b0*/  FMNMX.FTZ R12, R103, R12, !PT ;  /* 0x0000000c670c7209 */ /* 0x000fe20007810000 */
[--C-:B------:R-:W-:Y:S01]  /*37c0*/  FFMA.FTZ R150, R121, R0, -R10.reuse ;  /* 0x0000000079967223 */ /* 0x100fe2000001080a */
[----:B------:R-:W-:Y:S01]  /*37d0*/  ISETP.LT.OR P1, PT, R4, 0x69, P1 ;  /* 0x000000690400780c */ /* 0x000fe20000f21670 */
[----:B------:R-:W-:Y:S01]  /*37e0*/  MUFU.EX2 R148, R148 ;  /* 0x0000009400947308 */ /* 0x000fe20000000800 */
[----:B------:R-:W-:Y:S01]  /*37f0*/  FMNMX.FTZ R12, R115, R12, !PT ;  /* 0x0000000c730c7209 */ /* 0x000fe20007810000 */
[-CC-:B------:R-:W-:Y:S01]  /*3800*/  FFMA.FTZ R130, R11, R0.reuse, -R10.reuse ;  /* 0x000000000b827223 */ /* 0x180fe2000001080a */
[----:B------:R-:W-:Y:S01]  /*3810*/  FSEL R53, R78, -INF , !P1 ;  /* 0xff8000004e357808 */ /* 0x000fe20004800000 */
[--C-:B------:R-:W-:Y:S01]  /*3820*/  FFMA.FTZ R119, R119, R0, -R10.reuse ;  /* 0x0000000077777223 */ /* 0x100fe2000001080a */
[----:B------:R-:W-:Y:S01]  /*3830*/  FMNMX.FTZ R12, R99, R12, !PT ;  /* 0x0000000c630c7209 */ /* 0x000fe20007810000 */
[--C-:B------:R-:W-:Y:S01]  /*3840*/  FFMA.FTZ R144, R97, R0, -R10.reuse ;  /* 0x0000000061907223 */ /* 0x100fe2000001080a */
[----:B------:R-:W-:Y:S01]  /*3850*/  ISETP.GT.AND P6, PT, R8, 0x79, !P6 ;  /* 0x000000790800780c */ /* 0x000fe200077c4270 */
[----:B------:R-:W0:Y:S01]  /*3860*/  MUFU.EX2 R123, R123 ;  /* 0x0000007b007b7308 */ /* 0x000e220000000800 */
[----:B------:R-:W-:Y:S01]  /*3870*/  FMNMX.FTZ R12, R113, R12, !PT ;  /* 0x0000000c710c7209 */ /* 0x000fe20007810000 */
[-CC-:B------:R-:W-:Y:S01]  /*3880*/  FFMA.FTZ R33, R33, R0.reuse, -R10.reuse ;  /* 0x0000000021217223 */ /* 0x180fe2000001080a */
[----:B------:R-:W-:Y:S01]  /*3890*/  ISETP.LT.OR P6, PT, R4, 0x7a, P6 ;  /* 0x0000007a0400780c */ /* 0x000fe200037c1670 */
[--C-:B------:R-:W-:Y:S01]  /*38a0*/  FFMA.FTZ R146, R95, R0, -R10.reuse ;  /* 0x000000005f927223 */ /* 0x100fe2000001080a */
[----:B------:R-:W-:Y:S01]  /*38b0*/  FMNMX.FTZ R12, R101, R12, !PT ;  /* 0x0000000c650c7209 */ /* 0x000fe20007810000 */
[--C-:B------:R-:W-:Y:S01]  /*38c0*/  FFMA.FTZ R37, R37, R0, -R10.reuse ;  /* 0x0000000025257223 */ /* 0x100fe2000001080a */
[----:B------:R-:W-:Y:S01]  /*38d0*/  FSEL R57, R86, -INF , !P5 ;  /* 0xff80000056397808 */ /* 0x000fe20006800000 */
[----:B------:R-:W1:Y:S01]  /*38e0*/  MUFU.EX2 R150, R150 ;  /* 0x0000009600967308 */ /* 0x000e620000000800 */
[----:B------:R-:W-:Y:S01]  /*38f0*/  FMNMX.FTZ R12, R111, R12, !PT ;  /* 0x0000000c6f0c7209 */ /* 0x000fe20007810000 */
[-CC-:B------:R-:W-:Y:S01]  /*3900*/  FFMA.FTZ R140, R93, R0.reuse, -R10.reuse ;  /* 0x000000005d8c7223 */ /* 0x180fe2000001080a */
[----:B------:R-:W-:Y:S01]  /*3910*/  FSEL R87, R87, -INF , !P6 ;  /* 0xff80000057577808 */ /* 0x000fe20007000000 */
        /* <DEDUP_REMOVED lines=12> */
[----:B------:R-:W3:Y:S01]  /*39e0*/  MUFU.EX2 R144, R144 ;  /* 0x0000009000907308 */ /* 0x000ee20000000800 */
[----:B------:R-:W-:Y:S01]  /*39f0*/  FMNMX.FTZ R12, R107, R12, !PT ;  /* 0x0000000c6b0c7209 */ /* 0x000fe20007810000 */
[-CC-:B------:R-:W-:Y:S01]  /*3a00*/  FFMA.FTZ R122, R3, R0.reuse, -R10.reuse ;  /* 0x00000000037a7223 */ /* 0x180fe2000001080a */
[-CC-:B------:R-:W-:Y:S01]  /*3a10*/  FFMA.FTZ R49, R49, R0.reuse, -R10.reuse ;  /* 0x0000000031317223 */ /* 0x180fe2000001080a */
[--C-:B------:R-:W-:Y:S01]  /*3a20*/  FFMA.FTZ R9, R65, R0, -R10.reuse ;  /* 0x0000000041097223 */ /* 0x100fe2000001080a */
[----:B------:R-:W-:Y:S01]  /*3a30*/  FMNMX.FTZ R12, R43, R12, !PT ;  /* 0x0000000c2b0c7209 */ /* 0x000fe20007810000 */
[-CC-:B------:R-:W-:Y:S01]  /*3a40*/  FFMA.FTZ R61, R69, R0.reuse, -R10.reuse ;  /* 0x00000000453d7223 */ /* 0x180fe2000001080a */
[--C-:B------:R-:W-:Y:S01]  /*3a50*/  FFMA.FTZ R13, R73, R0, -R10.reuse ;  /* 0x00000000490d7223 */ /* 0x100fe2000001080a */
[----:B------:R-:W4:Y:S01]  /*3a60*/  MUFU.EX2 R33, R33 ;  /* 0x0000002100217308 */ /* 0x000f220000000800 */
[----:B------:R-:W-:Y:S01]  /*3a70*/  FMNMX.FTZ R12, R105, R12, !PT ;  /* 0x0000000c690c7209 */ /* 0x000fe20007810000 */
[-CC-:B------:R-:W-:Y:S01]  /*3a80*/  FFMA.FTZ R15, R77, R0.reuse, -R10.reuse ;  /* 0x000000004d0f7223 */ /* 0x180fe2000001080a */
[-CC-:B------:R-:W-:Y:S01]  /*3a90*/  FFMA.FTZ R21, R81, R0.reuse, -R10.reuse ;  /* 0x0000000051157223 */ /* 0x180fe2000001080a */
[----:B------:R-:W-:Y:S01]  /*3aa0*/  FFMA.FTZ R3, R85, R0, -R10 ;  /* 0x0000000055037223 */ /* 0x000fe2000001080a */
        /* <DEDUP_REMOVED lines=26> */
[----:B------:R-:W-:-:S05]  /*3c50*/  FMNMX.FTZ R12, R87, R12, !PT ;  /* 0x0000000c570c7209 */ /* 0x000fca0007810000 */
[----:B------:R-:W0:Y:S02]  /*3c60*/  SHFL.BFLY PT, R91, R12, 0x2, 0x1f ;  /* 0x0c401f000c5b7f89 */ /* 0x000e2400000e0000 */
        /* <DEDUP_REMOVED lines=9> */
[----:B0-----:R-:W-:-:S04]  /*3d00*/  FMNMX.FTZ R11, R91, R4, !PT ;  /* 0x000000045b0b7209 */ /* 0x001fc80007810000 */
[C---:B------:R-:W-:Y:S01]  /*3d10*/  FSETP.NEU.FTZ.AND P1, PT, R11.reuse, -INF , PT ;  /* 0xff8000000b00780b */ /* 0x040fe20003f3d000 */
[----:B------:R-:W-:Y:S02]  /*3d20*/  FMUL.FTZ R4, R11, R0 ;  /* 0x000000000b047220 */ /* 0x000fe40000410000 */
[----:B------:R-:W-:Y:S03]  /*3d30*/  MUFU.EX2 R130, R130 ;  /* 0x0000008200827308 */ /* 0x000fe60000000800 */
[----:B------:R-:W-:Y:S02]  /*3d40*/  FSEL R4, R4, RZ, P1 ;  /* 0x000000ff04047208 */ /* 0x000fe40000800000 */
[----:B------:R-:W-:-:S03]  /*3d50*/  PLOP3.LUT P1, PT, PT, PT, UP0, 0x40, 0x0 ;  /* 0x000000000000781c */ /* 0x000fc60003f2e808 */
[----:B------:R-:W-:Y:S01]  /*3d60*/  MUFU.EX2 R61, R61 ;  /* 0x0000003d003d7308 */ /* 0x000fe20000000800 */
[-CC-:B------:R-:W-:Y:S01]  /*3d70*/  FFMA.FTZ R141, R35, R0.reuse, -R4.reuse ;  /* 0x00000000238d7223 */ /* 0x180fe20000010804 */
[----:B------:R-:W-:Y:S01]  /*3d80*/  FADD.FTZ R35, R148, R123 ;  /* 0x0000007b94237221 */ /* 0x000fe20000010000 */
[-CC-:B------:R-:W-:Y:S01]  /*3d90*/  FFMA.FTZ R149, R26, R0.reuse, -R4.reuse ;  /* 0x000000001a957223 */ /* 0x180fe20000010804 */
[-CC-:B------:R-:W-:Y:S01]  /*3da0*/  FFMA.FTZ R8, R117, R0.reuse, -R4.reuse ;  /* 0x0000000075087223 */ /* 0x180fe20000010804 */
[-CC-:B------:R-:W-:Y:S01]  /*3db0*/  FFMA.FTZ R151, R103, R0.reuse, -R4.reuse ;  /* 0x0000000067977223 */ /* 0x180fe20000010804 */
[----:B-1----:R-:W-:Y:S01]  /*3dc0*/  FADD.FTZ R28, R150, R35 ;  /* 0x00000023961c7221 */ /* 0x002fe20000010000 */
[-CC-:B------:R-:W-:Y:S01]  /*3dd0*/  FFMA.FTZ R10, R115, R0.reuse, -R4.reuse ;  /* 0x00000000730a7223 */ /* 0x180fe20000010804 */
[-C--:B------:R-:W-:Y:S01]  /*3de0*/  FFMA.FTZ R145, R99, R0.reuse, -R4 ;  /* 0x0000000063917223 */ /* 0x080fe20000010804 */
[----:B------:R-:W-:Y:S01]  /*3df0*/  MUFU.EX2 R149, R149 ;  /* 0x0000009500957308 */ /* 0x000fe20000000800 */
[----:B--2---:R-:W-:Y:S01]  /*3e00*/  FADD.FTZ R35, R119, R28 ;  /* 0x0000001c77237221 */ /* 0x004fe20000010000 */
[-CC-:B------:R-:W-:Y:S01]  /*3e10*/  FFMA.FTZ R12, R113, R0.reuse, -R4.reuse ;  /* 0x00000000710c7223 */ /* 0x180fe20000010804 */
[-CC-:B------:R-:W-:Y:S01]  /*3e20*/  FFMA.FTZ R147, R101, R0.reuse, -R4.reuse ;  /* 0x0000000065937223 */ /* 0x180fe20000010804 */
[-CC-:B------:R-:W-:Y:S01]  /*3e30*/  FFMA.FTZ R14, R111, R0.reuse, -R4.reuse ;  /* 0x000000006f0e7223 */ /* 0x180fe20000010804 */
[----:B---3--:R-:W-:Y:S01]  /*3e40*/  FADD.FTZ R30, R144, R35 ;  /* 0x00000023901e7221 */ /* 0x008fe20000010000 */
[-CC-:B------:R-:W-:Y:S01]  /*3e50*/  FFMA.FTZ R135, R31, R0.reuse, -R4.reuse ;  /* 0x000000001f877223 */ /* 0x180fe20000010804 */
[-C--:B------:R-:W-:Y:S01]  /*3e60*/  FFMA.FTZ R20, R109, R0.reuse, -R4 ;  /* 0x000000006d147223 */ /* 0x080fe20000010804 */
[----:B------:R-:W0:Y:S01]  /*3e70*/  MUFU.EX2 R8, R8 ;  /* 0x0000000800087308 */ /* 0x000e220000000800 */
[----:B----4-:R-:W-:Y:S01]  /*3e80*/  FADD.FTZ R35, R33, R30 ;  /* 0x0000001e21237221 */ /* 0x010fe20000010000 */
[-CC-:B------:R-:W-:Y:S01]  /*3e90*/  FFMA.FTZ R129, R27, R0.reuse, -R4.reuse ;  /* 0x000000001b817223 */ /* 0x180fe20000010804 */
[-CC-:B------:R-:W-:Y:S01]  /*3ea0*/  FFMA.FTZ R143, R39, R0.reuse, -R4.reuse ;  /* 0x00000000278f7223 */ /* 0x180fe20000010804 */
[-CC-:B------:R-:W-:Y:S01]  /*3eb0*/  FFMA.FTZ R24, R107, R0.reuse, -R4.reuse ;  /* 0x000000006b187223 */ /* 0x180fe20000010804 */
[----:B-----5:R-:W-:Y:S01]  /*3ec0*/  FADD.FTZ R30, R146, R35 ;  /* 0x00000023921e7221 */ /* 0x020fe20000010000 */
[-CC-:B------:R-:W-:Y:S01]  /*3ed0*/  FFMA.FTZ R137, R43, R0.reuse, -R4.reuse ;  /* 0x000000002b897223 */ /* 0x180fe20000010804 */
[-C--:B------:R-:W-:Y:S01]  /*3ee0*/  FFMA.FTZ R26, R105, R0.reuse, -R4 ;  /* 0x00000000691a7223 */ /* 0x080fe20000010804 */
[----:B------:R-:W1:Y:S01]  /*3ef0*/  MUFU.EX2 R151, R151 ;  /* 0x0000009700977308 */ /* 0x000e620000000800 */
[----:B------:R-:W-:Y:S01]  /*3f00*/  FADD.FTZ R35, R37, R30 ;  /* 0x0000001e25237221 */ /* 0x000fe20000010000 */
[-CC-:B------:R-:W-:Y:S01]  /*3f10*/  FFMA.FTZ R139, R51, R0.reuse, -R4.reuse ;  /* 0x00000000338b7223 */ /* 0x180fe20000010804 */
[-CC-:B------:R-:W-:Y:S01]  /*3f20*/  FFMA.FTZ R28, R55, R0.reuse, -R4.reuse ;  /* 0x00000000371c7223 */ /* 0x180fe20000010804 */
[-CC-:B------:R-:W-:Y:S01]  /*3f30*/  FFMA.FTZ R133, R47, R0.reuse, -R4.reuse ;  /* 0x000000002f857223 */ /* 0x180fe20000010804 */
[----:B------:R-:W-:Y:S01]  /*3f40*/  FADD.FTZ R32, R140, R35 ;  /* 0x000000238c207221 */ /* 0x000fe20000010000 */
[-CC-:B------:R-:W-:Y:S01]  /*3f50*/  FFMA.FTZ R30, R59, R0.reuse, -R4.reuse ;  /* 0x000000003b1e7223 */ /* 0x180fe20000010804 */
[-C--:B------:R-:W-:Y:S01]  /*3f60*/  FFMA.FTZ R131, R67, R0.reuse, -R4 ;  /* 0x0000000043837223 */ /* 0x080fe20000010804 */
[----:B------:R-:W2:Y:S01]  /*3f70*/  MUFU.EX2 R10, R10 ;  /* 0x0000000a000a7308 */ /* 0x000ea20000000800 */
[----:B------:R-:W-:Y:S01]  /*3f80*/  FADD.FTZ R35, R41, R32 ;  /* 0x0000002029237221 */ /* 0x000fe20000010000 */
[----:B0-----:R-:W-:Y:S01]  /*3f90*/  FADD.FTZ R34, R149, R8 ;  /* 0x0000000895227221 */ /* 0x001fe20000010000 */
[-CC-:B------:R-:W-:Y:S01]  /*3fa0*/  FFMA.FTZ R71, R71, R0.reuse, -R4.reuse ;  /* 0x0000000047477223 */ /* 0x180fe20000010804 */
[-CC-:B------:R-:W-:Y:S01]  /*3fb0*/  FFMA.FTZ R127, R127, R0.reuse, -R4.reuse ;  /* 0x000000007f7f7223 */ /* 0x180fe20000010804 */
[----:B------:R-:W-:Y:S01]  /*3fc0*/  FADD.FTZ R32, R142, R35 ;  /* 0x000000238e207221 */ /* 0x000fe20000010000 */
[-CC-:B------:R-:W-:Y:S01]  /*3fd0*/  FFMA.FTZ R75, R75, R0.reuse, -R4.reuse ;  /* 0x000000004b4b7223 */ /* 0x180fe20000010804 */
[-C--:B------:R-:W-:Y:S01]  /*3fe0*/  FFMA.FTZ R53, R53, R0.reuse, -R4 ;  /* 0x0000000035357223 */ /* 0x080fe20000010804 */
[----:B------:R-:W0:Y:S01]  /*3ff0*/  MUFU.EX2 R145, R145 ;  /* 0x0000009100917308 */ /* 0x000e220000000800 */
[----:B------:R-:W-:Y:S01]  /*4000*/  FADD.FTZ R35, R45, R32 ;  /* 0x000000202d237221 */ /* 0x000fe20000010000 */
[----:B-1----:R-:W-:Y:S01]  /*4010*/  FADD.FTZ R31, R151, R34 ;  /* 0x00000022971f7221 */ /* 0x002fe20000010000 */
[-CC-:B------:R-:W-:Y:S01]  /*4020*/  FFMA.FTZ R32, R63, R0.reuse, -R4.reuse ;  /* 0x000000003f207223 */ /* 0x180fe20000010804 */
[-CC-:B------:R-:W-:Y:S01]  /*4030*/  FFMA.FTZ R79, R79, R0.reuse, -R4.reuse ;  /* 0x000000004f4f7223 */ /* 0x180fe20000010804 */
[----:B------:R-:W-:Y:S01]  /*4040*/  FADD.FTZ R36, R136, R35 ;  /* 0x0000002388247221 */ /* 0x000fe20000010000 */
[-CC-:B------:R-:W-:Y:S01]  /*4050*/  FFMA.FTZ R89, R89, R0.reuse, -R4.reuse ;  /* 0x0000000059597223 */ /* 0x180fe20000010804 */
[-C--:B------:R-:W-:Y:S01]  /*4060*/  FFMA.FTZ R83, R83, R0.reuse, -R4 ;  /* 0x0000000053537223 */ /* 0x080fe20000010804 */
[----:B------:R-:W1:Y:S01]  /*4070*/  MUFU.EX2 R12, R12 ;  /* 0x0000000c000c7308 */ /* 0x000e620000000800 */
[C---:B--2---:R-:W-:Y:S01]  /*4080*/  FADD.FTZ R34, R10.reuse, R31 ;  /* 0x0000001f0a227221 */ /* 0x044fe20000010000 */
[----:B------:R-:W-:Y:S01]  /*4090*/  FADD.FTZ R31, R49, R36 ;  /* 0x00000024311f7221 */ /* 0x000fe20000010000 */
[-CC-:B------:R-:W-:Y:S01]  /*40a0*/  FFMA.FTZ R57, R57, R0.reuse, -R4.reuse ;  /* 0x0000000039397223 */ /* 0x180fe20000010804 */
[-C--:B------:R-:W-:Y:S01]  /*40b0*/  FFMA.FTZ R87, R87, R0.reuse, -R4 ;  /* 0x0000000057577223 */ /* 0x080fe20000010804 */
[----:B------:R-:W-:Y:S01]  /*40c0*/  F2FP.BF16.F32.PACK_AB R151, R10, R151 ;  /* 0x000000970a97723e */ /* 0x000fe200000010ff */
[----:B------:R-:W-:Y:S01]  /*40d0*/  FADD.FTZ R38, R138, R31 ;  /* 0x0000001f8a267221 */ /* 0x000fe20000010000 */
[----:B------:R-:W-:Y:S01]  /*40e0*/  F2FP.BF16.F32.PACK_AB R149, R8, R149 ;  /* 0x000000950895723e */ /* 0x000fe200000010ff */
[----:B------:R-:W2:Y:S01]  /*40f0*/  MUFU.EX2 R147, R147 ;  /* 0x0000009300937308 */ /* 0x000ea20000000800 */
[----:B0-----:R-:W-:Y:S01]  /*4100*/  FADD.FTZ R27, R145, R34 ;  /* 0x00000022911b7221 */ /* 0x001fe20000010000 */
[----:B------:R-:W-:Y:S01]  /*4110*/  FADD.FTZ R31, R29, R38 ;  /* 0x000000261d1f7221 */ /* 0x000fe20000010000 */
[----:B------:R-:W-:Y:S01]  /*4120*/  FFMA.FTZ R34, R125, R0, -R4 ;  /* 0x000000007d227223 */ /* 0x000fe20000010804 */
[----:B------:R-:W-:-:S02]  /*4130*/  F2FP.BF16.F32.PACK_AB R148, R123, R148 ;  /* 0x000000947b94723e */ /* 0x000fc400000010ff */
[----:B------:R-:W-:Y:S01]  /*4140*/  FADD.FTZ R38, R132, R31 ;  /* 0x0000001f84267221 */ /* 0x000fe20000010000 */
[C---:B------:R-:W-:Y:S01]  /*4150*/  F2FP.BF16.F32.PACK_AB R132, R25.reuse, R132 ;  /* 0x000000841984723e */ /* 0x040fe200000010ff */
[----:B------:R-:W0:Y:S01]  /*4160*/  MUFU.EX2 R14, R14 ;  /* 0x0000000e000e7308 */ /* 0x000e220000000800 */
[C---:B-1----:R-:W-:Y:S01]  /*4170*/  FADD.FTZ R36, R12.reuse, R27 ;  /* 0x0000001b0c247221 */ /* 0x042fe20000010000 */
[----:B------:R-:W-:Y:S01]  /*4180*/  FADD.FTZ R31, R25, R38 ;  /* 0x00000026191f7221 */ /* 0x000fe20000010000 */
[----:B------:R-:W-:Y:S02]  /*4190*/  F2FP.BF16.F32.PACK_AB R145, R12, R145 ;  /* 0x000000910c91723e */ /* 0x000fe400000010ff */
[----:B------:R-:W-:Y:S01]  /*41a0*/  F2FP.BF16.F32.PACK_AB R150, R119, R150 ;  /* 0x000000967796723e */ /* 0x000fe200000010ff */
[----:B------:R-:W-:Y:S01]  /*41b0*/  FADD.FTZ R38, R134, R31 ;  /* 0x0000001f86267221 */ /* 0x000fe20000010000 */
[----:B------:R-:W-:Y:S01]  /*41c0*/  F2FP.BF16.F32.PACK_AB R134, R7, R134 ;  /* 0x000000860786723e */ /* 0x000fe200000010ff */
[----:B------:R-:W1:Y:S01]  /*41d0*/  MUFU.EX2 R141, R141 ;  /* 0x0000008d008d7308 */ /* 0x000e620000000800 */
[----:B--2---:R-:W-:Y:S01]  /*41e0*/  FADD.FTZ R27, R147, R36 ;  /* 0x00000024931b7221 */ /* 0x004fe20000010000 */
[----:B------:R-:W-:Y:S01]  /*41f0*/  FADD.FTZ R31, R7, R38 ;  /* 0x00000026071f7221 */ /* 0x000fe20000010000 */
[----:B------:R-:W-:-:S02]  /*4200*/  F2FP.BF16.F32.PACK_AB R144, R33, R144 ;  /* 0x000000902190723e */ /* 0x000fc400000010ff */
[----:B------:R-:W-:Y:S01]  /*4210*/  F2FP.BF16.F32.PACK_AB R146, R37, R146 ;  /* 0x000000922592723e */ /* 0x000fe200000010ff */
[----:B------:R-:W-:Y:S01]  /*4220*/  FADD.FTZ R40, R128, R31 ;  /* 0x0000001f80287221 */ /* 0x000fe20000010000 */
[C---:B------:R-:W-:Y:S01]  /*4230*/  F2FP.BF16.F32.PACK_AB R128, R9.reuse, R128 ;  /* 0x000000800980723e */ /* 0x040fe200000010ff */
[----:B------:R-:W2:Y:S01]  /*4240*/  MUFU.EX2 R20, R20 ;  /* 0x0000001400147308 */ /* 0x000ea20000000800 */
[----:B0-----:R-:W-:Y:S01]  /*4250*/  FADD.FTZ R36, R14, R27 ;  /* 0x0000001b0e247221 */ /* 0x001fe20000010000 */
[----:B------:R-:W-:Y:S01]  /*4260*/  FADD.FTZ R31, R9, R40 ;  /* 0x00000028091f7221 */ /* 0x000fe20000010000 */
[----:B------:R-:W-:Y:S02]  /*4270*/  F2FP.BF16.F32.PACK_AB R140, R41, R140 ;  /* 0x0000008c298c723e */ /* 0x000fe400000010ff */
[----:B------:R-:W-:Y:S02]  /*4280*/  F2FP.BF16.F32.PACK_AB R142, R45, R142 ;  /* 0x0000008e2d8e723e */ /* 0x000fe400000010ff */
[----:B------:R-:W-:Y:S01]  /*4290*/  F2FP.BF16.F32.PACK_AB R136, R49, R136 ;  /* 0x000000883188723e */ /* 0x000fe200000010ff */
[----:B------:R-:W0:Y:S01]  /*42a0*/  MUFU.EX2 R143, R143 ;  /* 0x0000008f008f7308 */ /* 0x000e220000000800 */
[----:B-1----:R-:W-:Y:S01]  /*42b0*/  FADD.FTZ R27, R141, R36 ;  /* 0x000000248d1b7221 */ /* 0x002fe20000010000 */
[----:B------:R-:W-:-:S02]  /*42c0*/  F2FP.BF16.F32.PACK_AB R138, R29, R138 ;  /* 0x0000008a1d8a723e */ /* 0x000fc400000010ff */
[----:B------:R-:W-:-:S04]  /*42d0*/  F2FP.BF16.F32.PACK_AB R147, R14, R147 ;  /* 0x000000930e93723e */ /* 0x000fc800000010ff */
        /* <DEDUP_REMOVED lines=9> */
[----:B--2---:R-:W-:Y:S01]  /*4370*/  FADD.FTZ R27, R137, R38 ;  /* 0x00000026891b7221 */ /* 0x004fe20000010000 */
[----:B------:R-:W-:Y:S01]  /*4380*/  FADD.FTZ R38, R130, R31 ;  /* 0x0000001f82267221 */ /* 0x000fe20000010000 */
[----:B------:R-:W-:-:S03]  /*4390*/  F2FP.BF16.F32.PACK_AB R130, R61, R130 ;  /* 0x000000823d82723e */ /* 0x000fc600000010ff */
[----:B------:R-:W-:Y:S02]  /*43a0*/  FADD.FTZ R31, R61, R38 ;  /* 0x000000263d1f7221 */ /* 0x000fe40000010000 */
        /* <DEDUP_REMOVED lines=36> */
[----:B--2---:R-:W-:Y:S01]  /*45f0*/  FADD.FTZ R4, R122, R9 ;  /* 0x000000097a047221 */ /* 0x004fe20000010000 */
[----:B------:R-:W-:-:S06]  /*4600*/  VIADD R9, R88, 0xfffffffe ;  /* 0xfffffffe58097836 */ /* 0x000fcc0000000000 */
        /* <DEDUP_REMOVED lines=25> */
[----:B------:R-:W-:-:S03]  /*47a0*/  F2FP.BF16.F32.PACK_AB R121, R8, R89 ;  /* 0x000000590879723e */ /* 0x000fc600000010ff */
[----:B-1----:R-:W-:-:S04]  /*47b0*/  FADD.FTZ R3, R57, R12 ;  /* 0x0000000c39037221 */ /* 0x002fc80000010000 */
[C---:B--2---:R-:W-:Y:S01]  /*47c0*/  FADD.FTZ R3, R10.reuse, R3 ;  /* 0x000000030a037221 */ /* 0x044fe20000010000 */
[----:B------:R-:W-:Y:S01]  /*47d0*/  F2FP.BF16.F32.PACK_AB R123, R10, R57 ;  /* 0x000000390a7b723e */ /* 0x000fe200000010ff */
[----:B------:R-:W-:Y:S06]  /*47e0*/  @P1 BRA `(.L_x_953) ;  /* 0x00000000004c1947 */ /* 0x000fec0003800000 */
[----:B------:R-:W-:Y:S01]  /*47f0*/  ISETP.LT.AND P1, PT, RZ, UR51, PT ;  /* 0x00000033ff007c0c */ /* 0x000fe2000bf21270 */
[----:B------:R-:W-:-:S12]  /*4800*/  UIADD3 UR11, UR51, -0x1, URZ ;  /* 0xffffffff330b7890 */ /* 0x000fd8000fffe03f */
[----:B------:R-:W-:Y:S05]  /*4810*/  @P1 BRA `(.L_x_954) ;  /* 0x0000000000201947 */ /* 0x000fea0003800000 */
[----:B------:R-:W-:Y:S01]  /*4820*/  ULDC UR14, c[0x0][0x9e4] ;  /* 0x00027900000e7ab9 */ /* 0x000fe20000000800 */
[----:B------:R-:W-:Y:S02]  /*4830*/  UIADD3 UR11, -UR51, URZ, URZ ;  /* 0x0000003f330b7290 */ /* 0x000fe4000fffe13f */
[----:B------:R-:W-:-:S11]  /*4840*/  UISETP.NE.AND UP0, UPT, UR14, 0x1, UPT ;  /* 0x000000010e00788c */ /* 0x000fd6000bf05270 */
[----:B------:R-:W-:Y:S02]  /*4850*/  @UP0 ULDC.64 UR18, c[0x0][0x9e8] ;  /* 0x00027a0000120ab9 */ /* 0x000fe40000000a00 */
[----:B------:R-:W-:-:S04]  /*4860*/  UIMAD.WIDE.U32 UR6, UR11, UR18, URZ ;  /* 0x000000120b0672a5 */ /* 0x000fc8000f8e003f */
[----:B------:R-:W-:-:S04]  /*4870*/  @UP0 USHF.R.U32.HI UR11, URZ, UR19, UR7 ;  /* 0x000000133f0b0299 */ /* 0x000fc80008011607 */
[----:B------:R-:W-:Y:S01]  /*4880*/  ULOP3.LUT UR11, URZ, UR11, URZ, 0x33, !UPT ;  /* 0x0000000b3f0b7292 */ /* 0x000fe2000f8e333f */
[----:B------:R-:W-:Y:S11]  /*4890*/  BRA `(.L_x_955) ;  /* 0x0000000000147947 */ /* 0x000ff60003800000 */
.L_x_954:
[----:B------:R-:W-:Y:S02]  /*48a0*/  ULDC UR14, c[0x0][0x9e4] ;  /* 0x00027900000e7ab9 */ /* 0x000fe40000000800 */
[----:B------:R-:W-:-:S11]  /*48b0*/  UISETP.NE.AND UP0, UPT, UR14, 0x1, UPT ;  /* 0x000000010e00788c */ /* 0x000fd6000bf05270 */
[----:B------:R-:W-:Y:S02]  /*48c0*/  @UP0 ULDC.64 UR18, c[0x0][0x9e8] ;  /* 0x00027a0000120ab9 */ /* 0x000fe40000000a00 */
[----:B------:R-:W-:-:S04]  /*48d0*/  UIMAD.WIDE.U32 UR6, UR11, UR18, URZ ;  /* 0x000000120b0672a5 */ /* 0x000fc8000f8e003f */
[----:B------:R-:W-:-:S12]  /*48e0*/  @UP0 USHF.R.U32.HI UR11, URZ, UR19, UR7 ;  /* 0x000000133f0b0299 */ /* 0x000fd80008011607 */
.L_x_955:
[----:B------:R-:W-:-:S04]  /*48f0*/  UIMAD UR11, UR11, UR14, UR14 ;  /* 0x0000000e0b0b72a4 */ /* 0x000fc8000f8e020e */
[----:B------:R-:W-:-:S04]  /*4900*/  UISETP.LT.AND UP0, UPT, UR10, UR11, UPT ;  /* 0x0000000b0a00728c */ /* 0x000fc8000bf01270 */
[----:B------:R-:W-:-:S12]  /*4910*/  USEL UR10, UR10, UR11, UP0 ;  /* 0x0000000b0a0a7287 */ /* 0x000fd80008000000 */
.L_x_953:
[----:B------:R-:W-:Y:S01]  /*4920*/  USHF.R.S32.HI UR6, URZ, 0x1f, UR10 ;  /* 0x0000001f3f067899 */ /* 0x000fe2000801140a */
[----:B------:R-:W-:Y:S02]  /*4930*/  CS2R R118, SRZ ;  /* 0x0000000000767805 */ /* 0x000fe4000001ff00 */
[----:B------:R-:W-:Y:S02]  /*4940*/  CS2R R116, SRZ ;  /* 0x0000000000747805 */ /* 0x000fe4000001ff00 */
[----:B------:R-:W-:Y:S01]  /*4950*/  CS2R R114, SRZ ;  /* 0x0000000000727805 */ /* 0x000fe2000001ff00 */
[----:B------:R-:W-:Y:S01]  /*4960*/  ULEA.HI UR6, UR6, UR10, URZ, 0x7 ;  /* 0x0000000a06067291 */ /* 0x000fe2000f8f383f */
[----:B------:R-:W-:Y:S02]  /*4970*/  CS2R R112, SRZ ;  /* 0x0000000000707805 */ /* 0x000fe4000001ff00 */
[----:B------:R-:W-:Y:S02]  /*4980*/  CS2R R110, SRZ ;  /* 0x00000000006e7805 */ /* 0x000fe4000001ff00 */
[----:B------:R-:W-:Y:S01]  /*4990*/  CS2R R108, SRZ ;  /* 0x00000000006c7805 */ /* 0x000fe2000001ff00 */
[----:B------:R-:W-:Y:S01]  /*49a0*/  USHF.R.S32.HI UR6, URZ, 0x7, UR6 ;  /* 0x000000073f067899 */ /* 0x000fe20008011406 */
[----:B------:R-:W-:-:S02]  /*49b0*/  CS2R R106, SRZ ;  /* 0x00000000006a7805 */ /* 0x000fc4000001ff00 */
[----:B------:R-:W-:Y:S02]  /*49c0*/  CS2R R104, SRZ ;  /* 0x0000000000687805 */ /* 0x000fe4000001ff00 */
[----:B------:R-:W-:Y:S01]  /*49d0*/  CS2R R102, SRZ ;  /* 0x0000000000667805 */ /* 0x000fe2000001ff00 */
[----:B------:R-:W-:Y:S01]  /*49e0*/  UISETP.LT.AND UP0, UPT, UR42, UR6, UPT ;  /* 0x000000062a00728c */ /* 0x000fe2000bf01270 */
[----:B------:R-:W-:Y:S02]  /*49f0*/  CS2R R100, SRZ ;  /* 0x0000000000647805 */ /* 0x000fe4000001ff00 */
[----:B------:R-:W-:Y:S02]  /*4a00*/  CS2R R98, SRZ ;  /* 0x0000000000627805 */ /* 0x000fe4000001ff00 */
[----:B------:R-:W-:Y:S01]  /*4a10*/  CS2R R96, SRZ ;  /* 0x0000000000607805 */ /* 0x000fe2000001ff00 */
[----:B------:R-:W-:Y:S01]  /*4a20*/  USEL UR24, UR42, UR6, !UP0 ;  /* 0x000000062a187287 */ /* 0x000fe2000c000000 */
[----:B------:R-:W-:-:S02]  /*4a30*/  CS2R R94, SRZ ;  /* 0x00000000005e7805 */ /* 0x000fc4000001ff00 */
[----:B------:R-:W-:Y:S02]  /*4a40*/  CS2R R92, SRZ ;  /* 0x00000000005c7805 */ /* 0x000fe4000001ff00 */
[----:B------:R-:W-:Y:S02]  /*4a50*/  CS2R R90, SRZ ;  /* 0x00000000005a7805 */ /* 0x000fe4000001ff00 */
[----:B------:R-:W-:Y:S02]  /*4a60*/  CS2R R88, SRZ ;  /* 0x0000000000587805 */ /* 0x000fe4000001ff00 */
[----:B------:R-:W-:-:S13]  /*4a70*/  ISETP.GE.AND P1, PT, R9, UR24, PT ;  /* 0x0000001809007c0c */ /* 0x000fda000bf26270 */
[----:B------:R-:W-:Y:S05]  /*4a80*/  @!P1 BRA `(.L_x_956) ;  /* 0x0000002c00a09947 */ /* 0x000fea0003800000 */
[----:B------:R-:W-:Y:S01]  /*4a90*/  IMAD.MOV.U32 R8, RZ, RZ, R11 ;  /* 0x000000ffff087224 */ /* 0x000fe200078e000b */
[----:B------:R-:W-:Y:S01]  /*4aa0*/  UMOV UR26, UR46 ;  /* 0x0000002e001a7c82 */ /* 0x000fe20008000000 */
[----:B------:R-:W-:Y:S01]  /*4ab0*/  IMAD.MOV.U32 R7, RZ, RZ, R2 ;  /* 0x000000ffff077224 */ /* 0x000fe200078e0002 */
[----:B------:R-:W-:Y:S01]  /*4ac0*/  UMOV UR25, UR36 ;  /* 0x0000002400197c82 */ /* 0x000fe20008000000 */
[----:B------:R-:W-:Y:S01]  /*4ad0*/  IMAD.MOV.U32 R119, RZ, RZ, RZ ;  /* 0x000000ffff777224 */ /* 0x000fe200078e00ff */
[----:B------:R-:W-:Y:S01]  /*4ae0*/  ULDC UR21, c[0x0][0x9e4] ;  /* 0x0002790000157ab9 */ /* 0x000fe20000000800 */
[----:B------:R-:W-:Y:S01]  /*4af0*/  ULDC UR22, c[0x0][0x9dc] ;  /* 0x0002770000167ab9 */ /* 0x000fe20000000800 */
[----:B------:R-:W-:-:S05]  /*4b00*/  ULDC UR23, c[0x0][0x9e0] ;  /* 0x0002780000177ab9 */ /* 0x000fca0000000800 */
.L_x_975:
[----:B------:R-:W-:Y:S01]  /*4b10*/  ISETP.NE.AND P2, PT, RZ, UR44, PT ;  /* 0x0000002cff007c0c */ /* 0x000fe2000bf45270 */
[----:B------:R-:W-:-:S04]  /*4b20*/  UISETP.NE.AND UP0, UPT, UR25, 0x1, UPT ;  /* 0x000000011900788c */ /* 0x000fc8000bf05270 */
[----:B------:R-:W-:-:S04]  /*4b30*/  USEL UR46, URZ, 0x1, UP0 ;  /* 0x000000013f2e7887 */ /* 0x000fc80008000000 */
[----:B------:R-:W-:-:S04]  /*4b40*/  ULOP3.LUT UR46, UR26, UR46, URZ, 0x3c, !UPT ;  /* 0x0000002e1a2e7292 */ /* 0x000fc8000f8e3c3f */
[----:B------:R-:W-:Y:S08]  /*4b50*/  @P2 BRA `(.L_x_957) ;  /* 0x0000000000382947 */ /* 0x000ff00003800000 */
[----:B------:R-:W-:Y:S05]  /*4b60*/  @!P0 BRA `(.L_x_958) ;  /* 0x0000000000048947 */ /* 0x000fea0003800000 */
[----:B------:R-:W-:Y:S01]  /*4b70*/  BPT.TRAP 0x1 ;  /* 0x000000040000795c */ /* 0x000fe20000300000 */
.L_x_958:
        /* <DEDUP_REMOVED lines=9> */
.L_x_959:
[----:B-1----:R-:W-:Y:S05]  /*4c10*/  @P1 BRA `(.L_x_957) ;  /* 0x0000000000081947 */ /* 0x002fea0003800000 */
[----:B------:R-:W1:Y:S02]  /*4c20*/  SYNCS.PHASECHK.TRANS64.TRYWAIT P1, [UR6+0x16830], R0 ;  /* 0x01683000ff0075a7 */ /* 0x000e640008020146 */
[----:B-1----:R-:W-:Y:S05]  /*4c30*/  @!P1 BRA `(.L_x_960) ;  /* 0x000000e0006c9947 */ /* 0x002fea0003800000 */
.L_x_957:
        /* <DEDUP_REMOVED lines=28> */
.L_x_962:
[----:B------:R-:W-:Y:S01]  /*4e00*/  ULEA UR6, UR25, UR45, 0x3 ;  /* 0x0000002d19067291 */ /* 0x000fe2000f8e183f */
[----:B------:R-:W-:-:S05]  /*4e10*/  IMAD.U32 R0, RZ, RZ, UR26 ;  /* 0x0000001aff007e24 */ /* 0x000fca000f8e00ff */
[----:B------:R-:W-:-:S04]  /*4e20*/  SHF.L.U32 R0, R0, 0x1f, RZ ;  /* 0x0000001f00007819 */ /* 0x000fc800000006ff */
[----:B------:R0:W1:Y:S01]  /*4e30*/  SYNCS.PHASECHK.TRANS64.TRYWAIT P1, [UR6+0x16850], R0 ;  /* 0x01685000ff0075a7 */ /* 0x0000620008020146 */
[----:B------:R-:W-:Y:S05]  /*4e40*/  @!P0 BRA `(.L_x_963) ;  /* 0x0000000000048947 */ /* 0x000fea0003800000 */
[----:B------:R-:W-:Y:S01]  /*4e50*/  BPT.TRAP 0x1 ;  /* 0x000000040000795c */ /* 0x000fe20000300000 */
.L_x_963:
[----:B-1----:R-:W-:Y:S05]  /*4e60*/  @P1 BRA `(.L_x_961) ;  /* 0x0000000000081947 */ /* 0x002fea0003800000 */
[----:B------:R-:W1:Y:S02]  /*4e70*/  SYNCS.PHASECHK.TRANS64.TRYWAIT P1, [UR6+0x16850], R0 ;  /* 0x01685000ff0075a7 */ /* 0x000e640008020146 */
[----:B-1----:R-:W-:Y:S05]  /*4e80*/  @!P1 BRA `(.L_x_964) ;  /* 0x000000dc00f09947 */ /* 0x002fea0003800000 */
.L_x_961:
[----:B------:R-:W-:Y:S01]  /*4e90*/  UIADD3 UR6, UR45, 0x400, URZ ;  /* 0x000004002d067890 */ /* 0x000fe2000fffe03f */
[----:B------:R-:W-:Y:S01]  /*4ea0*/  WARPGROUP.ARRIVE ;  /* 0x00000000000079c5 */ /* 0x000fe20000000000 */
[----:B------:R-:W-:-:S05]  /*4eb0*/  UMOV UR7, 0x40000040 ;  /* 0x4000004000077882 */ /* 0x000fca0000000000 */
[----:B------:R-:W2:Y:S01]  /*4ec0*/  S2R R2, SR_TID.X ;  /* 0x0000000000027919 */ /* 0x000ea20000002100 */
[----:B------:R-:W-:Y:S01]  /*4ed0*/  USHF.R.U32.HI UR6, URZ, 0x4, UR6 ;  /* 0x000000043f067899 */ /* 0x000fe20008011606 */
[----:B01----:R-:W-:-:S03]  /*4ee0*/  VIADD R0, R23, 0x9 ;  /* 0x0000000917007836 */ /* 0x003fc60000000000 */
[----:B------:R-:W-:-:S04]  /*4ef0*/  ULOP3.LUT UR6, UR6, 0x3fff, URZ, 0xc0, !UPT ;  /* 0x00003fff06067892 */ /* 0x000fc8000f8ec03f */
[----:B------:R-:W-:-:S07]  /*4f00*/  ULEA UR10, UR25, UR6, 0xa ;  /* 0x00000006190a7291 */ /* 0x000fce000f8e503f */
[----:B------:R-:W-:Y:S02]  /*4f10*/  UMOV UR6, UR10 ;  /* 0x0000000a00067c82 */ /* 0x000fe40008000000 */
[----:B------:R-:W-:Y:S01]  /*4f20*/  HGMMA.64x64x16.F32.BF16 R88, R148, gdesc[UR4].tnspB, R88, gsb0 ;  /* 0x40e0000494587df0 */ /* 0x000fe20008001858 */
[----:B------:R-:W-:Y:S01]  /*4f30*/  UIADD3 UR6, UR10, 0x80, URZ ;  /* 0x000000800a067890 */ /* 0x000fe2000fffe03f */
[----:B------:R-:W-:Y:S01]  /*4f40*/  UMOV UR7, 0x40000040 ;  /* 0x4000004000077882 */ /* 0x000fe20000000000 */
[----:B--2---:R-:W-:-:S04]  /*4f50*/  ISETP.GE.U32.AND P1, PT, R2, 0x180, PT ;  /* 0x000001800200780c */ /* 0x004fc80003f26070 */
        /* <DEDUP_REMOVED lines=38> */
.L_x_965:
[----:B------:R-:W-:Y:S01]  /*51c0*/  UISETP.NE.AND UP1, UPT, UR50, URZ, UPT ;  /* 0x0000003f3200728c */ /* 0x000fe2000bf25270 */
[----:B------:R-:W-:Y:S01]  /*51d0*/  VIADD R11, R17, UR38 ;  /* 0x00000026110b7c36 */ /* 0x000fe20008000000 */
[----:B------:R-:W1:Y:S01]  /*51e0*/  LDC R5, c[0x0][0x2f0] ;  /* 0x0000bc00ff057b82 */ /* 0x000e620000000800 */
[----:B------:R-:W-:Y:S02]  /*51f0*/  ULEA UR6, UR36, UR45, 0x3 ;  /* 0x0000002d24067291 */ /* 0x000fe4000f8e183f */
[----:B------:R-:W-:Y:S01]  /*5200*/  UISETP.NE.AND UP0, UPT, UR49, URZ, UPT ;  /* 0x0000003f3100728c */ /* 0x000fe2000bf05270 */
[----:B------:R-:W-:Y:S01]  /*5210*/  PLOP3.LUT P1, PT, PT, PT, UP1, 0x80, 0x0 ;  /* 0x000000000000781c */ /* 0x000fe20003f2f018 */
[----:B------:R-:W-:Y:S01]  /*5220*/  UIADD3 UR6, UR6, 0x16840, URZ ;  /* 0x0001684006067890 */ /* 0x000fe2000fffe03f */
[----:B------:R-:W-:Y:S02]  /*5230*/  PLOP3.LUT P2, PT, PT, PT, UP1, 0x80, 0x0 ;  /* 0x000000000000781c */ /* 0x000fe40003f4f018 */
[----:B------:R-:W2:Y:S01]  /*5240*/  LDC R6, c[0x0][0x288] ;  /* 0x0000a200ff067b82 */ /* 0x000ea20000000800 */
[----:B------:R-:W-:Y:S01]  /*5250*/  @UP1 ULDC UR7, c[0x0][0x44c] ;  /* 0x0001130000071ab9 */ /* 0x000fe20000000800 */
[----:B------:R-:W-:-:S07]  /*5260*/  UPRMT UR6, UR43, 0x654, UR6 ;  /* 0x000006542b067896 */ /* 0x000fce0008000006 */
[----:B0-----:R-:W-:Y:S01]  /*5270*/  @P1 IMAD.HI.U32 R0, R11, UR7, RZ ;  /* 0x000000070b001c27 */ /* 0x001fe2000f8e00ff */
[----:B------:R-:W-:Y:S01]  /*5280*/  @UP1 ULDC UR7, c[0x0][0x450] ;  /* 0x0001140000071ab9 */ /* 0x000fe20000000800 */
[----:B------:R-:W-:Y:S01]  /*5290*/  PLOP3.LUT P1, PT, PT, PT, UP0, 0x40, 0x0 ;  /* 0x000000000000781c */ /* 0x000fe20003f2e808 */
[----:B------:R-:W-:Y:S01]  /*52a0*/  SYNCS.ARRIVE.TRANS64.RED.A1T0 RZ, [UR6], RZ ;  /* 0x000000ffffff79a7 */ /* 0x000fe20008100406 */
[----:B------:R-:W-:Y:S01]  /*52b0*/  ULOP3.LUT UR6, URZ, UR22, URZ, 0x33, !UPT ;  /* 0x000000163f067292 */ /* 0x000fe2000f8e333f */
[----:B------:R-:W-:Y:S01]  /*52c0*/  @P2 SHF.R.U32.HI R11, RZ, UR7, R0 ;  /* 0x00000007ff0b2c19 */ /* 0x000fe20008011600 */
[----:B------:R-:W-:-:S04]  /*52d0*/  IMAD.SHL.U32 R0, R9, 0x80, RZ ;  /* 0x0000008009007824 */ /* 0x000fc800078e00ff */
[----:B------:R-:W0:Y:S01]  /*52e0*/  SHFL.IDX PT, R15, R11, RZ, 0x1c1f ;  /* 0x001c1fff0b0f7589 */ /* 0x000e2200000e0000 */
[----:B------:R-:W-:-:S05]  /*52f0*/  IADD3 R13, -R0, 0x1, RZ ;  /* 0x00000001000d7810 */ /* 0x000fca0007ffe1ff */
[----:B------:R-:W-:-:S04]  /*5300*/  IMAD R2, R16, -0x2, R13 ;  /* 0xfffffffe10027824 */ /* 0x000fc800078e020d */
[----:B-1----:R-:W-:-:S04]  /*5310*/  IMAD R13, R5, UR40, R2 ;  /* 0x00000028050d7c24 */ /* 0x002fc8000f8e0202 */
[----:B--2---:R-:W-:-:S04]  /*5320*/  IMAD.IADD R13, R13, 0x1, -R6 ;  /* 0x000000010d0d7824 */ /* 0x004fc800078e0a06 */
[C---:B------:R-:W-:Y:S02]  /*5330*/  VIADD R14, R13.reuse, UR23 ;  /* 0x000000170d0e7c36 */ /* 0x040fe40008000000 */
[----:B------:R-:W-:Y:S02]  /*5340*/  VIADD R12, R13, UR6 ;  /* 0x000000060d0c7c36 */ /* 0x000fe40008000000 */
[--C-:B0-----:R-:W-:Y:S02]  /*5350*/  IMAD.IADD R2, R14, 0x1, R15.reuse ;  /* 0x000000010e027824 */ /* 0x101fe400078e020f */
[----:B------:R-:W-:Y:S01]  /*5360*/  IMAD.IADD R10, R12, 0x1, R15 ;  /* 0x000000010c0a7824 */ /* 0x000fe200078e020f */
[----:B------:R-:W-:Y:S06]  /*5370*/  @P1 BRA `(.L_x_966) ;  /* 0x00000000005c1947 */ /* 0x000fec0003800000 */
[----:B------:R-:W-:Y:S01]  /*5380*/  IMAD R13, R5, UR40, R15 ;  /* 0x00000028050d7c24 */ /* 0x000fe2000f8e020f */
[----:B------:R-:W-:Y:S03]  /*5390*/  BSSY B0, `(.L_x_967) ;  /* 0x0000011000007945 */ /* 0x000fe60003800000 */
[----:B------:R-:W-:-:S05]  /*53a0*/  IMAD.IADD R13, R13, 0x1, -R6 ;  /* 0x000000010d0d7824 */ /* 0x000fca00078e0a06 */
[----:B------:R-:W-:-:S13]  /*53b0*/  ISETP.GT.AND P1, PT, R13, -0x1, PT ;  /* 0xffffffff0d00780c */ /* 0x000fda0003f24270 */
[----:B------:R-:W-:Y:S05]  /*53c0*/  @P1 BRA `(.L_x_968) ;  /* 0x0000000000201947 */ /* 0x000fea0003800000 */
[----:B------:R-:W-:Y:S01]  /*53d0*/  IMAD.U32 R15, RZ, RZ, UR21 ;  /* 0x00000015ff0f7e24 */ /* 0x000fe2000f8e00ff */
[----:B------:R-:W-:-:S04]  /*53e0*/  LOP3.LUT R13, RZ, R13, RZ, 0x33, !PT ;  /* 0x0000000dff0d7212 */ /* 0x000fc800078e33ff */
[----:B------:R-:W-:-:S13]  /*53f0*/  ISETP.NE.AND P1, PT, R15, 0x1, PT ;  /* 0x000000010f00780c */ /* 0x000fda0003f25270 */
[----:B------:R-:W0:Y:S02]  /*5400*/  @P1 LDC.64 R20, c[0x0][0x9e8] ;  /* 0x00027a00ff141b82 */ /* 0x000e240000000a00 */
[----:B0-----:R-:W-:-:S05]  /*5410*/  @P1 IMAD.HI.U32 R20, R13, R20, RZ ;  /* 0x000000140d141227 */ /* 0x001fca00078e00ff */
[----:B------:R-:W-:-:S04]  /*5420*/  @P1 SHF.R.U32.HI R13, RZ, R21, R20 ;  /* 0x00000015ff0d1219 */ /* 0x000fc80000011614 */
[----:B------:R-:W-:Y:S01]  /*5430*/  LOP3.LUT R13, RZ, R13, RZ, 0x33, !PT ;  /* 0x0000000dff0d7212 */ /* 0x000fe200078e33ff */
[----:B------:R-:W-:Y:S06]  /*5440*/  BRA `(.L_x_969) ;  /* 0x0000000000147947 */ /* 0x000fec0003800000 */
.L_x_968:
[----:B------:R-:W-:-:S05]  /*5450*/  IMAD.U32 R15, RZ, RZ, UR21 ;  /* 0x00000015ff0f7e24 */ /* 0x000fca000f8e00ff */
[----:B------:R-:W-:-:S13]  /*5460*/  ISETP.NE.AND P1, PT, R15, 0x1, PT ;  /* 0x000000010f00780c */ /* 0x000fda0003f25270 */
[----:B------:R-:W0:Y:S02]  /*5470*/  @P1 LDC.64 R20, c[0x0][0x9e8] ;  /* 0x00027a00ff141b82 */ /* 0x000e240000000a00 */
[----:B0-----:R-:W-:-:S05]  /*5480*/  @P1 IMAD.HI.U32 R20, R13, R20, RZ ;  /* 0x000000140d141227 */ /* 0x001fca00078e00ff */
[----:B------:R-:W-:-:S07]  /*5490*/  @P1 SHF.R.U32.HI R13, RZ, R21, R20 ;  /* 0x00000015ff0d1219 */ /* 0x000fce0000011614 */
.L_x_969:
[----:B------:R-:W-:Y:S05]  /*54a0*/  BSYNC B0 ;  /* 0x0000000000007941 */ /* 0x000fea0003800000 */
.L_x_967:
[----:B------:R-:W-:-:S04]  /*54b0*/  IMAD R13, R13, R15, -R0 ;  /* 0x0000000f0d0d7224 */ /* 0x000fc800078e0a00 */
[----:B------:R-:W-:-:S05]  /*54c0*/  IMAD R13, R16, -0x2, R13 ;  /* 0xfffffffe100d7824 */ /* 0x000fca00078e020d */
[----:B------:R-:W-:Y:S02]  /*54d0*/  VIADDMNMX R2, R13, R15, R2, PT ;  /* 0x0000000f0d027246 */ /* 0x000fe40003800102 */
[----:B------:R-:W-:-:S07]  /*54e0*/  VIMNMX R10, R10, R13, !PT ;  /* 0x0000000d0a0a7248 */ /* 0x000fce0007fe0100 */
.L_x_966:
[----:B------:R-:W-:Y:S01]  /*54f0*/  ISETP.GT.AND P1, PT, R9, -0x1, PT ;  /* 0xffffffff0900780c */ /* 0x000fe20003f24270 */
[----:B------:R-:W0:Y:S01]  /*5500*/  SHFL.IDX PT, R11, R11, 0x1, 0x1c1f ;  /* 0x003c1f000b0b7f89 */ /* 0x000e2200000e0000 */
[----:B------:R-:W-:Y:S02]  /*5510*/  UISETP.NE.AND UP0, UPT, UR49, URZ, UPT ;  /* 0x0000003f3100728c */ /* 0x000fe4000bf05270 */
[C---:B------:R-:W-:Y:S02]  /*5520*/  ISETP.GT.AND P3, PT, R10.reuse, 0x8, P1 ;  /* 0x000000080a00780c */ /* 0x040fe40000f64270 */
[----:B------:R-:W-:Y:S02]  /*5530*/  ISETP.GT.AND P6, PT, R10, RZ, P1 ;  /* 0x000000ff0a00720c */ /* 0x000fe40000fc4270 */
[----:B------:R-:W-:Y:S02]  /*5540*/  ISETP.LT.OR P3, PT, R2, 0x9, P3 ;  /* 0x000000090200780c */ /* 0x000fe40001f61670 */
[----:B------:R-:W-:-:S02]  /*5550*/  ISETP.GT.AND P2, PT, R10, 0x1, P1 ;  /* 0x000000010a00780c */ /* 0x000fc40000f44270 */
[----:B------:R-:W-:Y:S02]  /*5560*/  FSEL R13, R28, -INF , !P3 ;  /* 0xff8000001c0d7808 */ /* 0x000fe40005800000 */
[----:B------:R-:W-:Y:S02]  /*5570*/  ISETP.GT.AND P3, PT, R10, 0x19, P1 ;  /* 0x000000190a00780c */ /* 0x000fe40000f64270 */
[C---:B------:R-:W-:Y:S02]  /*5580*/  ISETP.LT.OR P6, PT, R2.reuse, 0x1, P6 ;  /* 0x000000010200780c */ /* 0x040fe400037c1670 */
[C---:B------:R-:W-:Y:S02]  /*5590*/  ISETP.LT.OR P2, PT, R2.reuse, 0x2, P2 ;  /* 0x000000020200780c */ /* 0x040fe40001741670 */
[----:B------:R-:W-:Y:S02]  /*55a0*/  ISETP.LT.OR P3, PT, R2, 0x1a, P3 ;  /* 0x0000001a0200780c */ /* 0x000fe40001f61670 */
[----:B------:R-:W-:-:S02]  /*55b0*/  FSEL R24, R24, -INF , !P6 ;  /* 0xff80000018187808 */ /* 0x000fc40007000000 */
[----:B------:R-:W-:Y:S01]  /*55c0*/  FSEL R25, R25, -INF , !P2 ;  /* 0xff80000019197808 */ /* 0x000fe20005000000 */
[--C-:B0-----:R-:W-:Y:S01]  /*55d0*/  IMAD.IADD R14, R14, 0x1, R11.reuse ;  /* 0x000000010e0e7824 */ /* 0x101fe200078e020b */
[----:B------:R-:W-:Y:S01]  /*55e0*/  ISETP.GT.AND P5, PT, R10, 0x9, P1 ;  /* 0x000000090a00780c */ /* 0x000fe20000fa4270 */
[----:B------:R-:W-:Y:S01]  /*55f0*/  IMAD.IADD R12, R12, 0x1, R11 ;  /* 0x000000010c0c7824 */ /* 0x000fe200078e020b */
[C---:B------:R-:W-:Y:S02]  /*5600*/  ISETP.GT.AND P4, PT, R10.reuse, 0x10, P1 ;  /* 0x000000100a00780c */ /* 0x040fe40000f84270 */
[C---:B------:R-:W-:Y:S02]  /*5610*/  ISETP.GT.AND P6, PT, R10.reuse, 0x11, P1 ;  /* 0x000000110a00780c */ /* 0x040fe40000fc4270 */
[----:B------:R-:W-:Y:S02]  /*5620*/  ISETP.GT.AND P2, PT, R10, 0x18, P1 ;  /* 0x000000180a00780c */ /* 0x000fe40000f44270 */
[----:B------:R-:W-:-:S02]  /*5630*/  FSEL R37, R37, -INF , !P3 ;  /* 0xff80000025257808 */ /* 0x000fc40005800000 */
[----:B------:R-:W-:Y:S02]  /*5640*/  ISETP.GT.AND P3, PT, R10, 0x30, P1 ;  /* 0x000000300a00780c */ /* 0x000fe40000f64270 */
[C---:B------:R-:W-:Y:S02]  /*5650*/  ISETP.LT.OR P5, PT, R2.reuse, 0xa, P5 ;  /* 0x0000000a0200780c */ /* 0x040fe40002fa1670 */
[C---:B------:R-:W-:Y:S02]  /*5660*/  ISETP.LT.OR P4, PT, R2.reuse, 0x11, P4 ;  /* 0x000000110200780c */ /* 0x040fe40002781670 */
[C---:B------:R-:W-:Y:S02]  /*5670*/  ISETP.LT.OR P6, PT, R2.reuse, 0x12, P6 ;  /* 0x000000120200780c */ /* 0x040fe400037c1670 */
[C---:B------:R-:W-:Y:S02]  /*5680*/  ISETP.LT.OR P2, PT, R2.reuse, 0x19, P2 ;  /* 0x000000190200780c */ /* 0x040fe40001741670 */
[----:B------:R-:W-:-:S02]  /*5690*/  ISETP.LT.OR P3, PT, R2, 0x31, P3 ;  /* 0x000000310200780c */ /* 0x000fc40001f61670 */
[----:B------:R-:W-:Y:S02]  /*56a0*/  FSEL R29, R29, -INF , !P5 ;  /* 0xff8000001d1d7808 */ /* 0x000fe40006800000 */
[----:B------:R-:W-:Y:S02]  /*56b0*/  FSEL R15, R32, -INF , !P4 ;  /* 0xff800000200f7808 */ /* 0x000fe40006000000 */
[----:B------:R-:W-:Y:S02]  /*56c0*/  FSEL R33, R33, -INF , !P6 ;  /* 0xff80000021217808 */ /* 0x000fe40007000000 */
[----:B------:R-:W-:Y:S02]  /*56d0*/  FSEL R21, R36, -INF , !P2 ;  /* 0xff80000024157808 */ /* 0x000fe40005000000 */
[C---:B------:R-:W-:Y:S02]  /*56e0*/  ISETP.GT.AND P5, PT, R10.reuse, 0x20, P1 ;  /* 0x000000200a00780c */ /* 0x040fe40000fa4270 */
[----:B------:R-:W-:-:S02]  /*56f0*/  ISETP.GT.AND P4, PT, R10, 0x21, P1 ;  /* 0x000000210a00780c */ /* 0x000fc40000f84270 */
[C---:B------:R-:W-:Y:S02]  /*5700*/  ISETP.GT.AND P6, PT, R10.reuse, 0x28, P1 ;  /* 0x000000280a00780c */ /* 0x040fe40000fc4270 */
[----:B------:R-:W-:Y:S02]  /*5710*/  ISETP.GT.AND P2, PT, R10, 0x29, P1 ;  /* 0x000000290a00780c */ /* 0x000fe40000f44270 */
[----:B------:R-:W-:Y:S02]  /*5720*/  FSEL R125, R48, -INF , !P3 ;  /* 0xff800000307d7808 */ /* 0x000fe40005800000 */
[----:B------:R-:W-:Y:S02]  /*5730*/  ISETP.GT.AND P3, PT, R10, 0x41, P1 ;  /* 0x000000410a00780c */ /* 0x000fe40000f64270 */
[C---:B------:R-:W-:Y:S02]  /*5740*/  ISETP.LT.OR P5, PT, R2.reuse, 0x21, P5 ;  /* 0x000000210200780c */ /* 0x040fe40002fa1670 */
[----:B------:R-:W-:-:S02]  /*5750*/  ISETP.LT.OR P4, PT, R2, 0x22, P4 ;  /* 0x000000220200780c */ /* 0x000fc40002781670 */
[C---:B------:R-:W-:Y:S02]  /*5760*/  ISETP.LT.OR P6, PT, R2.reuse, 0x29, P6 ;  /* 0x000000290200780c */ /* 0x040fe400037c1670 */
[C---:B------:R-:W-:Y:S02]  /*5770*/  ISETP.LT.OR P2, PT, R2.reuse, 0x2a, P2 ;  /* 0x0000002a0200780c */ /* 0x040fe40001741670 */
[----:B------:R-:W-:Y:S02]  /*5780*/  ISETP.LT.OR P3, PT, R2, 0x42, P3 ;  /* 0x000000420200780c */ /* 0x000fe40001f61670 */
[----:B------:R-:W-:Y:S02]  /*5790*/  FSEL R121, R40, -INF , !P5 ;  /* 0xff80000028797808 */ /* 0x000fe40006800000 */
[----:B------:R-:W-:Y:S02]  /*57a0*/  FSEL R41, R41, -INF , !P4 ;  /* 0xff80000029297808 */ /* 0x000fe40006000000 */
[----:B------:R-:W-:-:S02]  /*57b0*/  FSEL R123, R44, -INF , !P6 ;  /* 0xff8000002c7b7808 */ /* 0x000fc40007000000 */
[----:B------:R-:W-:Y:S02]  /*57c0*/  FSEL R45, R45, -INF , !P2 ;  /* 0xff8000002d2d7808 */ /* 0x000fe40005000000 */
[C---:B------:R-:W-:Y:S02]  /*57d0*/  ISETP.GT.AND P5, PT, R10.reuse, 0x31, P1 ;  /* 0x000000310a00780c */ /* 0x040fe40000fa4270 */
        /* <DEDUP_REMOVED lines=34> */
[----:B------:R-:W-:Y:S02]  /*5a00*/  PLOP3.LUT P3, PT, PT, PT, UP0, 0x40, 0x0 ;  /* 0x000000000000781c */ /* 0x000fe40003f6e808 */
[C---:B------:R-:W-:Y:S02]  /*5a10*/  ISETP.LT.OR P5, PT, R2.reuse, 0x5a, P5 ;  /* 0x0000005a0200780c */ /* 0x040fe40002fa1670 */
[C---:B------:R-:W-:Y:S02]  /*5a20*/  ISETP.LT.OR P4, PT, R2.reuse, 0x61, P4 ;  /* 0x000000610200780c */ /* 0x040fe40002781670 */
[C---:B------:R-:W-:Y:S02]  /*5a30*/  ISETP.LT.OR P6, PT, R2.reuse, 0x62, P6 ;  /* 0x000000620200780c */ /* 0x040fe400037c1670 */
[----:B------:R-:W-:Y:S02]  /*5a40*/  ISETP.LT.OR P2, PT, R2, 0x69, P2 ;  /* 0x000000690200780c */ /* 0x000fe40001741670 */
[----:B------:R-:W-:-:S02]  /*5a50*/  FSEL R69, R69, -INF , !P5 ;  /* 0xff80000045457808 */ /* 0x000fc40006800000 */
[----:B------:R-:W-:Y:S02]  /*5a60*/  FSEL R137, R72, -INF , !P4 ;  /* 0xff80000048897808 */ /* 0x000fe40006000000 */
[----:B------:R-:W-:Y:S02]  /*5a70*/  FSEL R73, R73, -INF , !P6 ;  /* 0xff80000049497808 */ /* 0x000fe40007000000 */
[----:B------:R-:W-:Y:S02]  /*5a80*/  FSEL R139, R76, -INF , !P2 ;  /* 0xff8000004c8b7808 */ /* 0x000fe40005000000 */
[C---:B------:R-:W-:Y:S02]  /*5a90*/  ISETP.GT.AND P5, PT, R10.reuse, 0x70, P1 ;  /* 0x000000700a00780c */ /* 0x040fe40000fa4270 */
[C---:B------:R-:W-:Y:S02]  /*5aa0*/  ISETP.GT.AND P4, PT, R10.reuse, 0x71, P1 ;  /* 0x000000710a00780c */ /* 0x040fe40000f84270 */
[----:B------:R-:W-:-:S02]  /*5ab0*/  ISETP.GT.AND P6, PT, R10, 0x78, P1 ;  /* 0x000000780a00780c */ /* 0x000fc40000fc4270 */
[----:B------:R-:W-:Y:S02]  /*5ac0*/  ISETP.GT.AND P2, PT, R10, 0x79, P1 ;  /* 0x000000790a00780c */ /* 0x000fe40000f44270 */
[C---:B------:R-:W-:Y:S02]  /*5ad0*/  ISETP.LT.OR P5, PT, R2.reuse, 0x71, P5 ;  /* 0x000000710200780c */ /* 0x040fe40002fa1670 */
[C---:B------:R-:W-:Y:S02]  /*5ae0*/  ISETP.LT.OR P4, PT, R2.reuse, 0x72, P4 ;  /* 0x000000720200780c */ /* 0x040fe40002781670 */
[C---:B------:R-:W-:Y:S02]  /*5af0*/  ISETP.LT.OR P6, PT, R2.reuse, 0x79, P6 ;  /* 0x000000790200780c */ /* 0x040fe400037c1670 */
[----:B------:R-:W-:Y:S02]  /*5b00*/  ISETP.LT.OR P2, PT, R2, 0x7a, P2 ;  /* 0x0000007a0200780c */ /* 0x000fe40001741670 */
[----:B------:R-:W-:-:S02]  /*5b10*/  FSEL R141, R80, -INF , !P5 ;  /* 0xff800000508d7808 */ /* 0x000fc40006800000 */
[----:B------:R-:W-:Y:S02]  /*5b20*/  FSEL R81, R81, -INF , !P4 ;  /* 0xff80000051517808 */ /* 0x000fe40006000000 */
[----:B------:R-:W-:Y:S02]  /*5b30*/  FSEL R143, R84, -INF , !P6 ;  /* 0xff800000548f7808 */ /* 0x000fe40007000000 */
[----:B------:R-:W-:Y:S01]  /*5b40*/  FSEL R85, R85, -INF , !P2 ;  /* 0xff80000055557808 */ /* 0x000fe20005000000 */
        /* <DEDUP_REMOVED lines=14> */
.L_x_972:
[----:B------:R-:W-:-:S05]  /*5c30*/  IMAD.U32 R2, RZ, RZ, UR21 ;  /* 0x00000015ff027e24 */ /* 0x000fca000f8e00ff */
[----:B------:R-:W-:-:S13]  /*5c40*/  ISETP.NE.AND P2, PT, R2, 0x1, PT ;  /* 0x000000010200780c */ /* 0x000fda0003f45270 */
[----:B------:R-:W0:Y:S02]  /*5c50*/  @P2 LDC.64 R10, c[0x0][0x9e8] ;  /* 0x00027a00ff0a2b82 */ /* 0x000e240000000a00 */
[----:B0-----:R-:W-:-:S05]  /*5c60*/  @P2 IMAD.HI.U32 R10, R145, R10, RZ ;  /* 0x0000000a910a2227 */ /* 0x001fca00078e00ff */
[----:B------:R-:W-:-:S07]  /*5c70*/  @P2 SHF.R.U32.HI R145, RZ, R11, R10 ;  /* 0x0000000bff912219 */ /* 0x000fce000001160a */
.L_x_973:
[----:B------:R-:W-:Y:S05]  /*5c80*/  BSYNC B0 ;  /* 0x0000000000007941 */ /* 0x000fea0003800000 */
.L_x_971:
[----:B------:R-:W-:-:S04]  /*5c90*/  IMAD R145, R145, R2, -R0 ;  /* 0x0000000291917224 */ /* 0x000fc800078e0a00 */
[----:B------:R-:W-:-:S05]  /*5ca0*/  IMAD R145, R16, -0x2, R145 ;  /* 0xfffffffe10917824 */ /* 0x000fca00078e0291 */
[----:B------:R-:W-:Y:S02]  /*5cb0*/  VIADDMNMX R14, R145, R2, R14, PT ;  /* 0x00000002910e7246 */ /* 0x000fe4000380010e */
[----:B------:R-:W-:-:S07]  /*5cc0*/  VIMNMX R12, R12, R145, !PT ;  /* 0x000000910c0c7248 */ /* 0x000fce0007fe0100 */
.L_x_970:
[----:B------:R-:W-:Y:S02]  /*5cd0*/  FMNMX.FTZ R0, R24, R7, !PT ;  /* 0x0000000718007209 */ /* 0x000fe40007810000 */
[C---:B------:R-:W-:Y:S02]  /*5ce0*/  ISETP.GT.AND P6, PT, R12.reuse, 0x1, P1 ;  /* 0x000000010c00780c */ /* 0x040fe40000fc4270 */
[----:B------:R-:W-:Y:S02]  /*5cf0*/  FMNMX.FTZ R0, R25, R0, !PT ;  /* 0x0000000019007209 */ /* 0x000fe40007810000 */
[----:B------:R-:W-:Y:S02]  /*5d00*/  ISETP.GT.AND P5, PT, R12, 0x10, P1 ;  /* 0x000000100c00780c */ /* 0x000fe40000fa4270 */
[----:B------:R-:W-:Y:S02]  /*5d10*/  FMNMX.FTZ R0, R13, R0, !PT ;  /* 0x000000000d007209 */ /* 0x000fe40007810000 */
[----:B------:R-:W-:-:S02]  /*5d20*/  ISETP.LT.OR P6, PT, R14, 0x2, P6 ;  /* 0x000000020e00780c */ /* 0x000fc400037c1670 */
[----:B------:R-:W-:Y:S02]  /*5d30*/  FMNMX.FTZ R0, R29, R0, !PT ;  /* 0x000000001d007209 */ /* 0x000fe40007810000 */
[----:B------:R-:W-:Y:S02]  /*5d40*/  ISETP.LT.OR P5, PT, R14, 0x11, P5 ;  /* 0x000000110e00780c */ /* 0x000fe40002fa1670 */
[----:B------:R-:W-:Y:S02]  /*5d50*/  FMNMX.FTZ R0, R15, R0, !PT ;  /* 0x000000000f007209 */ /* 0x000fe40007810000 */
[----:B------:R-:W-:Y:S02]  /*5d60*/  FSEL R27, R27, -INF , !P6 ;  /* 0xff8000001b1b7808 */ /* 0x000fe40007000000 */
[----:B------:R-:W-:Y:S02]  /*5d70*/  FMNMX.FTZ R0, R33, R0, !PT ;  /* 0x0000000021007209 */ /* 0x000fe40007810000 */
[----:B------:R-:W-:-:S02]  /*5d80*/  FSEL R147, R34, -INF , !P5 ;  /* 0xff80000022937808 */ /* 0x000fc40006800000 */
[----:B------:R-:W-:Y:S02]  /*5d90*/  FMNMX.FTZ R0, R21, R0, !PT ;  /* 0x0000000015007209 */ /* 0x000fe40007810000 */
[----:B------:R-:W-:Y:S02]  /*5da0*/  ISETP.GT.AND P5, PT, R12, 0x20, P1 ;  /* 0x000000200c00780c */ /* 0x000fe40000fa4270 */
[----:B------:R-:W-:Y:S02]  /*5db0*/  FMNMX.FTZ R0, R37, R0, !PT ;  /* 0x0000000025007209 */ /* 0x000fe40007810000 */
[----:B------:R-:W-:Y:S02]  /*5dc0*/  ISETP.LT.OR P5, PT, R14, 0x21, P5 ;  /* 0x000000210e00780c */ /* 0x000fe40002fa1670 */
[----:B------:R-:W-:Y:S02]  /*5dd0*/  FMNMX.FTZ R0, R121, R0, !PT ;  /* 0x0000000079007209 */ /* 0x000fe40007810000 */
[----:B------:R-:W-:-:S02]  /*5de0*/  ISETP.GT.AND P3, PT, R12, 0x8, P1 ;  /* 0x000000080c00780c */ /* 0x000fc40000f64270 */
[----:B------:R-:W-:Y:S02]  /*5df0*/  FMNMX.FTZ R0, R41, R0, !PT ;  /* 0x0000000029007209 */ /* 0x000fe40007810000 */
[----:B------:R-:W-:Y:S02]  /*5e00*/  ISETP.GT.AND P4, PT, R12, 0x9, P1 ;  /* 0x000000090c00780c */ /* 0x000fe40000f84270 */
[----:B------:R-:W-:Y:S02]  /*5e10*/  FMNMX.FTZ R0, R123, R0, !PT ;  /* 0x000000007b007209 */ /* 0x000fe40007810000 */
[C---:B------:R-:W-:Y:S02]  /*5e20*/  ISETP.LT.OR P3, PT, R14.reuse, 0x9, P3 ;  /* 0x000000090e00780c */ /* 0x040fe40001f61670 */
[----:B------:R-:W-:Y:S02]  /*5e30*/  FMNMX.FTZ R0, R45, R0, !PT ;  /* 0x000000002d007209 */ /* 0x000fe40007810000 */
[----:B------:R-:W-:-:S02]  /*5e40*/  ISETP.LT.OR P4, PT, R14, 0xa, P4 ;  /* 0x0000000a0e00780c */ /* 0x000fc40002781670 */
[----:B------:R-:W-:Y:S02]  /*5e50*/  FMNMX.FTZ R0, R125, R0, !PT ;  /* 0x000000007d007209 */ /* 0x000fe40007810000 */
[----:B------:R-:W-:Y:S02]  /*5e60*/  FSEL R145, R30, -INF , !P3 ;  /* 0xff8000001e917808 */ /* 0x000fe40005800000 */
[----:B------:R-:W-:Y:S02]  /*5e70*/  FMNMX.FTZ R0, R49, R0, !PT ;  /* 0x0000000031007209 */ /* 0x000fe40007810000 */
[----:B------:R-:W-:Y:S02]  /*5e80*/  ISETP.GT.AND P2, PT, R12, 0x11, P1 ;  /* 0x000000110c00780c */ /* 0x000fe40000f44270 */
        /* <DEDUP_REMOVED lines=9> */
[C---:B------:R-:W-:Y:S02]  /*5f20*/  ISETP.LT.OR P3, PT, R14.reuse, 0x19, P3 ;  /* 0x000000190e00780c */ /* 0x040fe40001f61670 */
[----:B------:R-:W-:Y:S02]  /*5f30*/  FMNMX.FTZ R0, R61, R0, !PT ;  /* 0x000000003d007209 */ /* 0x000fe40007810000 */
[----:B------:R-:W-:Y:S02]  /*5f40*/  FSEL R149, R35, -INF , !P2 ;  /* 0xff80000023957808 */ /* 0x000fe40005000000 */
        /* <DEDUP_REMOVED lines=15> */
[----:B------:R-:W-:Y:S02]  /*6040*/  ISETP.LT.OR P3, PT, R14, 0x29, P3 ;  /* 0x000000290e00780c */ /* 0x000fe40001f61670 */
[----:B------:R-:W-:Y:S02]  /*6050*/  FMNMX.FTZ R0, R141, R0, !PT ;  /* 0x000000008d007209 */ /* 0x000fe40007810000 */
[----:B------:R-:W-:Y:S02]  /*6060*/  FSEL R43, R43, -INF , !P2 ;  /* 0xff8000002b2b7808 */ /* 0x000fe40005000000 */
[----:B------:R-:W-:Y:S02]  /*6070*/  FMNMX.FTZ R0, R81, R0, !PT ;  /* 0x0000000051007209 */ /* 0x000fe40007810000 */
[----:B------:R-:W-:-:S02]  /*6080*/  ISETP.GT.AND P2, PT, R12, 0x30, P1 ;  /* 0x000000300c00780c */ /* 0x000fc40000f44270 */
[----:B------:R-:W-:Y:S02]  /*6090*/  FMNMX.FTZ R0, R143, R0, !PT ;  /* 0x000000008f007209 */ /* 0x000fe40007810000 */
[----:B------:R-:W-:Y:S02]  /*60a0*/  FSEL R46, R46, -INF , !P3 ;  /* 0xff8000002e2e7808 */ /* 0x000fe40005800000 */
[----:B------:R-:W-:Y:S02]  /*60b0*/  FMNMX.FTZ R10, R85, R0, !PT ;  /* 0x00000000550a7209 */ /* 0x000fe40007810000 */
[----:B------:R-:W0:Y:S01]  /*60c0*/  LDC R0, c[0x0][0x988] ;  /* 0x00026200ff007b82 */ /* 0x000e220000000800 */
[----:B------:R-:W-:Y:S02]  /*60d0*/  ISETP.LT.OR P4, PT, R14, 0x2a, P4 ;  /* 0x0000002a0e00780c */ /* 0x000fe40002781670 */
[----:B------:R-:W1:Y:S01]  /*60e0*/  SHFL.BFLY PT, R11, R10, 0x2, 0x1f ;  /* 0x0c401f000a0b7f89 */ /* 0x000e6200000e0000 */
[----:B------:R-:W-:-:S02]  /*60f0*/  ISETP.GT.AND P3, PT, R12, 0x31, P1 ;  /* 0x000000310c00780c */ /* 0x000fc40000f64270 */
[----:B------:R-:W-:Y:S02]  /*6100*/  ISETP.LT.OR P2, PT, R14, 0x31, P2 ;  /* 0x000000310e00780c */ /* 0x000fe40001741670 */
[----:B------:R-:W-:Y:S02]  /*6110*/  FSEL R47, R47, -INF , !P4 ;  /* 0xff8000002f2f7808 */ /* 0x000fe40006000000 */
[----:B------:R-:W-:Y:S02]  /*6120*/  FSEL R50, R50, -INF , !P2 ;  /* 0xff80000032327808 */ /* 0x000fe40005000000 */
[----:B------:R-:W-:Y:S02]  /*6130*/  ISETP.LT.OR P3, PT, R14, 0x32, P3 ;  /* 0x000000320e00780c */ /* 0x000fe40001f61670 */
[----:B------:R-:W-:Y:S02]  /*6140*/  ISETP.GT.AND P4, PT, R12, 0x39, P1 ;  /* 0x000000390c00780c */ /* 0x000fe40000f84270 */
[----:B------:R-:W-:-:S02]  /*6150*/  FSEL R51, R51, -INF , !P3 ;  /* 0xff80000033337808 */ /* 0x000fc40005800000 */
[----:B------:R-:W-:Y:S02]  /*6160*/  ISETP.GT.AND P2, PT, R12, 0x40, P1 ;  /* 0x000000400c00780c */ /* 0x000fe40000f44270 */
[----:B------:R-:W-:Y:S02]  /*6170*/  ISETP.LT.OR P4, PT, R14, 0x3a, P4 ;  /* 0x0000003a0e00780c */ /* 0x000fe40002781670 */
[----:B------:R-:W-:Y:S02]  /*6180*/  ISETP.GT.AND P3, PT, R12, 0x41, P1 ;  /* 0x000000410c00780c */ /* 0x000fe40000f64270 */
[----:B------:R-:W-:Y:S02]  /*6190*/  ISETP.LT.OR P2, PT, R14, 0x41, P2 ;  /* 0x000000410e00780c */ /* 0x000fe40001741670 */
[----:B------:R-:W-:Y:S02]  /*61a0*/  FSEL R55, R55, -INF , !P4 ;  /* 0xff80000037377808 */ /* 0x000fe40006000000 */
[----:B-1----:R-:W-:-:S02]  /*61b0*/  FMNMX.FTZ R11, R10, R11, !PT ;  /* 0x0000000b0a0b7209 */ /* 0x002fc40007810000 */
[----:B------:R-:W-:Y:S02]  /*61c0*/  FSEL R58, R58, -INF , !P2 ;  /* 0xff8000003a3a7808 */ /* 0x000fe40005000000 */
[----:B------:R-:W-:Y:S01]  /*61d0*/  ISETP.LT.OR P3, PT, R14, 0x42, P3 ;  /* 0x000000420e00780c */ /* 0x000fe20001f61670 */
[----:B------:R-:W1:Y:S01]  /*61e0*/  SHFL.BFLY PT, R2, R11, 0x1, 0x1f ;  /* 0x0c201f000b027f89 */ /* 0x000e6200000e0000 */
[C---:B------:R-:W-:Y:S02]  /*61f0*/  ISETP.GT.AND P4, PT, R12.reuse, 0x49, P1 ;  /* 0x000000490c00780c */ /* 0x040fe40000f84270 */
[----:B------:R-:W-:Y:S02]  /*6200*/  FSEL R59, R59, -INF , !P3 ;  /* 0xff8000003b3b7808 */ /* 0x000fe40005800000 */
[----:B------:R-:W-:Y:S02]  /*6210*/  ISETP.GT.AND P2, PT, R12, 0x50, P1 ;  /* 0x000000500c00780c */ /* 0x000fe40000f44270 */
[----:B------:R-:W-:-:S02]  /*6220*/  ISETP.LT.OR P4, PT, R14, 0x4a, P4 ;  /* 0x0000004a0e00780c */ /* 0x000fc40002781670 */
[----:B------:R-:W-:Y:S02]  /*6230*/  ISETP.GT.AND P3, PT, R12, 0x51, P1 ;  /* 0x000000510c00780c */ /* 0x000fe40000f64270 */
[C---:B------:R-:W-:Y:S02]  /*6240*/  ISETP.LT.OR P2, PT, R14.reuse, 0x51, P2 ;  /* 0x000000510e00780c */ /* 0x040fe40001741670 */
[----:B------:R-:W-:Y:S02]  /*6250*/  FSEL R63, R63, -INF , !P4 ;  /* 0xff8000003f3f7808 */ /* 0x000fe40006000000 */
[----:B------:R-:W-:Y:S02]  /*6260*/  ISETP.LT.OR P3, PT, R14, 0x52, P3 ;  /* 0x000000520e00780c */ /* 0x000fe40001f61670 */
[----:B------:R-:W-:Y:S02]  /*6270*/  ISETP.GT.AND P4, PT, R12, 0x59, P1 ;  /* 0x000000590c00780c */ /* 0x000fe40000f84270 */
[----:B------:R-:W-:-:S02]  /*6280*/  FSEL R67, R67, -INF , !P3 ;  /* 0xff80000043437808 */ /* 0x000fc40005800000 */
[----:B------:R-:W-:Y:S02]  /*6290*/  ISETP.LT.OR P4, PT, R14, 0x5a, P4 ;  /* 0x0000005a0e00780c */ /* 0x000fe40002781670 */
[----:B------:R-:W-:Y:S02]  /*62a0*/  ISETP.GT.AND P3, PT, R12, 0x61, P1 ;  /* 0x000000610c00780c */ /* 0x000fe40000f64270 */
[----:B-1----:R-:W-:Y:S02]  /*62b0*/  FMNMX.FTZ R2, R11, R2, !PT ;  /* 0x000000020b027209 */ /* 0x002fe40007810000 */
[----:B------:R-:W-:Y:S02]  /*62c0*/  ISETP.LT.OR P3, PT, R14, 0x62, P3 ;  /* 0x000000620e00780c */ /* 0x000fe40001f61670 */
[C---:B------:R-:W-:Y:S01]  /*62d0*/  FSETP.NEU.FTZ.AND P6, PT, R2.reuse, -INF , PT ;  /* 0xff8000000200780b */ /* 0x040fe20003fdd000 */
[----:B0-----:R-:W-:-:S05]  /*62e0*/  FMUL.FTZ R10, R2, R0 ;  /* 0x00000000020a7220 */ /* 0x001fca0000410000 */
[----:B------:R-:W-:-:S05]  /*62f0*/  FSEL R10, R10, RZ, P6 ;  /* 0x000000ff0a0a7208 */ /* 0x000fca0003000000 */
[-CC-:B------:R-:W-:Y:S01]  /*6300*/  FFMA.FTZ R148, R25, R0.reuse, -R10.reuse ;  /* 0x0000000019947223 */ /* 0x180fe2000001080a */
[----:B------:R-:W-:Y:S01]  /*6310*/  FSEL R25, R42, -INF , !P5 ;  /* 0xff8000002a197808 */ /* 0x000fe20006800000 */
[-CC-:B------:R-:W-:Y:S01]  /*6320*/  FFMA.FTZ R150, R13, R0.reuse, -R10.reuse ;  /* 0x000000000d967223 */ /* 0x180fe2000001080a */
[----:B------:R-:W-:Y:S01]  /*6330*/  ISETP.GT.AND P5, PT, R12, RZ, P1 ;  /* 0x000000ff0c00720c */ /* 0x000fe20000fa4270 */
[-CC-:B------:R-:W-:Y:S01]  /*6340*/  FFMA.FTZ R13, R29, R0.reuse, -R10.reuse ;  /* 0x000000001d0d7223 */ /* 0x180fe2000001080a */
[-CC-:B------:R-:W-:Y:S01]  /*6350*/  FFMA.FTZ R140, R121, R0.reuse, -R10.reuse ;  /* 0x00000000798c7223 */ /* 0x180fe2000001080a */
[-CC-:B------:R-:W-:Y:S01]  /*6360*/  FFMA.FTZ R24, R24, R0.reuse, -R10.reuse ;  /* 0x0000000018187223 */ /* 0x180fe2000001080a */
[----:B------:R-:W-:Y:S01]  /*6370*/  ISETP.LT.OR P5, PT, R14, 0x1, P5 ;  /* 0x000000010e00780c */ /* 0x000fe20002fa1670 */
[-CC-:B------:R-:W-:Y:S01]  /*6380*/  FFMA.FTZ R142, R123, R0.reuse, -R10.reuse ;  /* 0x000000007b8e7223 */ /* 0x180fe2000001080a */
[----:B------:R-:W-:Y:S01]  /*6390*/  FSEL R123, R66, -INF , !P2 ;  /* 0xff800000427b7808 */ /* 0x000fe20005000000 */
[----:B------:R0:W-:Y:S01]  /*63a0*/  MUFU.EX2 R35, R24 ;  /* 0x0000001800237308 */ /* 0x0001e20000000800 */
[----:B------:R-:W-:Y:S01]  /*63b0*/  FSEL R29, R26, -INF , !P5 ;  /* 0xff8000001a1d7808 */ /* 0x000fe20006800000 */
[-CC-:B------:R-:W-:Y:S01]  /*63c0*/  FFMA.FTZ R136, R125, R0.reuse, -R10.reuse ;  /* 0x000000007d887223 */ /* 0x180fe2000001080a */
[----:B------:R-:W-:Y:S01]  /*63d0*/  ISETP.GT.AND P5, PT, R12, 0x38, P1 ;  /* 0x000000380c00780c */ /* 0x000fe20000fa4270 */
[--C-:B------:R-:W-:Y:S01]  /*63e0*/  FFMA.FTZ R138, R127, R0, -R10.reuse ;  /* 0x000000007f8a7223 */ /* 0x100fe2000001080a */
[----:B------:R-:W-:Y:S01]  /*63f0*/  FMNMX.FTZ R20, R29, R8, !PT ;  /* 0x000000081d147209 */ /* 0x000fe20007810000 */
[-CC-:B------:R-:W-:Y:S01]  /*6400*/  FFMA.FTZ R132, R129, R0.reuse, -R10.reuse ;  /* 0x0000000081847223 */ /* 0x180fe2000001080a */
[----:B------:R-:W-:Y:S01]  /*6410*/  ISETP.LT.OR P5, PT, R14, 0x39, P5 ;  /* 0x000000390e00780c */ /* 0x000fe20002fa1670 */
[--C-:B------:R-:W-:Y:S01]  /*6420*/  FFMA.FTZ R120, R141, R0, -R10.reuse ;  /* 0x000000008d787223 */ /* 0x100fe2000001080a */
[----:B------:R-:W-:Y:S01]  /*6430*/  FMNMX.FTZ R20, R27, R20, !PT ;  /* 0x000000141b147209 */ /* 0x000fe20007810000 */
[-CC-:B------:R-:W-:Y:S01]  /*6440*/  FFMA.FTZ R144, R15, R0.reuse, -R10.reuse ;  /* 0x000000000f907223 */ /* 0x180fe2000001080a */
[----:B------:R-:W-:Y:S01]  /*6450*/  FSEL R54, R54, -INF , !P5 ;  /* 0xff80000036367808 */ /* 0x000fe20006800000 */
[--C-:B------:R-:W-:Y:S01]  /*6460*/  FFMA.FTZ R15, R33, R0, -R10.reuse ;  /* 0x00000000210f7223 */ /* 0x100fe2000001080a */
[----:B------:R-:W-:Y:S01]  /*6470*/  FMNMX.FTZ R20, R145, R20, !PT ;  /* 0x0000001491147209 */ /* 0x000fe20007810000 */
        /* <DEDUP_REMOVED lines=21> */
[----:B------:R-:W-:Y:S01]  /*65d0*/  ISETP.GT.AND P2, PT, R12, 0x60, P1 ;  /* 0x000000600c00780c */ /* 0x000fe20000f44270 */
[--C-:B------:R-:W-:Y:S01]  /*65e0*/  FFMA.FTZ R126, R139, R0, -R10.reuse ;  /* 0x000000008b7e7223 */ /* 0x100fe2000001080a */
[----:B------:R-:W-:Y:S01]  /*65f0*/  FMNMX.FTZ R20, R25, R20, !PT ;  /* 0x0000001419147209 */ /* 0x000fe20007810000 */
[-CC-:B------:R-:W-:Y:S01]  /*6600*/  FFMA.FTZ R57, R77, R0.reuse, -R10.reuse ;  /* 0x000000004d397223 */ /* 0x180fe2000001080a */
[----:B------:R-:W-:Y:S01]  /*6610*/  FSEL R125, R70, -INF , !P5 ;  /* 0xff800000467d7808 */ /* 0x000fe20006800000 */
[--C-:B------:R-:W-:Y:S01]  /*6620*/  FFMA.FTZ R53, R81, R0, -R10.reuse ;  /* 0x0000000051357223 */ /* 0x100fe2000001080a */
[----:B------:R-:W-:Y:S01]  /*6630*/  FMNMX.FTZ R11, R43, R20, !PT ;  /* 0x000000142b0b7209 */ /* 0x000fe20007810000 */
[----:B------:R-:W-:Y:S01]  /*6640*/  FFMA.FTZ R122, R143, R0, -R10 ;  /* 0x000000008f7a7223 */ /* 0x000fe2000001080a */
[----:B------:R-:W-:Y:S01]  /*6650*/  ISETP.LT.OR P2, PT, R14, 0x61, P2 ;  /* 0x000000610e00780c */ /* 0x000fe20001741670 */
[----:B------:R-:W-:Y:S01]  /*6660*/  MUFU.EX2 R148, R148 ;  /* 0x0000009400947308 */ /* 0x000fe20000000800 */
[----:B------:R-:W-:-:S02]  /*6670*/  FMNMX.FTZ R20, R46, R11, !PT ;  /* 0x0000000b2e147209 */ /* 0x000fc40007810000 */
[----:B------:R-:W-:Y:S02]  /*6680*/  ISETP.GT.AND P5, PT, R12, 0x68, P1 ;  /* 0x000000680c00780c */ /* 0x000fe40000fa4270 */
[----:B------:R-:W-:Y:S02]  /*6690*/  FMNMX.FTZ R11, R47, R20, !PT ;  /* 0x000000142f0b7209 */ /* 0x000fe40007810000 */
[----:B------:R-:W-:Y:S01]  /*66a0*/  FSEL R74, R74, -INF , !P2 ;  /* 0xff8000004a4a7808 */ /* 0x000fe20005000000 */
[----:B------:R-:W-:Y:S01]  /*66b0*/  MUFU.EX2 R150, R150 ;  /* 0x0000009600967308 */ /* 0x000fe20000000800 */
[----:B------:R-:W-:Y:S02]  /*66c0*/  FMNMX.FTZ R20, R50, R11, !PT ;  /* 0x0000000b32147209 */ /* 0x000fe40007810000 */
[----:B------:R-:W-:Y:S02]  /*66d0*/  ISETP.LT.OR P5, PT, R14, 0x69, P5 ;  /* 0x000000690e00780c */ /* 0x000fe40002fa1670 */
[----:B------:R-:W-:-:S02]  /*66e0*/  FMNMX.FTZ R11, R51, R20, !PT ;  /* 0x00000014330b7209 */ /* 0x000fc40007810000 */
[----:B------:R-:W-:Y:S01]  /*66f0*/  FSEL R127, R75, -INF , !P3 ;  /* 0xff8000004b7f7808 */ /* 0x000fe20005800000 */
[-CC-:B------:R-:W-:Y:S01]  /*6700*/  FFMA.FTZ R75, R61, R0.reuse, -R10.reuse ;  /* 0x000000003d4b7223 */ /* 0x180fe2000001080a */
[----:B------:R-:W-:Y:S01]  /*6710*/  FMNMX.FTZ R20, R54, R11, !PT ;  /* 0x0000000b36147209 */ /* 0x000fe20007810000 */
[----:B------:R-:W-:Y:S01]  /*6720*/  FFMA.FTZ R61, R73, R0, -R10 ;  /* 0x00000000493d7223 */ /* 0x000fe2000001080a */
[----:B------:R-:W-:Y:S01]  /*6730*/  ISETP.GT.AND P2, PT, R12, 0x70, P1 ;  /* 0x000000700c00780c */ /* 0x000fe20000f44270 */
[----:B------:R-:W-:Y:S01]  /*6740*/  MUFU.EX2 R13, R13 ;  /* 0x0000000d000d7308 */ /* 0x000fe20000000800 */
[----:B------:R-:W-:Y:S02]  /*6750*/  FMNMX.FTZ R11, R55, R20, !PT ;  /* 0x00000014370b7209 */ /* 0x000fe40007810000 */
[----:B------:R-:W-:Y:S02]  /*6760*/  FSEL R78, R78, -INF , !P5 ;  /* 0xff8000004e4e7808 */ /* 0x000fe40006800000 */
[----:B------:R-:W-:-:S02]  /*6770*/  FMNMX.FTZ R20, R58, R11, !PT ;  /* 0x0000000b3a147209 */ /* 0x000fc40007810000 */
[C---:B------:R-:W-:Y:S01]  /*6780*/  ISETP.GT.AND P3, PT, R12.reuse, 0x71, P1 ;  /* 0x000000710c00780c */ /* 0x040fe20000f64270 */
[----:B------:R-:W-:Y:S01]  /*6790*/  MUFU.EX2 R144, R144 ;  /* 0x0000009000907308 */ /* 0x000fe20000000800 */
[----:B------:R-:W-:Y:S02]  /*67a0*/  FMNMX.FTZ R20, R59, R20, !PT ;  /* 0x000000143b147209 */ /* 0x000fe40007810000 */
[----:B------:R-:W-:Y:S02]  /*67b0*/  ISETP.GT.AND P5, PT, R12, 0x78, P1 ;  /* 0x000000780c00780c */ /* 0x000fe40000fa4270 */
[----:B------:R-:W-:Y:S02]  /*67c0*/  FMNMX.FTZ R20, R121, R20, !PT ;  /* 0x0000001479147209 */ /* 0x000fe40007810000 */
[----:B------:R-:W-:Y:S01]  /*67d0*/  ISETP.LT.OR P2, PT, R14, 0x71, P2 ;  /* 0x000000710e00780c */ /* 0x000fe20001741670 */
[----:B------:R-:W-:Y:S01]  /*67e0*/  MUFU.EX2 R15, R15 ;  /* 0x0000000f000f7308 */ /* 0x000fe20000000800 */
[----:B0-----:R-:W-:-:S02]  /*67f0*/  FMNMX.FTZ R24, R63, R20, !PT ;  /* 0x000000143f187209 */ /* 0x001fc40007810000 */
[----:B------:R-:W-:Y:S01]  /*6800*/  FSEL R20, R71, -INF , !P4 ;  /* 0xff80000047147808 */ /* 0x000fe20006000000 */
[--C-:B------:R-:W-:Y:S01]  /*6810*/  FFMA.FTZ R71, R65, R0, -R10.reuse ;  /* 0x0000000041477223 */ /* 0x100fe2000001080a */
[----:B------:R-:W-:Y:S01]  /*6820*/  FMNMX.FTZ R24, R123, R24, !PT ;  /* 0x000000187b187209 */ /* 0x000fe20007810000 */
[----:B------:R-:W-:Y:S01]  /*6830*/  FFMA.FTZ R65, R69, R0, -R10 ;  /* 0x0000000045417223 */ /* 0x000fe2000001080a */
[----:B------:R-:W-:Y:S01]  /*6840*/  ISETP.GT.AND P4, PT, R12, 0x69, P1 ;  /* 0x000000690c00780c */ /* 0x000fe20000f84270 */
[----:B------:R-:W-:Y:S01]  /*6850*/  MUFU.EX2 R146, R146 ;  /* 0x0000009200927308 */ /* 0x000fe20000000800 */
[----:B------:R-:W-:Y:S02]  /*6860*/  FMNMX.FTZ R24, R67, R24, !PT ;  /* 0x0000001843187209 */ /* 0x000fe40007810000 */
[----:B------:R-:W-:Y:S02]  /*6870*/  ISETP.LT.OR P4, PT, R14, 0x6a, P4 ;  /* 0x0000006a0e00780c */ /* 0x000fe40002781670 */
[----:B------:R-:W-:-:S02]  /*6880*/  FMNMX.FTZ R11, R125, R24, !PT ;  /* 0x000000187d0b7209 */ /* 0x000fc40007810000 */
[----:B------:R-:W-:Y:S01]  /*6890*/  ISETP.GT.AND P1, PT, R12, 0x79, P1 ;  /* 0x000000790c00780c */ /* 0x000fe20000f24270 */
[----:B------:R-:W-:Y:S01]  /*68a0*/  MUFU.EX2 R21, R21 ;  /* 0x0000001500157308 */ /* 0x000fe20000000800 */
[----:B------:R-:W-:Y:S02]  /*68b0*/  FMNMX.FTZ R11, R20, R11, !PT ;  /* 0x0000000b140b7209 */ /* 0x000fe40007810000 */
[----:B------:R-:W-:Y:S02]  /*68c0*/  FSEL R79, R79, -INF , !P4 ;  /* 0xff8000004f4f7808 */ /* 0x000fe40006000000 */
[----:B------:R-:W-:Y:S02]  /*68d0*/  FMNMX.FTZ R24, R74, R11, !PT ;  /* 0x0000000b4a187209 */ /* 0x000fe40007810000 */
[----:B------:R-:W-:Y:S01]  /*68e0*/  ISETP.LT.OR P3, PT, R14, 0x72, P3 ;  /* 0x000000720e00780c */ /* 0x000fe20001f61670 */
[----:B------:R-:W-:Y:S01]  /*68f0*/  MUFU.EX2 R140, R140 ;  /* 0x0000008c008c7308 */ /* 0x000fe20000000800 */
[----:B------:R-:W-:-:S02]  /*6900*/  FMNMX.FTZ R11, R127, R24, !PT ;  /* 0x000000187f0b7209 */ /* 0x000fc40007810000 */
[----:B------:R-:W-:Y:S02]  /*6910*/  FSEL R129, R82, -INF , !P2 ;  /* 0xff80000052817808 */ /* 0x000fe40005000000 */
[----:B------:R-:W-:Y:S02]  /*6920*/  FMNMX.FTZ R12, R78, R11, !PT ;  /* 0x0000000b4e0c7209 */ /* 0x000fe40007810000 */
[----:B------:R-:W-:Y:S01]  /*6930*/  ISETP.LT.OR P5, PT, R14, 0x79, P5 ;  /* 0x000000790e00780c */ /* 0x000fe20002fa1670 */
[----:B------:R-:W-:Y:S01]  /*6940*/  MUFU.EX2 R33, R33 ;  /* 0x0000002100217308 */ /* 0x000fe20000000800 */
[----:B------:R-:W-:Y:S02]  /*6950*/  FMNMX.FTZ R12, R79, R12, !PT ;  /* 0x0000000c4f0c7209 */ /* 0x000fe40007810000 */
[----:B------:R-:W-:Y:S02]  /*6960*/  FSEL R83, R83, -INF , !P3 ;  /* 0xff80000053537808 */ /* 0x000fe40005800000 */
[----:B------:R-:W-:-:S02]  /*6970*/  FMNMX.FTZ R12, R129, R12, !PT ;  /* 0x0000000c810c7209 */ /* 0x000fc40007810000 */
[----:B------:R-:W-:Y:S01]  /*6980*/  ISETP.LT.OR P1, PT, R14, 0x7a, P1 ;  /* 0x0000007a0e00780c */ /* 0x000fe20000f21670 */
[----:B------:R-:W-:Y:S01]  /*6990*/  MUFU.EX2 R142, R142 ;  /* 0x0000008e008e7308 */ /* 0x000fe20000000800 */
[----:B------:R-:W-:Y:S02]  /*69a0*/  FSEL R86, R86, -INF , !P5 ;  /* 0xff80000056567808 */ /* 0x000fe40006800000 */
[----:B------:R-:W-:Y:S02]  /*69b0*/  FMNMX.FTZ R11, R83, R12, !PT ;  /* 0x0000000c530b7209 */ /* 0x000fe40007810000 */
[----:B------:R-:W-:Y:S02]  /*69c0*/  FSEL R87, R87, -INF , !P1 ;  /* 0xff80000057577808 */ /* 0x000fe40004800000 */
[----:B------:R-:W-:Y:S01]  /*69d0*/  FMNMX.FTZ R12, R86, R11, !PT ;  /* 0x0000000b560c7209 */ /* 0x000fe20007810000 */
[----:B------:R-:W-:Y:S01]  /*69e0*/  MUFU.EX2 R37, R37 ;  /* 0x0000002500257308 */ /* 0x000fe20000000800 */
[----:B------:R-:W-:-:S02]  /*69f0*/  FSEL R14, R2, RZ, P6 ;  /* 0x000000ff020e7208 */ /* 0x000fc40003000000 */
[----:B------:R-:W-:-:S03]  /*6a00*/  FMNMX.FTZ R12, R87, R12, !PT ;  /* 0x0000000c570c7209 */ /* 0x000fc60007810000 */
[----:B------:R-:W-:Y:S01]  /*6a10*/  FADD.FTZ R69, -R14, R7 ;  /* 0x000000070e457221 */ /* 0x000fe20000010100 */
[-C--:B------:R-:W-:Y:S01]  /*6a20*/  FFMA.FTZ R7, R85, R0.reuse, -R10 ;  /* 0x0000000055077223 */ /* 0x080fe2000001080a */
[----:B------:R-:W0:Y:S01]  /*6a30*/  SHFL.BFLY PT, R11, R12, 0x2, 0x1f ;  /* 0x0c401f000c0b7f89 */ /* 0x000e2200000e0000 */
[----:B------:R-:W-:Y:S01]  /*6a40*/  MUFU.EX2 R136, R136 ;  /* 0x0000008800887308 */ /* 0x000fe20000000800 */
[----:B------:R-:W-:-:S07]  /*6a50*/  FMUL.FTZ R10, R69, R0 ;  /* 0x00000000450a7220 */ /* 0x000fce0000410000 */
[----:B------:R-:W1:Y:S08]  /*6a60*/  MUFU.EX2 R10, R10 ;  /* 0x0000000a000a7308 */ /* 0x000e700000000800 */
        /* <DEDUP_REMOVED lines=11> */
[----:B------:R-:W-:-:S05]  /*6b20*/  FSEL R12, R12, RZ, P1 ;  /* 0x000000ff0c0c7208 */ /* 0x000fca0000800000 */
[----:B------:R-:W-:Y:S01]  /*6b30*/  MUFU.EX2 R75, R75 ;  /* 0x0000004b004b7308 */ /* 0x000fe20000000800 */
[-CC-:B------:R-:W-:Y:S01]  /*6b40*/  FFMA.FTZ R141, R25, R0.reuse, -R12.reuse ;  /* 0x00000000198d7223 */ /* 0x180fe2000001080c */
[----:B------:R-:W-:Y:S01]  /*6b50*/  FSEL R25, R11, RZ, P1 ;  /* 0x000000ff0b197208 */ /* 0x000fe20000800000 */
[-CC-:B------:R-:W-:Y:S01]  /*6b60*/  FFMA.FTZ R29, R29, R0.reuse, -R12.reuse ;  /* 0x000000001d1d7223 */ /* 0x180fe2000001080c */
[-CC-:B------:R-:W-:Y:S01]  /*6b70*/  FFMA.FTZ R14, R27, R0.reuse, -R12.reuse ;  /* 0x000000001b0e7223 */ /* 0x180fe2000001080c */
[-CC-:B------:R-:W-:Y:S01]  /*6b80*/  FFMA.FTZ R24, R145, R0.reuse, -R12.reuse ;  /* 0x0000000091187223 */ /* 0x180fe2000001080c */
[-C--:B------:R-:W-:Y:S01]  /*6b90*/  FFMA.FTZ R27, R31, R0.reuse, -R12 ;  /* 0x000000001f1b7223 */ /* 0x080fe2000001080c */
[----:B------:R-:W-:Y:S01]  /*6ba0*/  FADD.FTZ R25, -R25, R8 ;  /* 0x0000000819197221 */ /* 0x000fe20000010100 */
[-CC-:B------:R-:W-:Y:S01]  /*6bb0*/  FFMA.FTZ R145, R147, R0.reuse, -R12.reuse ;  /* 0x0000000093917223 */ /* 0x180fe2000001080c */
[----:B------:R-:W-:Y:S01]  /*6bc0*/  MUFU.EX2 R29, R29 ;  /* 0x0000001d001d7308 */ /* 0x000fe20000000800 */
[-CC-:B------:R-:W-:Y:S01]  /*6bd0*/  FFMA.FTZ R26, R149, R0.reuse, -R12.reuse ;  /* 0x00000000951a7223 */ /* 0x180fe2000001080c */
[----:B------:R-:W-:Y:S01]  /*6be0*/  FMUL.FTZ R8, R25, R0 ;  /* 0x0000000019087220 */ /* 0x000fe20000410000 */
[----:B-1----:R-:W-:Y:S01]  /*6bf0*/  FFMA.FTZ R25, R10, R4, R35 ;  /* 0x000000040a197223 */ /* 0x002fe20000010023 */
[-CC-:B------:R-:W-:Y:S01]  /*6c00*/  FFMA.FTZ R147, R151, R0.reuse, -R12.reuse ;  /* 0x0000000097937223 */ /* 0x180fe2000001080c */
[-CC-:B------:R-:W-:Y:S01]  /*6c10*/  FFMA.FTZ R28, R39, R0.reuse, -R12.reuse ;  /* 0x00000000271c7223 */ /* 0x180fe2000001080c */
[-CC-:B------:R-:W-:Y:S01]  /*6c20*/  FFMA.FTZ R30, R43, R0.reuse, -R12.reuse ;  /* 0x000000002b1e7223 */ /* 0x180fe2000001080c */
[----:B------:R-:W-:Y:S01]  /*6c30*/  FADD.FTZ R25, R148, R25 ;  /* 0x0000001994197221 */ /* 0x000fe20000010000 */
[----:B------:R-:W0:Y:S01]  /*6c40*/  MUFU.EX2 R8, R8 ;  /* 0x0000000800087308 */ /* 0x000e220000000800 */
[-CC-:B------:R-:W-:Y:S01]  /*6c50*/  FFMA.FTZ R143, R46, R0.reuse, -R12.reuse ;  /* 0x000000002e8f7223 */ /* 0x180fe2000001080c */
[-CC-:B------:R-:W-:Y:S01]  /*6c60*/  FFMA.FTZ R32, R47, R0.reuse, -R12.reuse ;  /* 0x000000002f207223 */ /* 0x180fe2000001080c */
[----:B------:R-:W-:Y:S01]  /*6c70*/  FADD.FTZ R4, R150, R25 ;  /* 0x0000001996047221 */ /* 0x000fe20000010000 */
[-CC-:B------:R-:W-:Y:S01]  /*6c80*/  FFMA.FTZ R137, R50, R0.reuse, -R12.reuse ;  /* 0x0000000032897223 */ /* 0x180fe2000001080c */
[-CC-:B------:R-:W-:Y:S01]  /*6c90*/  FFMA.FTZ R34, R51, R0.reuse, -R12.reuse ;  /* 0x0000000033227223 */ /* 0x180fe2000001080c */
[-CC-:B------:R-:W-:Y:S01]  /*6ca0*/  FFMA.FTZ R139, R54, R0.reuse, -R12.reuse ;  /* 0x00000000368b7223 */ /* 0x180fe2000001080c */
[-CC-:B------:R-:W-:Y:S01]  /*6cb0*/  FFMA.FTZ R36, R55, R0.reuse, -R12.reuse ;  /* 0x0000000037247223 */ /* 0x180fe2000001080c */
[----:B------:R-:W1:Y:S01]  /*6cc0*/  MUFU.EX2 R14, R14 ;  /* 0x0000000e000e7308 */ /* 0x000e620000000800 */
[-CC-:B------:R-:W-:Y:S01]  /*6cd0*/  FFMA.FTZ R133, R58, R0.reuse, -R12.reuse ;  /* 0x000000003a857223 */ /* 0x180fe2000001080c */
[-CC-:B------:R-:W-:Y:S01]  /*6ce0*/  FFMA.FTZ R38, R59, R0.reuse, -R12.reuse ;  /* 0x000000003b267223 */ /* 0x180fe2000001080c */
[-CC-:B------:R-:W-:Y:S01]  /*6cf0*/  FFMA.FTZ R135, R121, R0.reuse, -R12.reuse ;  /* 0x0000000079877223 */ /* 0x180fe2000001080c */
[-CC-:B------:R-:W-:Y:S01]  /*6d00*/  FFMA.FTZ R40, R63, R0.reuse, -R12.reuse ;  /* 0x000000003f287223 */ /* 0x180fe2000001080c */
[-CC-:B------:R-:W-:Y:S01]  /*6d10*/  FFMA.FTZ R25, R123, R0.reuse, -R12.reuse ;  /* 0x000000007b197223 */ /* 0x180fe2000001080c */
[-CC-:B------:R-:W-:Y:S01]  /*6d20*/  FFMA.FTZ R131, R125, R0.reuse, -R12.reuse ;  /* 0x000000007d837223 */ /* 0x180fe2000001080c */
[-CC-:B------:R-:W-:Y:S01]  /*6d30*/  FFMA.FTZ R20, R20, R0.reuse, -R12.reuse ;  /* 0x0000000014147223 */ /* 0x180fe2000001080c */
[----:B------:R-:W2:Y:S01]  /*6d40*/  MUFU.EX2 R24, R24 ;  /* 0x0000001800187308 */ /* 0x000ea20000000800 */
[----:B0-----:R-:W-:Y:S01]  /*6d50*/  FFMA.FTZ R3, R8, R3, R29 ;  /* 0x0000000308037223 */ /* 0x001fe2000001001d */
[-CC-:B------:R-:W-:Y:S01]  /*6d60*/  FFMA.FTZ R125, R74, R0.reuse, -R12.reuse ;  /* 0x000000004a7d7223 */ /* 0x180fe2000001080c */
[-CC-:B------:R-:W-:Y:S01]  /*6d70*/  FFMA.FTZ R121, R129, R0.reuse, -R12.reuse ;  /* 0x0000000081797223 */ /* 0x180fe2000001080c */
[----:B------:R-:W-:-:S04]  /*6d80*/  FFMA.FTZ R123, R86, R0, -R12 ;  /* 0x00000000567b7223 */ /* 0x000fc8000001080c */
[----:B------:R-:W0:Y:S01]  /*6d90*/  MUFU.EX2 R27, R27 ;  /* 0x0000001b001b7308 */ /* 0x000e220000000800 */
[----:B-1----:R-:W-:-:S07]  /*6da0*/  FADD.FTZ R3, R14, R3 ;  /* 0x000000030e037221 */ /* 0x002fce0000010000 */
[----:B------:R-:W1:Y:S01]  /*6db0*/  MUFU.EX2 R145, R145 ;  /* 0x0000009100917308 */ /* 0x000e620000000800 */
[----:B--2---:R-:W-:Y:S01]  /*6dc0*/  FADD.FTZ R42, R24, R3 ;  /* 0x00000003182a7221 */ /* 0x004fe20000010000 */
[----:B------:R-:W-:-:S04]  /*6dd0*/  FADD.FTZ R3, R13, R4 ;  /* 0x000000040d037221 */ /* 0x000fc80000010000 */
[----:B------:R-:W-:Y:S02]  /*6de0*/  FADD.FTZ R4, R144, R3 ;  /* 0x0000000390047221 */ /* 0x000fe40000010000 */
[----:B------:R-:W2:Y:S01]  /*6df0*/  MUFU.EX2 R26, R26 ;  /* 0x0000001a001a7308 */ /* 0x000ea20000000800 */
[----:B0-----:R-:W-:Y:S01]  /*6e00*/  FADD.FTZ R42, R27, R42 ;  /* 0x0000002a1b2a7221 */ /* 0x001fe20000010000 */
[----:B------:R-:W-:-:S04]  /*6e10*/  FADD.FTZ R31, R15, R4 ;  /* 0x000000040f1f7221 */ /* 0x000fc80000010000 */
[----:B------:R-:W-:Y:S02]  /*6e20*/  FADD.FTZ R44, R146, R31 ;  /* 0x0000001f922c7221 */ /* 0x000fe40000010000 */
[----:B------:R-:W0:Y:S01]  /*6e30*/  MUFU.EX2 R147, R147 ;  /* 0x0000009300937308 */ /* 0x000e220000000800 */
[----:B-1----:R-:W-:Y:S01]  /*6e40*/  FADD.FTZ R3, R145, R42 ;  /* 0x0000002a91037221 */ /* 0x002fe20000010000 */
[----:B------:R-:W-:Y:S01]  /*6e50*/  FADD.FTZ R31, R21, R44 ;  /* 0x0000002c151f7221 */ /* 0x000fe20000010000 */
[----:B------:R-:W-:-:S03]  /*6e60*/  FFMA.FTZ R42, R67, R0, -R12 ;  /* 0x00000000432a7223 */ /* 0x000fc6000001080c */
[----:B------:R-:W-:Y:S02]  /*6e70*/  FADD.FTZ R44, R140, R31 ;  /* 0x0000001f8c2c7221 */ /* 0x000fe40000010000 */
        /* <DEDUP_REMOVED lines=11> */
[-CC-:B------:R-:W-:Y:S01]  /*6f30*/  FFMA.FTZ R44, R127, R0.reuse, -R12.reuse ;  /* 0x000000007f2c7223 */ /* 0x180fe2000001080c */
[----:B------:R-:W-:Y:S02]  /*6f40*/  FFMA.FTZ R127, R78, R0, -R12 ;  /* 0x000000004e7f7223 */ /* 0x000fe4000001080c */
[----:B------:R-:W-:Y:S02]  /*6f50*/  FADD.FTZ R46, R138, R31 ;  /* 0x0000001f8a2e7221 */ /* 0x000fe40000010000 */
[----:B------:R-:W1:Y:S01]  /*6f60*/  MUFU.EX2 R143, R143 ;  /* 0x0000008f008f7308 */ /* 0x000e620000000800 */
[----:B--2---:R-:W-:Y:S01]  /*6f70*/  FADD.FTZ R3, R141, R4 ;  /* 0x000000048d037221 */ /* 0x004fe20000010000 */
[----:B------:R-:W-:-:S04]  /*6f80*/  FADD.FTZ R31, R45, R46 ;  /* 0x0000002e2d1f7221 */ /* 0x000fc80000010000 */
[----:B------:R-:W-:Y:S02]  /*6f90*/  FADD.FTZ R46, R132, R31 ;  /* 0x0000001f842e7221 */ /* 0x000fe40000010000 */
[----:B------:R-:W2:Y:S01]  /*6fa0*/  MUFU.EX2 R32, R32 ;  /* 0x0000002000207308 */ /* 0x000ea20000000800 */
[----:B0-----:R-:W-:Y:S01]  /*6fb0*/  FADD.FTZ R4, R30, R3 ;  /* 0x000000031e047221 */ /* 0x001fe20000010000 */
[----:B------:R-:W-:Y:S01]  /*6fc0*/  FADD.FTZ R31, R49, R46 ;  /* 0x0000002e311f7221 */ /* 0x000fe20000010000 */
[----:B------:R-:W-:-:S03]  /*6fd0*/  FFMA.FTZ R46, R79, R0, -R12 ;  /* 0x000000004f2e7223 */ /* 0x000fc6000001080c */
[----:B------:R-:W-:Y:S02]  /*6fe0*/  FADD.FTZ R48, R134, R31 ;  /* 0x0000001f86307221 */ /* 0x000fe40000010000 */
[----:B------:R-:W0:Y:S01]  /*6ff0*/  MUFU.EX2 R137, R137 ;  /* 0x0000008900897308 */ /* 0x000e220000000800 */
[----:B-1----:R-:W-:Y:S01]  /*7000*/  FADD.FTZ R3, R143, R4 ;  /* 0x000000048f037221 */ /* 0x002fe20000010000 */
[----:B------:R-:W-:-:S06]  /*7010*/  FADD.FTZ R31, R75, R48 ;  /* 0x000000304b1f7221 */ /* 0x000fcc0000010000 */
[----:B------:R-:W1:Y:S01]  /*7020*/  MUFU.EX2 R34, R34 ;  /* 0x0000002200227308 */ /* 0x000e620000000800 */
[----:B--2---:R-:W-:-:S07]  /*7030*/  FADD.FTZ R4, R32, R3 ;  /* 0x0000000320047221 */ /* 0x004fce0000010000 */
[----:B------:R-:W2:Y:S01]  /*7040*/  MUFU.EX2 R139, R139 ;  /* 0x0000008b008b7308 */ /* 0x000ea20000000800 */
[----:B0-----:R-:W-:-:S07]  /*7050*/  FADD.FTZ R3, R137, R4 ;  /* 0x0000000489037221 */ /* 0x001fce0000010000 */
[----:B------:R-:W0:Y:S01]  /*7060*/  MUFU.EX2 R36, R36 ;  /* 0x0000002400247308 */ /* 0x000e220000000800 */
[----:B-1----:R-:W-:-:S07]  /*7070*/  FADD.FTZ R4, R34, R3 ;  /* 0x0000000322047221 */ /* 0x002fce0000010000 */
        /* <DEDUP_REMOVED lines=17> */
[----:B-1----:R-:W-:Y:S01]  /*7190*/  FADD.FTZ R31, R71, R48 ;  /* 0x00000030471f7221 */ /* 0x002fe20000010000 */
[-CC-:B------:R-:W-:Y:S01]  /*71a0*/  FFMA.FTZ R48, R83, R0.reuse, -R12.reuse ;  /* 0x0000000053307223 */ /* 0x180fe2000001080c */
[----:B------:R-:W-:-:S05]  /*71b0*/  FFMA.FTZ R12, R87, R0, -R12 ;  /* 0x00000000570c7223 */ /* 0x000fca000001080c */
        /* <DEDUP_REMOVED lines=37> */
[----:B--2---:R-:W-:Y:S01]  /*7410*/  FADD.FTZ R3, R123, R4 ;  /* 0x000000047b037221 */ /* 0x004fe20000010000 */
[----:B0-----:R-:W-:-:S03]  /*7420*/  FADD.FTZ R4, R7, R50 ;  /* 0x0000003207047221 */ /* 0x001fc60000010000 */
[----:B-1----:R-:W-:Y:S01]  /*7430*/  FADD.FTZ R3, R12, R3 ;  /* 0x000000030c037221 */ /* 0x002fe20000010000 */
[----:B------:R-:W-:Y:S06]  /*7440*/  @!P0 BRA `(.L_x_974) ;  /* 0x0000000000048947 */ /* 0x000fec0003800000 */
[----:B------:R-:W-:Y:S01]  /*7450*/  BPT.TRAP 0x1 ;  /* 0x000000040000795c */ /* 0x000fe20000300000 */
.L_x_974:
[----:B------:R-:W-:Y:S01]  /*7460*/  ULEA UR6, UR25, UR45, 0x3 ;  /* 0x0000002d19067291 */ /* 0x000fe2000f8e183f */
[----:B------:R-:W-:Y:S01]  /*7470*/  ISETP.GT.AND P1, PT, R9, UR24, PT ;  /* 0x0000001809007c0c */ /* 0x000fe2000bf24270 */
[----:B------:R-:W-:Y:S01]  /*7480*/  UMOV UR26, UR46 ;  /* 0x0000002e001a7c82 */ /* 0x000fe20008000000 */
[----:B------:R-:W-:Y:S01]  /*7490*/  UMOV UR25, UR36 ;  /* 0x0000002400197c82 */ /* 0x000fe20008000000 */
[----:B------:R-:W-:Y:S01]  /*74a0*/  UIADD3 UR6, UR6, 0x16860, URZ ;  /* 0x0001686006067890 */ /* 0x000fe2000fffe03f */
[----:B------:R-:W-:Y:S01]  /*74b0*/  F2FP.BF16.F32.PACK_AB R122, R7, R122 ;  /* 0x0000007a077a723e */ /* 0x000fe200000010ff */
[-C--:B------:R-:W-:Y:S01]  /*74c0*/  FMUL.FTZ R90, R90, R8.reuse ;  /* 0x000000085a5a7220 */ /* 0x080fe20000410000 */
[-C--:B------:R-:W-:Y:S01]  /*74d0*/  FMUL.FTZ R91, R91, R8.reuse ;  /* 0x000000085b5b7220 */ /* 0x080fe20000410000 */
[----:B------:R-:W-:Y:S01]  /*74e0*/  UPRMT UR6, UR43, 0x654, UR6 ;  /* 0x000006542b067896 */ /* 0x000fe20008000006 */
        /* <DEDUP_REMOVED lines=14> */
[----:B------:R-:W-:Y:S01]  /*75d0*/  FMUL.FTZ R119, R119, R8 ;  /* 0x0000000877777220 */ /* 0x000fe20000410000 */
[----:B------:R-:W-:Y:S01]  /*75e0*/  F2FP.BF16.F32.PACK_AB R148, R148, R35 ;  /* 0x000000239494723e */ /* 0x000fe200000010ff */
[-C--:B------:R-:W-:Y:S01]  /*75f0*/  FMUL.FTZ R88, R88, R10.reuse ;  /* 0x0000000a58587220 */ /* 0x080fe20000410000 */
[----:B------:R-:W-:Y:S01]  /*7600*/  F2FP.BF16.F32.PACK_AB R149, R14, R29 ;  /* 0x0000001d0e95723e */ /* 0x000fe200000010ff */
[----:B------:R-:W-:Y:S01]  /*7610*/  FMUL.FTZ R89, R89, R10 ;  /* 0x0000000a59597220 */ /* 0x000fe20000410000 */
[----:B------:R-:W-:Y:S01]  /*7620*/  F2FP.BF16.F32.PACK_AB R150, R13, R150 ;  /* 0x000000960d96723e */ /* 0x000fe200000010ff */
[----:B------:R-:W-:Y:S01]  /*7630*/  FMUL.FTZ R92, R92, R10 ;  /* 0x0000000a5c5c7220 */ /* 0x000fe20000410000 */
[----:B------:R-:W-:Y:S01]  /*7640*/  F2FP.BF16.F32.PACK_AB R151, R27, R24 ;  /* 0x000000181b97723e */ /* 0x000fe200000010ff */
[----:B------:R-:W-:Y:S01]  /*7650*/  FMUL.FTZ R93, R93, R10 ;  /* 0x0000000a5d5d7220 */ /* 0x000fe20000410000 */
[----:B------:R-:W-:Y:S01]  /*7660*/  F2FP.BF16.F32.PACK_AB R144, R15, R144 ;  /* 0x000000900f90723e */ /* 0x000fe200000010ff */
[-C--:B------:R-:W-:Y:S01]  /*7670*/  FMUL.FTZ R96, R96, R10.reuse ;  /* 0x0000000a60607220 */ /* 0x080fe20000410000 */
        /* <DEDUP_REMOVED lines=23> */
[----:B------:R-:W-:Y:S01]  /*77f0*/  VIADD R9, R9, 0xffffffff ;  /* 0xffffffff09097836 */ /* 0x000fe20000000000 */
        /* <DEDUP_REMOVED lines=15> */
[----:B------:R-:W-:Y:S01]  /*78f0*/  F2FP.BF16.F32.PACK_AB R123, R12, R123 ;  /* 0x0000007b0c7b723e */ /* 0x000fe200000010ff */
[----:B------:R-:W-:Y:S06]  /*7900*/  @P1 BRA `(.L_x_975) ;  /* 0xffffffd000801947 */ /* 0x000fec000383ffff */
.L_x_956:
[----:B------:R-:W-:Y:S01]  /*7910*/  UISETP.NE.AND UP1, UPT, UR50, URZ, UPT ;  /* 0x0000003f3200728c */ /* 0x000fe2000bf25270 */
[----:B------:R-:W-:Y:S01]  /*7920*/  IADD3 R6, -R6, 0x1, RZ ;  /* 0x0000000106067810 */ /* 0x000fe20007ffe1ff */
[----:B------:R-:W-:Y:S02]  /*7930*/  UISETP.NE.AND UP0, UPT, UR49, URZ, UPT ;  /* 0x0000003f3100728c */ /* 0x000fe4000bf05270 */
[----:B------:R-:W-:Y:S02]  /*7940*/  UIADD3 UR10, UR38, 0xbf, URZ ;  /* 0x000000bf260a7890 */ /* 0x000fe4000fffe03f */
[----:B------:R-:W-:Y:S02]  /*7950*/  IMAD R5, R5, UR40, R6 ;  /* 0x0000002805057c24 */ /* 0x000fe4000f8e0206 */
[----:B------:R-:W-:-:S03]  /*7960*/  PLOP3.LUT P1, PT, PT, PT, UP0, 0x40, 0x0 ;  /* 0x000000000000781c */ /* 0x000fc60003f2e808 */
[----:B------:R-:W-:Y:S01]  /*7970*/  @UP1 ULDC UR6, c[0x0][0x44c] ;  /* 0x0001130000061ab9 */ /* 0x000fe20000000800 */
[----:B------:R-:W-:Y:S01]  /*7980*/  @UP1 ULDC UR11, c[0x0][0x450] ;  /* 0x00011400000b1ab9 */ /* 0x000fe20000000800 */
[----:B------:R-:W-:-:S04]  /*7990*/  UIMAD.WIDE.U32 UR6, UR10, UR6, URZ ;  /* 0x000000060a0672a5 */ /* 0x000fc8000f8e003f */
[----:B------:R-:W-:-:S06]  /*79a0*/  @UP1 USHF.R.U32.HI UR10, URZ, UR11, UR7 ;  /* 0x0000000b3f0a1299 */ /* 0x000fcc0008011607 */
[----:B------:R-:W-:-:S04]  /*79b0*/  VIADD R5, R5, UR10 ;  /* 0x0000000a05057c36 */ /* 0x000fc80008000000 */
[----:B------:R-:W-:Y:S01]  /*79c0*/  VIADD R6, R5, -UR22 ;  /* 0x8000001605067c36 */ /* 0x000fe20008000000 */
[----:B------:R-:W-:Y:S06]  /*79d0*/  @P1 BRA `(.L_x_976) ;  /* 0x0000000000441947 */ /* 0x000fec0003800000 */
[----:B------:R-:W-:-:S13]  /*79e0*/  ISETP.GT.AND P1, PT, R5, -0x1, PT ;  /* 0xffffffff0500780c */ /* 0x000fda0003f24270 */
[----:B------:R-:W-:Y:S05]  /*79f0*/  @P1 BRA `(.L_x_977) ;  /* 0x0000000000201947 */ /* 0x000fea0003800000 */
[----:B------:R-:W0:Y:S01]  /*7a00*/  LDC R10, c[0x0][0x9e4] ;  /* 0x00027900ff0a7b82 */ /* 0x000e220000000800 */
[----:B------:R-:W-:Y:S02]  /*7a10*/  LOP3.LUT R5, RZ, R5, RZ, 0x33, !PT ;  /* 0x00000005ff057212 */ /* 0x000fe400078e33ff */
[----:B0-----:R-:W-:-:S13]  /*7a20*/  ISETP.NE.AND P1, PT, R10, 0x1, PT ;  /* 0x000000010a00780c */ /* 0x001fda0003f25270 */
[----:B------:R-:W0:Y:S02]  /*7a30*/  @P1 LDC.64 R12, c[0x0][0x9e8] ;  /* 0x00027a00ff0c1b82 */ /* 0x000e240000000a00 */
[----:B0-----:R-:W-:-:S05]  /*7a40*/  @P1 IMAD.HI.U32 R8, R5, R12, RZ ;  /* 0x0000000c05081227 */ /* 0x001fca00078e00ff */
[----:B------:R-:W-:-:S04]  /*7a50*/  @P1 SHF.R.U32.HI R5, RZ, R13, R8 ;  /* 0x0000000dff051219 */ /* 0x000fc80000011608 */
[----:B------:R-:W-:Y:S01]  /*7a60*/  LOP3.LUT R5, RZ, R5, RZ, 0x33, !PT ;  /* 0x00000005ff057212 */ /* 0x000fe200078e33ff */
[----:B------:R-:W-:Y:S06]  /*7a70*/  BRA `(.L_x_978) ;  /* 0x0000000000147947 */ /* 0x000fec0003800000 */
.L_x_977:
[----:B------:R-:W0:Y:S02]  /*7a80*/  LDC R10, c[0x0][0x9e4] ;  /* 0x00027900ff0a7b82 */ /* 0x000e240000000800 */
[----:B0-----:R-:W-:-:S13]  /*7a90*/  ISETP.NE.AND P1, PT, R10, 0x1, PT ;  /* 0x000000010a00780c */ /* 0x001fda0003f25270 */
[----:B------:R-:W0:Y:S02]  /*7aa0*/  @P1 LDC.64 R12, c[0x0][0x9e8] ;  /* 0x00027a00ff0c1b82 */ /* 0x000e240000000a00 */
[----:B0-----:R-:W-:-:S05]  /*7ab0*/  @P1 IMAD.HI.U32 R8, R5, R12, RZ ;  /* 0x0000000c05081227 */ /* 0x001fca00078e00ff */
[----:B------:R-:W-:-:S07]  /*7ac0*/  @P1 SHF.R.U32.HI R5, RZ, R13, R8 ;  /* 0x0000000dff051219 */ /* 0x000fce0000011608 */
.L_x_978:
[----:B------:R-:W-:-:S05]  /*7ad0*/  IMAD R5, R5, R10, RZ ;  /* 0x0000000a05057224 */ /* 0x000fca00078e02ff */
[----:B------:R-:W-:-:S07]  /*7ae0*/  VIMNMX R6, R6, R5, !PT ;  /* 0x0000000506067248 */ /* 0x000fce0007fe0100 */
.L_x_976:
[----:B------:R-:W-:-:S05]  /*7af0*/  VIADD R6, R6, 0x7f ;  /* 0x0000007f06067836 */ /* 0x000fca0000000000 */
[----:B------:R-:W-:-:S04]  /*7b00*/  SHF.R.S32.HI R5, RZ, 0x1f, R6 ;  /* 0x0000001fff057819 */ /* 0x000fc80000011406 */
[----:B------:R-:W-:-:S04]  /*7b10*/  LEA.HI R5, R5, R6, RZ, 0x7 ;  /* 0x0000000605057211 */ /* 0x000fc800078f38ff */
[----:B------:R-:W-:-:S04]  /*7b20*/  SHF.R.S32.HI R5, RZ, 0x7, R5 ;  /* 0x00000007ff057819 */ /* 0x000fc80000011405 */
[----:B------:R-:W-:-:S04]  /*7b30*/  VIMNMX R6, R5, UR42, !PT ;  /* 0x0000002a05067c48 */ /* 0x000fc8000ffe0100 */
[----:B------:R-:W-:-:S13]  /*7b40*/  ISETP.GE.AND P1, PT, R9, R6, PT ;  /* 0x000000060900720c */ /* 0x000fda0003f26270 */
[----:B------:R-:W-:Y:S05]  /*7b50*/  @!P1 BRA `(.L_x_979) ;  /* 0x0000001c00449947 */ /* 0x000fea0003800000 */
[----:B------:R-:W-:Y:S01]  /*7b60*/  IMAD.MOV.U32 R7, RZ, RZ, R11 ;  /* 0x000000ffff077224 */ /* 0x000fe200078e000b */
[----:B------:R-:W-:Y:S01]  /*7b70*/  UMOV UR22, UR46 ;  /* 0x0000002e00167c82 */ /* 0x000fe20008000000 */
[----:B------:R-:W-:Y:S01]  /*7b80*/  IMAD.MOV.U32 R5, RZ, RZ, R2 ;  /* 0x000000ffff057224 */ /* 0x000fe200078e0002 */
[----:B------:R-:W-:-:S06]  /*7b90*/  UMOV UR21, UR36 ;  /* 0x0000002400157c82 */ /* 0x000fcc0008000000 */
.L_x_990:
[----:B------:R-:W-:Y:S01]  /*7ba0*/  ISETP.NE.AND P2, PT, RZ, UR44, PT ;  /* 0x0000002cff007c0c */ /* 0x000fe2000bf45270 */
[----:B------:R-:W-:-:S04]  /*7bb0*/  UISETP.NE.AND UP0, UPT, UR21, 0x1, UPT ;  /* 0x000000011500788c */ /* 0x000fc8000bf05270 */
[----:B------:R-:W-:-:S04]  /*7bc0*/  USEL UR46, URZ, 0x1, UP0 ;  /* 0x000000013f2e7887 */ /* 0x000fc80008000000 */
[----:B------:R-:W-:-:S04]  /*7bd0*/  ULOP3.LUT UR46, UR22, UR46, URZ, 0x3c, !UPT ;  /* 0x0000002e162e7292 */ /* 0x000fc8000f8e3c3f */
[----:B------:R-:W-:Y:S08]  /*7be0*/  @P2 BRA `(.L_x_980) ;  /* 0x0000000000382947 */ /* 0x000ff00003800000 */
[----:B------:R-:W-:Y:S05]  /*7bf0*/  @!P0 BRA `(.L_x_981) ;  /* 0x0000000000048947 */ /* 0x000fea0003800000 */
[----:B------:R-:W-:Y:S01]  /*7c00*/  BPT.TRAP 0x1 ;  /* 0x000000040000795c */ /* 0x000fe20000300000 */
.L_x_981:
        /* <DEDUP_REMOVED lines=9> */
.L_x_982:
[----:B-1----:R-:W-:Y:S05]  /*7ca0*/  @P1 BRA `(.L_x_980) ;  /* 0x0000000000081947 */ /* 0x002fea0003800000 */
[----:B------:R-:W1:Y:S02]  /*7cb0*/  SYNCS.PHASECHK.TRANS64.TRYWAIT P1, [UR6+0x16830], R0 ;  /* 0x01683000ff0075a7 */ /* 0x000e640008020146 */
[----:B-1----:R-:W-:Y:S05]  /*7cc0*/  @!P1 BRA `(.L_x_983) ;  /* 0x000000b000789947 */ /* 0x002fea0003800000 */
.L_x_980:
        /* <DEDUP_REMOVED lines=28> */
.L_x_985:
[----:B------:R-:W-:Y:S01]  /*7e90*/  ULEA UR6, UR21, UR45, 0x3 ;  /* 0x0000002d15067291 */ /* 0x000fe2000f8e183f */
[----:B------:R-:W-:-:S05]  /*7ea0*/  IMAD.U32 R0, RZ, RZ, UR22 ;  /* 0x00000016ff007e24 */ /* 0x000fca000f8e00ff */
[----:B------:R-:W-:-:S04]  /*7eb0*/  SHF.L.U32 R0, R0, 0x1f, RZ ;  /* 0x0000001f00007819 */ /* 0x000fc800000006ff */
[----:B------:R0:W1:Y:S01]  /*7ec0*/  SYNCS.PHASECHK.TRANS64.TRYWAIT P1, [UR6+0x16850], R0 ;  /* 0x01685000ff0075a7 */ /* 0x0000620008020146 */
[----:B------:R-:W-:Y:S05]  /*7ed0*/  @!P0 BRA `(.L_x_986) ;  /* 0x0000000000048947 */ /* 0x000fea0003800000 */
[----:B------:R-:W-:Y:S01]  /*7ee0*/  BPT.TRAP 0x1 ;  /* 0x000000040000795c */ /* 0x000fe20000300000 */
.L_x_986:
[----:B-1----:R-:W-:Y:S05]  /*7ef0*/  @P1 BRA `(.L_x_984) ;  /* 0x0000000000081947 */ /* 0x002fea0003800000 */
[----:B------:R-:W1:Y:S02]  /*7f00*/  SYNCS.PHASECHK.TRANS64.TRYWAIT P1, [UR6+0x16850], R0 ;  /* 0x01685000ff0075a7 */ /* 0x000e640008020146 */
[----:B-1----:R-:W-:Y:S05]  /*7f10*/  @!P1 BRA `(.L_x_987) ;  /* 0x000000ac00fc9947 */ /* 0x002fea0003800000 */
.L_x_984:
        /* <DEDUP_REMOVED lines=51> */
.L_x_988:
        /* <DEDUP_REMOVED lines=77> */
[C---:B0-----:R-:W-:Y:S01]  /*8720*/  FMUL.FTZ R131, R2.reuse, R0 ;  /* 0x0000000002837220 */ /* 0x041fe20000410000 */
[----:B------:R-:W-:-:S03]  /*8730*/  FADD.FTZ R5, -R2, R5 ;  /* 0x0000000502057221 */ /* 0x000fc60000010100 */
[-CC-:B------:R-:W-:Y:S01]  /*8740*/  FFMA.FTZ R123, R37, R0.reuse, -R131.reuse ;  /* 0x00000000257b7223 */ /* 0x180fe20000010883 */
[-C--:B------:R-:W-:Y:S01]  /*8750*/  FFMA.FTZ R37, R53, R0.reuse, -R131 ;  /* 0x0000000035257223 */ /* 0x080fe20000010883 */
[CC--:B------:R-:W-:Y:S01]  /*8760*/  FMUL.FTZ R53, R11.reuse, R0.reuse ;  /* 0x000000000b357220 */ /* 0x0c0fe20000410000 */
[----:B------:R-:W-:Y:S01]  /*8770*/  FADD.FTZ R7, -R11, R7 ;  /* 0x000000070b077221 */ /* 0x000fe20000010100 */
[-C--:B------:R-:W-:Y:S01]  /*8780*/  FMUL.FTZ R5, R5, R0.reuse ;  /* 0x0000000005057220 */ /* 0x080fe20000410000 */
[-C--:B------:R-:W-:Y:S01]  /*8790*/  FFMA.FTZ R148, R24, R0.reuse, -R131 ;  /* 0x0000000018947223 */ /* 0x080fe20000010883 */
[-C--:B------:R-:W-:Y:S01]  /*87a0*/  FFMA.FTZ R149, R26, R0.reuse, -R53 ;  /* 0x000000001a957223 */ /* 0x080fe20000010835 */
[-C--:B------:R-:W-:Y:S01]  /*87b0*/  FMUL.FTZ R7, R7, R0.reuse ;  /* 0x0000000007077220 */ /* 0x080fe20000410000 */
[-C--:B------:R-:W-:Y:S01]  /*87c0*/  FFMA.FTZ R129, R25, R0.reuse, -R131 ;  /* 0x0000000019817223 */ /* 0x080fe20000010883 */
[-C--:B------:R-:W-:Y:S01]  /*87d0*/  FFMA.FTZ R10, R27, R0.reuse, -R53 ;  /* 0x000000001b0a7223 */ /* 0x080fe20000010835 */
[----:B------:R-:W-:Y:S01]  /*87e0*/  MUFU.EX2 R5, R5 ;  /* 0x0000000500057308 */ /* 0x000fe20000000800 */
[-C--:B------:R-:W-:Y:S01]  /*87f0*/  FFMA.FTZ R150, R28, R0.reuse, -R131 ;  /* 0x000000001c967223 */ /* 0x080fe20000010883 */
[-C--:B------:R-:W-:Y:S01]  /*8800*/  FFMA.FTZ R151, R30, R0.reuse, -R53 ;  /* 0x000000001e977223 */ /* 0x080fe20000010835 */
[-C--:B------:R-:W-:Y:S01]  /*8810*/  FFMA.FTZ R127, R29, R0.reuse, -R131 ;  /* 0x000000001d7f7223 */ /* 0x080fe20000010883 */
[-C--:B------:R-:W-:Y:S01]  /*8820*/  FFMA.FTZ R12, R31, R0.reuse, -R53 ;  /* 0x000000001f0c7223 */ /* 0x080fe20000010835 */
[-C--:B------:R-:W-:Y:S01]  /*8830*/  FFMA.FTZ R144, R32, R0.reuse, -R131 ;  /* 0x0000000020907223 */ /* 0x080fe20000010883 */
[-C--:B------:R-:W-:Y:S01]  /*8840*/  FFMA.FTZ R145, R34, R0.reuse, -R53 ;  /* 0x0000000022917223 */ /* 0x080fe20000010835 */
[-C--:B------:R-:W-:Y:S01]  /*8850*/  FFMA.FTZ R125, R33, R0.reuse, -R131 ;  /* 0x00000000217d7223 */ /* 0x080fe20000010883 */
[----:B------:R-:W0:Y:S01]  /*8860*/  MUFU.EX2 R148, R148 ;  /* 0x0000009400947308 */ /* 0x000e220000000800 */
[-C--:B------:R-:W-:Y:S01]  /*8870*/  FFMA.FTZ R14, R35, R0.reuse, -R53 ;  /* 0x00000000230e7223 */ /* 0x080fe20000010835 */
[-C--:B------:R-:W-:Y:S01]  /*8880*/  FFMA.FTZ R146, R36, R0.reuse, -R131 ;  /* 0x0000000024927223 */ /* 0x080fe20000010883 */
[-CC-:B------:R-:W-:Y:S01]  /*8890*/  FFMA.FTZ R147, R38, R0.reuse, -R53.reuse ;  /* 0x0000000026937223 */ /* 0x180fe20000010835 */
[-C--:B------:R-:W-:Y:S01]  /*88a0*/  FFMA.FTZ R20, R39, R0.reuse, -R53 ;  /* 0x0000000027147223 */ /* 0x080fe20000010835 */
[-C--:B------:R-:W-:Y:S01]  /*88b0*/  FFMA.FTZ R140, R40, R0.reuse, -R131 ;  /* 0x00000000288c7223 */ /* 0x080fe20000010883 */
        /* <DEDUP_REMOVED lines=9> */
[----:B------:R-:W-:Y:S01]  /*8950*/  FFMA.FTZ R137, R50, R0, -R53 ;  /* 0x0000000032897223 */ /* 0x000fe20000010835 */
[----:B------:R-:W1:Y:S01]  /*8960*/  MUFU.EX2 R149, R149 ;  /* 0x0000009500957308 */ /* 0x000e620000000800 */
[----:B0-----:R-:W-:Y:S01]  /*8970*/  FFMA.FTZ R4, R5, R4, R148 ;  /* 0x0000000405047223 */ /* 0x001fe20000010094 */
[-C--:B------:R-:W-:Y:S01]  /*8980*/  FFMA.FTZ R41, R49, R0.reuse, -R131 ;  /* 0x0000000031297223 */ /* 0x080fe20000010883 */
[-C--:B------:R-:W-:Y:S01]  /*8990*/  FFMA.FTZ R28, R51, R0.reuse, -R53 ;  /* 0x00000000331c7223 */ /* 0x080fe20000010835 */
[-C--:B------:R-:W-:Y:S01]  /*89a0*/  FFMA.FTZ R138, R52, R0.reuse, -R131 ;  /* 0x00000000348a7223 */ /* 0x080fe20000010883 */
[-CC-:B------:R-:W-:Y:S01]  /*89b0*/  FFMA.FTZ R139, R54, R0.reuse, -R53.reuse ;  /* 0x00000000368b7223 */ /* 0x180fe20000010835 */
[-C--:B------:R-:W-:Y:S01]  /*89c0*/  FFMA.FTZ R30, R55, R0.reuse, -R53 ;  /* 0x00000000371e7223 */ /* 0x080fe20000010835 */
[-C--:B------:R-:W-:Y:S01]  /*89d0*/  FFMA.FTZ R132, R56, R0.reuse, -R131 ;  /* 0x0000000038847223 */ /* 0x080fe20000010883 */
[----:B------:R-:W0:Y:S01]  /*89e0*/  MUFU.EX2 R129, R129 ;  /* 0x0000008100817308 */ /* 0x000e220000000800 */
[-C--:B------:R-:W-:Y:S01]  /*89f0*/  FFMA.FTZ R133, R58, R0.reuse, -R53 ;  /* 0x000000003a857223 */ /* 0x080fe20000010835 */
[-C--:B------:R-:W-:Y:S01]  /*8a00*/  FFMA.FTZ R33, R57, R0.reuse, -R131 ;  /* 0x0000000039217223 */ /* 0x080fe20000010883 */
[-C--:B------:R-:W-:Y:S01]  /*8a10*/  FFMA.FTZ R32, R59, R0.reuse, -R53 ;  /* 0x000000003b207223 */ /* 0x080fe20000010835 */
[-C--:B------:R-:W-:Y:S01]  /*8a20*/  FFMA.FTZ R134, R60, R0.reuse, -R131 ;  /* 0x000000003c867223 */ /* 0x080fe20000010883 */
[-C--:B------:R-:W-:Y:S01]  /*8a30*/  FFMA.FTZ R135, R62, R0.reuse, -R53 ;  /* 0x000000003e877223 */ /* 0x080fe20000010835 */
[-C--:B------:R-:W-:Y:S01]  /*8a40*/  FFMA.FTZ R29, R61, R0.reuse, -R131 ;  /* 0x000000003d1d7223 */ /* 0x080fe20000010883 */
[-C--:B------:R-:W-:Y:S01]  /*8a50*/  FFMA.FTZ R34, R63, R0.reuse, -R53 ;  /* 0x000000003f227223 */ /* 0x080fe20000010835 */
[----:B------:R-:W2:Y:S01]  /*8a60*/  MUFU.EX2 R10, R10 ;  /* 0x0000000a000a7308 */ /* 0x000ea20000000800 */
[----:B-1----:R-:W-:Y:S01]  /*8a70*/  FFMA.FTZ R3, R8, R3, R149 ;  /* 0x0000000308037223 */ /* 0x002fe20000010095 */
[-CC-:B------:R-:W-:Y:S01]  /*8a80*/  FFMA.FTZ R128, R64, R0.reuse, -R131.reuse ;  /* 0x0000000040807223 */ /* 0x180fe20000010883 */
[-CC-:B------:R-:W-:Y:S01]  /*8a90*/  FFMA.FTZ R25, R65, R0.reuse, -R131.reuse ;  /* 0x0000000041197223 */ /* 0x180fe20000010883 */
[-CC-:B------:R-:W-:Y:S01]  /*8aa0*/  FFMA.FTZ R130, R68, R0.reuse, -R131.reuse ;  /* 0x0000000044827223 */ /* 0x180fe20000010883 */
[-CC-:B------:R-:W-:Y:S01]  /*8ab0*/  FFMA.FTZ R21, R69, R0.reuse, -R131.reuse ;  /* 0x0000000045157223 */ /* 0x180fe20000010883 */
[-CC-:B------:R-:W-:Y:S01]  /*8ac0*/  FFMA.FTZ R124, R72, R0.reuse, -R131.reuse ;  /* 0x00000000487c7223 */ /* 0x180fe20000010883 */
[-CC-:B------:R-:W-:Y:S01]  /*8ad0*/  FFMA.FTZ R15, R73, R0.reuse, -R131.reuse ;  /* 0x00000000490f7223 */ /* 0x180fe20000010883 */
[----:B------:R-:W1:Y:S01]  /*8ae0*/  MUFU.EX2 R150, R150 ;  /* 0x0000009600967308 */ /* 0x000e620000000800 */
[----:B0-----:R-:W-:Y:S01]  /*8af0*/  FADD.FTZ R27, R129, R4 ;  /* 0x00000004811b7221 */ /* 0x001fe20000010000 */
[-CC-:B------:R-:W-:Y:S01]  /*8b00*/  FFMA.FTZ R126, R76, R0.reuse, -R131.reuse ;  /* 0x000000004c7e7223 */ /* 0x180fe20000010883 */
[-CC-:B------:R-:W-:Y:S01]  /*8b10*/  FFMA.FTZ R13, R77, R0.reuse, -R131.reuse ;  /* 0x000000004d0d7223 */ /* 0x180fe20000010883 */
[-CC-:B------:R-:W-:Y:S01]  /*8b20*/  FFMA.FTZ R120, R80, R0.reuse, -R131.reuse ;  /* 0x0000000050787223 */ /* 0x180fe20000010883 */
[-CC-:B------:R-:W-:Y:S01]  /*8b30*/  FFMA.FTZ R7, R81, R0.reuse, -R131.reuse ;  /* 0x0000000051077223 */ /* 0x180fe20000010883 */
[-CC-:B------:R-:W-:Y:S01]  /*8b40*/  FFMA.FTZ R122, R84, R0.reuse, -R131.reuse ;  /* 0x00000000547a7223 */ /* 0x180fe20000010883 */
[-C--:B------:R-:W-:Y:S01]  /*8b50*/  FFMA.FTZ R49, R85, R0.reuse, -R131 ;  /* 0x0000000055317223 */ /* 0x080fe20000010883 */
[----:B------:R-:W0:Y:S01]  /*8b60*/  MUFU.EX2 R151, R151 ;  /* 0x0000009700977308 */ /* 0x000e220000000800 */
[----:B--2---:R-:W-:Y:S01]  /*8b70*/  FADD.FTZ R4, R10, R3 ;  /* 0x000000030a047221 */ /* 0x004fe20000010000 */
[----:B------:R-:W-:-:S06]  /*8b80*/  FFMA.FTZ R131, R70, R0, -R53 ;  /* 0x0000000046837223 */ /* 0x000fcc0000010835 */
        /* <DEDUP_REMOVED lines=131> */
.L_x_989:
[----:B------:R-:W-:Y:S01]  /*93c0*/  ULEA UR6, UR21, UR45, 0x3 ;  /* 0x0000002d15067291 */ /* 0x000fe2000f8e183f */
[----:B------:R-:W-:Y:S01]  /*93d0*/  ISETP.GT.AND P1, PT, R9, R6, PT ;  /* 0x000000060900720c */ /* 0x000fe20003f24270 */
[----:B------:R-:W-:Y:S01]  /*93e0*/  UMOV UR22, UR46 ;  /* 0x0000002e00167c82 */ /* 0x000fe20008000000 */
[----:B------:R-:W-:Y:S01]  /*93f0*/  UMOV UR21, UR36 ;  /* 0x0000002400157c82 */ /* 0x000fe20008000000 */
[----:B------:R-:W-:Y:S01]  /*9400*/  UIADD3 UR6, UR6, 0x16860, URZ ;  /* 0x0001686006067890 */ /* 0x000fe2000fffe03f */
[----:B------:R-:W-:Y:S01]  /*9410*/  F2FP.BF16.F32.PACK_AB R148, R129, R148 ;  /* 0x000000948194723e */ /* 0x000fe200000010ff */
[-C--:B------:R-:W-:Y:S01]  /*9420*/  FMUL.FTZ R88, R88, R5.reuse ;  /* 0x0000000558587220 */ /* 0x080fe20000410000 */
[----:B------:R-:W-:Y:S01]  /*9430*/  F2FP.BF16.F32.PACK_AB R150, R127, R150 ;  /* 0x000000967f96723e */ /* 0x000fe200000010ff */
[----:B------:R-:W-:Y:S01]  /*9440*/  UPRMT UR6, UR43, 0x654, UR6 ;  /* 0x000006542b067896 */ /* 0x000fe20008000006 */
[----:B------:R-:W-:Y:S01]  /*9450*/  F2FP.BF16.F32.PACK_AB R144, R125, R144 ;  /* 0x000000907d90723e */ /* 0x000fe200000010ff */
[-C--:B------:R-:W-:Y:S01]  /*9460*/  FMUL.FTZ R89, R89, R5.reuse ;  /* 0x0000000559597220 */ /* 0x080fe20000410000 */
[----:B------:R-:W-:Y:S01]  /*9470*/  F2FP.BF16.F32.PACK_AB R146, R123, R146 ;  /* 0x000000927b92723e */ /* 0x000fe200000010ff */
[-C--:B------:R-:W-:Y:S01]  /*9480*/  FMUL.FTZ R92, R92, R5.reuse ;  /* 0x000000055c5c7220 */ /* 0x080fe20000410000 */
[----:B------:R-:W-:Y:S01]  /*9490*/  F2FP.BF16.F32.PACK_AB R140, R121, R140 ;  /* 0x0000008c798c723e */ /* 0x000fe200000010ff */
[-C--:B------:R-:W-:Y:S01]  /*94a0*/  FMUL.FTZ R93, R93, R5.reuse ;  /* 0x000000055d5d7220 */ /* 0x080fe20000410000 */
[----:B------:R-:W-:Y:S01]  /*94b0*/  F2FP.BF16.F32.PACK_AB R120, R7, R120 ;  /* 0x000000780778723e */ /* 0x000fe200000010ff */
        /* <DEDUP_REMOVED lines=14> */
[----:B------:R-:W-:Y:S01]  /*95a0*/  VIADD R9, R9, 0xffffffff ;  /* 0xffffffff09097836 */ /* 0x000fe20000000000 */
[----:B------:R-:W-:Y:S01]  /*95b0*/  F2FP.BF16.F32.PACK_AB R151, R12, R151 ;  /* 0x000000970c97723e */ /* 0x000fe200000010ff */
[-C--:B------:R-:W-:Y:S01]  /*95c0*/  FMUL.FTZ R90, R90, R8.reuse ;  /* 0x000000085a5a7220 */ /* 0x080fe20000410000 */
[----:B------:R-:W-:Y:S01]  /*95d0*/  F2FP.BF16.F32.PACK_AB R145, R14, R145 ;  /* 0x000000910e91723e */ /* 0x000fe200000010ff */
[-C--:B------:R-:W-:Y:S01]  /*95e0*/  FMUL.FTZ R91, R91, R8.reuse ;  /* 0x000000085b5b7220 */ /* 0x080fe20000410000 */
        /* <DEDUP_REMOVED lines=40> */
.L_x_979:
[----:B------:R-:W-:-:S13]  /*9870*/  ISETP.GE.AND P1, PT, R9, UR42, PT ;  /* 0x0000002a09007c0c */ /* 0x000fda000bf26270 */
[----:B------:R-:W-:Y:S05]  /*9880*/  @!P1 BRA `(.L_x_991) ;  /* 0x0000002c008c9947 */ /* 0x000fea0003800000 */
[----:B------:R-:W-:Y:S01]  /*9890*/  IMAD.MOV.U32 R6, RZ, RZ, R11 ;  /* 0x000000ffff067224 */ /* 0x000fe200078e000b */
[----:B------:R-:W-:Y:S01]  /*98a0*/  UMOV UR26, UR46 ;  /* 0x0000002e001a7c82 */ /* 0x000fe20008000000 */
[----:B------:R-:W-:Y:S01]  /*98b0*/  IMAD.MOV.U32 R5, RZ, RZ, R2 ;  /* 0x000000ffff057224 */ /* 0x000fe200078e0002 */
[----:B------:R-:W-:Y:S01]  /*98c0*/  UMOV UR25, UR36 ;  /* 0x0000002400197c82 */ /* 0x000fe20008000000 */
[----:B------:R-:W-:Y:S01]  /*98d0*/  ULDC UR21, c[0x0][0x9e4] ;  /* 0x0002790000157ab9 */ /* 0x000fe20000000800 */
[----:B------:R-:W-:Y:S01]  /*98e0*/  ULDC UR24, c[0x0][0x9dc] ;  /* 0x0002770000187ab9 */ /* 0x000fe20000000800 */
[----:B------:R-:W-:Y:S01]  /*98f0*/  ULDC UR23, c[0x0][0x288] ;  /* 0x0000a20000177ab9 */ /* 0x000fe20000000800 */
[----:B------:R-:W-:-:S05]  /*9900*/  ULDC UR22, c[0x0][0x9e0] ;  /* 0x0002780000167ab9 */ /* 0x000fca0000000800 */
.L_x_1010:
[----:B------:R-:W-:Y:S01]  /*9910*/  UIADD3 UR36, UR25, 0x1, URZ ;  /* 0x0000000119247890 */ /* 0x000fe2000fffe03f */
[----:B------:R-:W-:-:S03]  /*9920*/  ISETP.NE.AND P2, PT, RZ, UR44, PT ;  /* 0x0000002cff007c0c */ /* 0x000fc6000bf45270 */
[----:B------:R-:W-:-:S04]  /*9930*/  UISETP.NE.AND UP0, UPT, UR36, 0x2, UPT ;  /* 0x000000022400788c */ /* 0x000fc8000bf05270 */
[----:B------:R-:W-:Y:S02]  /*9940*/  USEL UR46, URZ, 0x1, UP0 ;  /* 0x000000013f2e7887 */ /* 0x000fe40008000000 */
[----:B------:R-:W-:Y:S02]  /*9950*/  USEL UR36, UR36, URZ, UP0 ;  /* 0x0000003f24247287 */ /* 0x000fe40008000000 */
[----:B------:R-:W-:Y:S02]  /*9960*/  ULOP3.LUT UR46, UR26, UR46, URZ, 0x3c, !UPT ;  /* 0x0000002e1a2e7292 */ /* 0x000fe4000f8e3c3f */
[----:B------:R-:W-:Y:S10]  /*9970*/  @P2 BRA `(.L_x_992) ;  /* 0x00000000002c2947 */ /* 0x000ff40003800000 */
[----:B------:R-:W-:Y:S05]  /*9980*/  @!P0 BRA `(.L_x_993) ;  /* 0x0000000000048947 */ /* 0x000fea0003800000 */
[----:B------:R-:W-:Y:S01]  /*9990*/  BPT.TRAP 0x1 ;  /* 0x000000040000795c */ /* 0x000fe20000300000 */
.L_x_993:
[----:B------:R-:W-:Y:S01]  /*99a0*/  ULEA UR6, UR36, UR45, 0x3 ;  /* 0x0000002d24067291 */ /* 0x000fe2000f8e183f */
[----:B------:R-:W-:-:S05]  /*99b0*/  IMAD.U32 R0, RZ, RZ, UR46 ;  /* 0x0000002eff007e24 */ /* 0x000fca000f8e00ff */
[----:B------:R-:W-:-:S04]  /*99c0*/  SHF.L.U32 R0, R0, 0x1f, RZ ;  /* 0x0000001f00007819 */ /* 0x000fc800000006ff */
[----:B------:R0:W1:Y:S01]  /*99d0*/  SYNCS.PHASECHK.TRANS64.TRYWAIT P1, [UR6+0x16830], R0 ;  /* 0x01683000ff0075a7 */ /* 0x0000620008020146 */
[----:B------:R-:W-:Y:S05]  /*99e0*/  @!P0 BRA `(.L_x_994) ;  /* 0x0000000000048947 */ /* 0x000fea0003800000 */
[----:B------:R-:W-:Y:S01]  /*99f0*/  BPT.TRAP 0x1 ;  /* 0x000000040000795c */ /* 0x000fe20000300000 */
.L_x_994:
[----:B-1----:R-:W-:Y:S05]  /*9a00*/  @P1 BRA `(.L_x_992) ;  /* 0x0000000000081947 */ /* 0x002fea0003800000 */
[----:B------:R-:W1:Y:S02]  /*9a10*/  SYNCS.PHASECHK.TRANS64.TRYWAIT P1, [UR6+0x16830], R0 ;  /* 0x01683000ff0075a7 */ /* 0x000e640008020146 */
[----:B-1----:R-:W-:Y:S05]  /*9a20*/  @!P1 BRA `(.L_x_995) ;  /* 0x0000009400509947 */ /* 0x002fea0003800000 */
.L_x_992:
[----:B01----:R-:W-:Y:S01]  /*9a30*/  VIADD R0, R23, 0x8 ;  /* 0x0000000817007836 */ /* 0x003fe20000000000 */
[----:B------:R-:W-:Y:S01]  /*9a40*/  ULEA UR18, UR36, UR20, 0xa ;  /* 0x0000001424127291 */ /* 0x000fe2000f8e503f */
[----:B------:R-:W-:Y:S01]  /*9a50*/  UMOV UR19, 0x40000040 ;  /* 0x4000004000137882 */ /* 0x000fe20000000000 */
[----:B------:R-:W-:Y:S02]  /*9a60*/  UMOV UR7, 0x40000040 ;  /* 0x4000004000077882 */ /* 0x000fe40000000000 */
[----:B------:R0:W-:Y:S01]  /*9a70*/  BAR.SYNC.DEFER_BLOCKING R0, 0x100 ;  /* 0x000400000000751d */ /* 0x0001e20000010000 */
[----:B------:R-:W-:Y:S02]  /*9a80*/  UIADD3 UR6, UR18, 0x2, URZ ;  /* 0x0000000212067890 */ /* 0x000fe4000fffe03f */
[----:B------:R-:W-:Y:S02]  /*9a90*/  UIADD3 UR10, UR18, 0x4, URZ ;  /* 0x00000004120a7890 */ /* 0x000fe4000fffe03f */
[----:B------:R-:W-:Y:S01]  /*9aa0*/  UIADD3 UR14, UR18, 0x6, URZ ;  /* 0x00000006120e7890 */ /* 0x000fe2000fffe03f */
[----:B------:R-:W-:Y:S01]  /*9ab0*/  UMOV UR11, 0x40000040 ;  /* 0x40000040000b7882 */ /* 0x000fe20000000000 */
[----:B------:R-:W-:Y:S01]  /*9ac0*/  UMOV UR15, 0x40000040 ;  /* 0x40000040000f7882 */ /* 0x000fe20000000000 */
        /* <DEDUP_REMOVED lines=15> */
.L_x_997:
[----:B------:R-:W-:Y:S01]  /*9bc0*/  ULEA UR6, UR25, UR45, 0x3 ;  /* 0x0000002d19067291 */ /* 0x000fe2000f8e183f */
[----:B------:R-:W-:-:S05]  /*9bd0*/  IMAD.U32 R0, RZ, RZ, UR26 ;  /* 0x0000001aff007e24 */ /* 0x000fca000f8e00ff */
[----:B------:R-:W-:-:S04]  /*9be0*/  SHF.L.U32 R0, R0, 0x1f, RZ ;  /* 0x0000001f00007819 */ /* 0x000fc800000006ff */
[----:B------:R0:W1:Y:S01]  /*9bf0*/  SYNCS.PHASECHK.TRANS64.TRYWAIT P1, [UR6+0x16850], R0 ;  /* 0x01685000ff0075a7 */ /* 0x0000620008020146 */
[----:B------:R-:W-:Y:S05]  /*9c00*/  @!P0 BRA `(.L_x_998) ;  /* 0x0000000000048947 */ /* 0x000fea0003800000 */
[----:B------:R-:W-:Y:S01]  /*9c10*/  BPT.TRAP 0x1 ;  /* 0x000000040000795c */ /* 0x000fe20000300000 */
.L_x_998:
[----:B-1----:R-:W-:Y:S05]  /*9c20*/  @P1 BRA `(.L_x_996) ;  /* 0x0000000000081947 */ /* 0x002fea0003800000 */
[----:B------:R-:W1:Y:S02]  /*9c30*/  SYNCS.PHASECHK.TRANS64.TRYWAIT P1, [UR6+0x16850], R0 ;  /* 0x01685000ff0075a7 */ /* 0x000e640008020146 */
[----:B-1----:R-:W-:Y:S05]  /*9c40*/  @!P1 BRA `(.L_x_999) ;  /* 0x0000009000e09947 */ /* 0x002fea0003800000 */
.L_x_996:
        /* <DEDUP_REMOVED lines=51> */
.L_x_1000:
[----:B------:R-:W-:Y:S01]  /*9f80*/  UISETP.NE.AND UP1, UPT, UR50, URZ, UPT ;  /* 0x0000003f3200728c */ /* 0x000fe2000bf25270 */
[----:B------:R-:W-:Y:S01]  /*9f90*/  VIADD R7, R17, UR38 ;  /* 0x0000002611077c36 */ /* 0x000fe20008000000 */
[----:B------:R-:W1:Y:S01]  /*9fa0*/  LDC R2, c[0x0][0x2f0] ;  /* 0x0000bc00ff027b82 */ /* 0x000e620000000800 */
[----:B------:R-:W-:Y:S02]  /*9fb0*/  ULEA UR6, UR36, UR45, 0x3 ;  /* 0x0000002d24067291 */ /* 0x000fe4000f8e183f */
[----:B------:R-:W-:Y:S01]  /*9fc0*/  UISETP.NE.AND UP0, UPT, UR49, URZ, UPT ;  /* 0x0000003f3100728c */ /* 0x000fe2000bf05270 */
[----:B------:R-:W-:Y:S01]  /*9fd0*/  PLOP3.LUT P1, PT, PT, PT, UP1, 0x80, 0x0 ;  /* 0x000000000000781c */ /* 0x000fe20003f2f018 */
[----:B------:R-:W-:Y:S01]  /*9fe0*/  UIADD3 UR6, UR6, 0x16840, URZ ;  /* 0x0001684006067890 */ /* 0x000fe2000fffe03f */
[----:B------:R-:W-:-:S03]  /*9ff0*/  PLOP3.LUT P2, PT, PT, PT, UP1, 0x80, 0x0 ;  /* 0x000000000000781c */ /* 0x000fc60003f4f018 */
        /* <DEDUP_REMOVED lines=13> */
[----:B------:R-:W-:-:S04]  /*a0d0*/  VIADD R11, R11, -UR23 ;  /* 0x800000170b0b7c36 */ /* 0x000fc80008000000 */
[C---:B------:R-:W-:Y:S02]  /*a0e0*/  VIADD R8, R11.reuse, UR22 ;  /* 0x000000160b087c36 */ /* 0x040fe40008000000 */
[----:B------:R-:W-:Y:S02]  /*a0f0*/  VIADD R12, R11, UR6 ;  /* 0x000000060b0c7c36 */ /* 0x000fe40008000000 */
[--C-:B0-----:R-:W-:Y:S02]  /*a100*/  IMAD.IADD R10, R8, 0x1, R13.reuse ;  /* 0x00000001080a7824 */ /* 0x101fe400078e020d */
[----:B------:R-:W-:Y:S01]  /*a110*/  IMAD.IADD R11, R12, 0x1, R13 ;  /* 0x000000010c0b7824 */ /* 0x000fe200078e020d */
[----:B------:R-:W-:Y:S06]  /*a120*/  @P1 BRA `(.L_x_1001) ;  /* 0x00000000005c1947 */ /* 0x000fec0003800000 */
[----:B------:R-:W-:Y:S01]  /*a130*/  IMAD R13, R2, UR40, R13 ;  /* 0x00000028020d7c24 */ /* 0x000fe2000f8e020d */
[----:B------:R-:W-:Y:S03]  /*a140*/  BSSY B0, `(.L_x_1002) ;  /* 0x0000011000007945 */ /* 0x000fe60003800000 */
[----:B------:R-:W-:-:S05]  /*a150*/  VIADD R13, R13, -UR23 ;  /* 0x800000170d0d7c36 */ /* 0x000fca0008000000 */
        /* <DEDUP_REMOVED lines=10> */
.L_x_1003:
[----:B------:R-:W-:-:S05]  /*a200*/  IMAD.U32 R20, RZ, RZ, UR21 ;  /* 0x00000015ff147e24 */ /* 0x000fca000f8e00ff */
[----:B------:R-:W-:-:S13]  /*a210*/  ISETP.NE.AND P1, PT, R20, 0x1, PT ;  /* 0x000000011400780c */ /* 0x000fda0003f25270 */
[----:B------:R-:W0:Y:S02]  /*a220*/  @P1 LDC.64 R14, c[0x0][0x9e8] ;  /* 0x00027a00ff0e1b82 */ /* 0x000e240000000a00 */
[----:B0-----:R-:W-:-:S05]  /*a230*/  @P1 IMAD.HI.U32 R14, R13, R14, RZ ;  /* 0x0000000e0d0e1227 */ /* 0x001fca00078e00ff */
[----:B------:R-:W-:-:S07]  /*a240*/  @P1 SHF.R.U32.HI R13, RZ, R15, R14 ;  /* 0x0000000fff0d1219 */ /* 0x000fce000001160e */
.L_x_1004:
[----:B------:R-:W-:Y:S05]  /*a250*/  BSYNC B0 ;  /* 0x0000000000007941 */ /* 0x000fea0003800000 */
.L_x_1002:
[----:B------:R-:W-:-:S04]  /*a260*/  IMAD R13, R13, R20, -R0 ;  /* 0x000000140d0d7224 */ /* 0x000fc800078e0a00 */
[----:B------:R-:W-:-:S05]  /*a270*/  IMAD R13, R16, -0x2, R13 ;  /* 0xfffffffe100d7824 */ /* 0x000fca00078e020d */
[----:B------:R-:W-:Y:S02]  /*a280*/  VIADDMNMX R10, R13, R20, R10, PT ;  /* 0x000000140d0a7246 */ /* 0x000fe4000380010a */
[----:B------:R-:W-:-:S07]  /*a290*/  VIMNMX R11, R11, R13, !PT ;  /* 0x0000000d0b0b7248 */ /* 0x000fce0007fe0100 */
.L_x_1001:
[----:B------:R-:W-:Y:S01]  /*a2a0*/  ISETP.GT.AND P1, PT, R9, -0x1, PT ;  /* 0xffffffff0900780c */ /* 0x000fe20003f24270 */
[----:B------:R0:W1:Y:S01]  /*a2b0*/  SHFL.IDX PT, R143, R7, 0x1, 0x1c1f ;  /* 0x003c1f00078f7f89 */ /* 0x00006200000e0000 */
[----:B------:R-:W-:Y:S02]  /*a2c0*/  UISETP.NE.AND UP0, UPT, UR49, URZ, UPT ;  /* 0x0000003f3100728c */ /* 0x000fe4000bf05270 */
[C---:B------:R-:W-:Y:S02]  /*a2d0*/  ISETP.GT.AND P3, PT, R11.reuse, 0x8, P1 ;  /* 0x000000080b00780c */ /* 0x040fe40000f64270 */
[C---:B------:R-:W-:Y:S02]  /*a2e0*/  ISETP.GT.AND P6, PT, R11.reuse, RZ, P1 ;  /* 0x000000ff0b00720c */ /* 0x040fe40000fc4270 */
[----:B------:R-:W-:Y:S02]  /*a2f0*/  ISETP.LT.OR P3, PT, R10, 0x9, P3 ;  /* 0x000000090a00780c */ /* 0x000fe40001f61670 */
[----:B------:R-:W-:-:S02]  /*a300*/  ISETP.GT.AND P2, PT, R11, 0x1, P1 ;  /* 0x000000010b00780c */ /* 0x000fc40000f44270 */
[----:B0-----:R-:W-:Y:S02]  /*a310*/  FSEL R7, R28, -INF , !P3 ;  /* 0xff8000001c077808 */ /* 0x001fe40005800000 */
[----:B------:R-:W-:Y:S02]  /*a320*/  ISETP.GT.AND P3, PT, R11, 0x19, P1 ;  /* 0x000000190b00780c */ /* 0x000fe40000f64270 */
[C---:B------:R-:W-:Y:S02]  /*a330*/  ISETP.LT.OR P6, PT, R10.reuse, 0x1, P6 ;  /* 0x000000010a00780c */ /* 0x040fe400037c1670 */
[C---:B------:R-:W-:Y:S02]  /*a340*/  ISETP.LT.OR P2, PT, R10.reuse, 0x2, P2 ;  /* 0x000000020a00780c */ /* 0x040fe40001741670 */
[----:B------:R-:W-:Y:S02]  /*a350*/  ISETP.LT.OR P3, PT, R10, 0x1a, P3 ;  /* 0x0000001a0a00780c */ /* 0x000fe40001f61670 */
[----:B------:R-:W-:-:S02]  /*a360*/  FSEL R24, R24, -INF , !P6 ;  /* 0xff80000018187808 */ /* 0x000fc40007000000 */
[----:B------:R-:W-:Y:S01]  /*a370*/  FSEL R25, R25, -INF , !P2 ;  /* 0xff80000019197808 */ /* 0x000fe20005000000 */
[--C-:B-1----:R-:W-:Y:S01]  /*a380*/  IMAD.IADD R8, R8, 0x1, R143.reuse ;  /* 0x0000000108087824 */ /* 0x102fe200078e028f */
[C---:B------:R-:W-:Y:S01]  /*a390*/  ISETP.GT.AND P5, PT, R11.reuse, 0x9, P1 ;  /* 0x000000090b00780c */ /* 0x040fe20000fa4270 */
        /* <DEDUP_REMOVED lines=18> */
[C---:B------:R-:W-:Y:S02]  /*a4c0*/  ISETP.GT.AND P2, PT, R11.reuse, 0x29, P1 ;  /* 0x000000290b00780c */ /* 0x040fe40000f44270 */
        /* <DEDUP_REMOVED lines=81> */
.L_x_1007:
[----:B------:R-:W-:-:S05]  /*a9e0*/  IMAD.U32 R2, RZ, RZ, UR21 ;  /* 0x00000015ff027e24 */ /* 0x000fca000f8e00ff */
[----:B------:R-:W-:-:S13]  /*a9f0*/  ISETP.NE.AND P2, PT, R2, 0x1, PT ;  /* 0x000000010200780c */ /* 0x000fda0003f45270 */
[----:B------:R-:W0:Y:S02]  /*aa00*/  @P2 LDC.64 R10, c[0x0][0x9e8] ;  /* 0x00027a00ff0a2b82 */ /* 0x000e240000000a00 */
[----:B0-----:R-:W-:-:S05]  /*aa10*/  @P2 IMAD.HI.U32 R10, R143, R10, RZ ;  /* 0x0000000a8f0a2227 */ /* 0x001fca00078e00ff */
[----:B------:R-:W-:-:S07]  /*aa20*/  @P2 SHF.R.U32.HI R143, RZ, R11, R10 ;  /* 0x0000000bff8f2219 */ /* 0x000fce000001160a */
.L_x_1008:
[----:B------:R-:W-:Y:S05]  /*aa30*/  BSYNC B0 ;  /* 0x0000000000007941 */ /* 0x000fea0003800000 */
.L_x_1006:
[----:B------:R-:W-:-:S04]  /*aa40*/  IMAD R143, R143, R2, -R0 ;  /* 0x000000028f8f7224 */ /* 0x000fc800078e0a00 */
[----:B------:R-:W-:-:S05]  /*aa50*/  IMAD R143, R16, -0x2, R143 ;  /* 0xfffffffe108f7824 */ /* 0x000fca00078e028f */
[----:B------:R-:W-:Y:S02]  /*aa60*/  VIADDMNMX R8, R143, R2, R8, PT ;  /* 0x000000028f087246 */ /* 0x000fe40003800108 */
[----:B------:R-:W-:-:S07]  /*aa70*/  VIMNMX R12, R12, R143, !PT ;  /* 0x0000008f0c0c7248 */ /* 0x000fce0007fe0100 */
.L_x_1005:
        /* <DEDUP_REMOVED lines=109> */
[-CC-:B------:R-:W-:Y:S01]  /*b150*/  FFMA.FTZ R136, R123, R0.reuse, -R10.reuse ;  /* 0x000000007b887223 */ /* 0x180fe2000001080a */
        /* <DEDUP_REMOVED lines=39> */
[----:B------:R-:W-:Y:S01]  /*b3d0*/  FFMA.FTZ R122, R141, R0, -R10 ;  /* 0x000000008d7a7223 */ /* 0x000fe2000001080a */
[----:B------:R-:W-:Y:S01]  /*b3e0*/  FMNMX.FTZ R14, R43, R14, !PT ;  /* 0x0000000e2b0e7209 */ /* 0x000fe20007810000 */
[----:B------:R0:W-:Y:S01]  /*b3f0*/  MUFU.EX2 R35, R24 ;  /* 0x0000001800237308 */ /* 0x0001e20000000800 */
[----:B------:R-:W-:-:S02]  /*b400*/  ISETP.LT.OR P2, PT, R8, 0x61, P2 ;  /* 0x000000610800780c */ /* 0x000fc40001741670 */
[----:B------:R-:W-:Y:S02]  /*b410*/  FMNMX.FTZ R14, R151, R14, !PT ;  /* 0x0000000e970e7209 */ /* 0x000fe40007810000 */
[----:B------:R-:W-:Y:S02]  /*b420*/  ISETP.GT.AND P5, PT, R12, 0x68, P1 ;  /* 0x000000680c00780c */ /* 0x000fe40000fa4270 */
[----:B------:R-:W-:Y:S01]  /*b430*/  FMNMX.FTZ R11, R47, R14, !PT ;  /* 0x0000000e2f0b7209 */ /* 0x000fe20007810000 */
[----:B------:R-:W-:Y:S01]  /*b440*/  MUFU.EX2 R148, R148 ;  /* 0x0000009400947308 */ /* 0x000fe20000000800 */
[----:B------:R-:W-:Y:S02]  /*b450*/  FSEL R74, R74, -INF , !P2 ;  /* 0xff8000004a4a7808 */ /* 0x000fe40005000000 */
[----:B------:R-:W-:Y:S02]  /*b460*/  FMNMX.FTZ R14, R50, R11, !PT ;  /* 0x0000000b320e7209 */ /* 0x000fe40007810000 */
[----:B------:R-:W-:-:S02]  /*b470*/  ISETP.LT.OR P5, PT, R8, 0x69, P5 ;  /* 0x000000690800780c */ /* 0x000fc40002fa1670 */
[----:B------:R-:W-:Y:S01]  /*b480*/  FMNMX.FTZ R14, R51, R14, !PT ;  /* 0x0000000e330e7209 */ /* 0x000fe20007810000 */
[----:B------:R-:W-:Y:S01]  /*b490*/  MUFU.EX2 R150, R150 ;  /* 0x0000009600967308 */ /* 0x000fe20000000800 */
[----:B------:R-:W-:Y:S01]  /*b4a0*/  FSEL R125, R75, -INF , !P3 ;  /* 0xff8000004b7d7808 */ /* 0x000fe20005800000 */
[--C-:B------:R-:W-:Y:S01]  /*b4b0*/  FFMA.FTZ R75, R61, R0, -R10.reuse ;  /* 0x000000003d4b7223 */ /* 0x100fe2000001080a */
[----:B------:R-:W-:Y:S01]  /*b4c0*/  FMNMX.FTZ R14, R33, R14, !PT ;  /* 0x0000000e210e7209 */ /* 0x000fe20007810000 */
[----:B------:R-:W-:Y:S01]  /*b4d0*/  FFMA.FTZ R61, R73, R0, -R10 ;  /* 0x00000000493d7223 */ /* 0x000fe2000001080a */
[----:B------:R-:W-:Y:S02]  /*b4e0*/  ISETP.GT.AND P2, PT, R12, 0x70, P1 ;  /* 0x000000700c00780c */ /* 0x000fe40000f44270 */
[----:B------:R-:W-:Y:S01]  /*b4f0*/  FMNMX.FTZ R11, R55, R14, !PT ;  /* 0x0000000e370b7209 */ /* 0x000fe20007810000 */
[----:B------:R-:W-:Y:S01]  /*b500*/  MUFU.EX2 R7, R7 ;  /* 0x0000000700077308 */ /* 0x000fe20000000800 */
[----:B------:R-:W-:-:S02]  /*b510*/  FSEL R78, R78, -INF , !P5 ;  /* 0xff8000004e4e7808 */ /* 0x000fc40006800000 */
[----:B------:R-:W-:Y:S02]  /*b520*/  FMNMX.FTZ R14, R58, R11, !PT ;  /* 0x0000000b3a0e7209 */ /* 0x000fe40007810000 */
[C---:B------:R-:W-:Y:S02]  /*b530*/  ISETP.GT.AND P3, PT, R12.reuse, 0x71, P1 ;  /* 0x000000710c00780c */ /* 0x040fe40000f64270 */
[----:B------:R-:W-:Y:S01]  /*b540*/  FMNMX.FTZ R11, R59, R14, !PT ;  /* 0x0000000e3b0b7209 */ /* 0x000fe20007810000 */
[----:B------:R-:W-:Y:S01]  /*b550*/  MUFU.EX2 R144, R144 ;  /* 0x0000009000907308 */ /* 0x000fe20000000800 */
[----:B------:R-:W-:Y:S02]  /*b560*/  ISETP.GT.AND P5, PT, R12, 0x78, P1 ;  /* 0x000000780c00780c */ /* 0x000fe40000fa4270 */
        /* <DEDUP_REMOVED lines=21> */
[----:B------:R-:W-:Y:S02]  /*b6c0*/  FSEL R127, R82, -INF , !P2 ;  /* 0xff800000527f7808 */ /* 0x000fe40005000000 */
[----:B------:R-:W-:Y:S02]  /*b6d0*/  FMNMX.FTZ R12, R78, R11, !PT ;  /* 0x0000000b4e0c7209 */ /* 0x000fe40007810000 */
[----:B------:R-:W-:Y:S02]  /*b6e0*/  ISETP.LT.OR P5, PT, R8, 0x79, P5 ;  /* 0x000000790800780c */ /* 0x000fe40002fa1670 */
[----:B------:R-:W-:Y:S01]  /*b6f0*/  FMNMX.FTZ R12, R79, R12, !PT ;  /* 0x0000000c4f0c7209 */ /* 0x000fe20007810000 */
[----:B------:R-:W-:Y:S01]  /*b700*/  MUFU.EX2 R21, R21 ;  /* 0x0000001500157308 */ /* 0x000fe20000000800 */
[----:B------:R-:W-:-:S02]  /*b710*/  FSEL R83, R83, -INF , !P3 ;  /* 0xff80000053537808 */ /* 0x000fc40005800000 */
[----:B------:R-:W-:Y:S02]  /*b720*/  FMNMX.FTZ R12, R127, R12, !PT ;  /* 0x0000000c7f0c7209 */ /* 0x000fe40007810000 */
[----:B------:R-:W-:Y:S02]  /*b730*/  ISETP.LT.OR P1, PT, R8, 0x7a, P1 ;  /* 0x0000007a0800780c */ /* 0x000fe40000f21670 */
[----:B------:R-:W-:Y:S01]  /*b740*/  FSEL R86, R86, -INF , !P5 ;  /* 0xff80000056567808 */ /* 0x000fe20006800000 */
[----:B------:R-:W-:Y:S01]  /*b750*/  MUFU.EX2 R142, R142 ;  /* 0x0000008e008e7308 */ /* 0x000fe20000000800 */
[----:B------:R-:W-:Y:S02]  /*b760*/  FMNMX.FTZ R11, R83, R12, !PT ;  /* 0x0000000c530b7209 */ /* 0x000fe40007810000 */
[----:B------:R-:W-:Y:S02]  /*b770*/  FSEL R87, R87, -INF , !P1 ;  /* 0xff80000057577808 */ /* 0x000fe40004800000 */
[----:B------:R-:W-:-:S02]  /*b780*/  FMNMX.FTZ R8, R86, R11, !PT ;  /* 0x0000000b56087209 */ /* 0x000fc40007810000 */
[----:B------:R-:W-:Y:S01]  /*b790*/  FSEL R12, R2, RZ, P6 ;  /* 0x000000ff020c7208 */ /* 0x000fe20003000000 */
[----:B------:R-:W-:Y:S01]  /*b7a0*/  MUFU.EX2 R37, R37 ;  /* 0x0000002500257308 */ /* 0x000fe20000000800 */
[----:B------:R-:W-:-:S03]  /*b7b0*/  FMNMX.FTZ R8, R87, R8, !PT ;  /* 0x0000000857087209 */ /* 0x000fc60007810000 */
[----:B------:R-:W-:Y:S01]  /*b7c0*/  FADD.FTZ R69, -R12, R5 ;  /* 0x000000050c457221 */ /* 0x000fe20000010100 */
[----:B------:R-:W-:Y:S01]  /*b7d0*/  FFMA.FTZ R5, R85, R0, -R10 ;  /* 0x0000000055057223 */ /* 0x000fe2000001080a */
[----:B------:R-:W1:Y:S02]  /*b7e0*/  SHFL.BFLY PT, R11, R8, 0x2, 0x1f ;  /* 0x0c401f00080b7f89 */ /* 0x000e6400000e0000 */
[----:B------:R-:W-:Y:S08]  /*b7f0*/  MUFU.EX2 R136, R136 ;  /* 0x0000008800887308 */ /* 0x000ff00000000800 */
[----:B------:R-:W-:Y:S08]  /*b800*/  MUFU.EX2 R41, R41 ;  /* 0x0000002900297308 */ /* 0x000ff00000000800 */
[----:B------:R-:W-:Y:S01]  /*b810*/  MUFU.EX2 R138, R138 ;  /* 0x0000008a008a7308 */ /* 0x000fe20000000800 */
[----:B-1----:R-:W-:-:S07]  /*b820*/  FMNMX.FTZ R11, R8, R11, !PT ;  /* 0x0000000b080b7209 */ /* 0x002fce0007810000 */
[----:B------:R-:W-:Y:S01]  /*b830*/  MUFU.EX2 R45, R45 ;  /* 0x0000002d002d7308 */ /* 0x000fe20000000800 */
[----:B------:R-:W1:Y:S07]  /*b840*/  SHFL.BFLY PT, R8, R11, 0x1, 0x1f ;  /* 0x0c201f000b087f89 */ /* 0x000e6e00000e0000 */
[----:B------:R-:W-:Y:S08]  /*b850*/  MUFU.EX2 R132, R132 ;  /* 0x0000008400847308 */ /* 0x000ff00000000800 */
[----:B------:R-:W-:Y:S08]  /*b860*/  MUFU.EX2 R49, R49 ;  /* 0x0000003100317308 */ /* 0x000ff00000000800 */
[----:B------:R-:W-:Y:S01]  /*b870*/  MUFU.EX2 R134, R134 ;  /* 0x0000008600867308 */ /* 0x000fe20000000800 */
[----:B-1----:R-:W-:Y:S01]  /*b880*/  FMNMX.FTZ R11, R11, R8, !PT ;  /* 0x000000080b0b7209 */ /* 0x002fe20007810000 */
[----:B------:R-:W-:-:S03]  /*b890*/  FMUL.FTZ R8, R69, R0 ;  /* 0x0000000045087220 */ /* 0x000fc60000410000 */
[C---:B------:R-:W-:Y:S01]  /*b8a0*/  FSETP.NEU.FTZ.AND P1, PT, R11.reuse, -INF , PT ;  /* 0xff8000000b00780b */ /* 0x040fe20003f3d000 */
[----:B------:R-:W-:Y:S02]  /*b8b0*/  FMUL.FTZ R10, R11, R0 ;  /* 0x000000000b0a7220 */ /* 0x000fe40000410000 */
[----:B------:R-:W-:Y:S03]  /*b8c0*/  MUFU.EX2 R75, R75 ;  /* 0x0000004b004b7308 */ /* 0x000fe60000000800 */
[----:B------:R-:W-:-:S05]  /*b8d0*/  FSEL R10, R10, RZ, P1 ;  /* 0x000000ff0a0a7208 */ /* 0x000fca0000800000 */
[----:B------:R-:W1:Y:S01]  /*b8e0*/  MUFU.EX2 R8, R8 ;  /* 0x0000000800087308 */ /* 0x000e620000000800 */
        /* <DEDUP_REMOVED lines=9> */
[-CC-:B0-----:R-:W-:Y:S01]  /*b980*/  FFMA.FTZ R24, R147, R0.reuse, -R10.reuse ;  /* 0x0000000093187223 */ /* 0x181fe2000001080a */
[-C--:B------:R-:W-:Y:S01]  /*b990*/  FMUL.FTZ R6, R25, R0.reuse ;  /* 0x0000000019067220 */ /* 0x080fe20000410000 */
[-CC-:B------:R-:W-:Y:S01]  /*b9a0*/  FFMA.FTZ R147, R149, R0.reuse, -R10.reuse ;  /* 0x0000000095937223 */ /* 0x180fe2000001080a */
[-CC-:B------:R-:W-:Y:S01]  /*b9b0*/  FFMA.FTZ R26, R39, R0.reuse, -R10.reuse ;  /* 0x00000000271a7223 */ /* 0x180fe2000001080a */
[-CC-:B------:R-:W-:Y:S01]  /*b9c0*/  FFMA.FTZ R28, R43, R0.reuse, -R10.reuse ;  /* 0x000000002b1c7223 */ /* 0x180fe2000001080a */
[-CC-:B------:R-:W-:Y:S01]  /*b9d0*/  FFMA.FTZ R143, R151, R0.reuse, -R10.reuse ;  /* 0x00000000978f7223 */ /* 0x180fe2000001080a */
[--C-:B------:R-:W-:Y:S01]  /*b9e0*/  FFMA.FTZ R30, R47, R0, -R10.reuse ;  /* 0x000000002f1e7223 */ /* 0x100fe2000001080a */
[----:B------:R-:W0:Y:S01]  /*b9f0*/  MUFU.EX2 R6, R6 ;  /* 0x0000000600067308 */ /* 0x000e220000000800 */
[----:B-1----:R-:W-:Y:S01]  /*ba00*/  FFMA.FTZ R25, R8, R4, R35 ;  /* 0x0000000408197223 */ /* 0x002fe20000010023 */
[-CC-:B------:R-:W-:Y:S01]  /*ba10*/  FFMA.FTZ R137, R50, R0.reuse, -R10.reuse ;  /* 0x0000000032897223 */ /* 0x180fe2000001080a */
[-CC-:B------:R-:W-:Y:S01]  /*ba20*/  FFMA.FTZ R32, R51, R0.reuse, -R10.reuse ;  /* 0x0000000033207223 */ /* 0x180fe2000001080a */
[-CC-:B------:R-:W-:Y:S01]  /*ba30*/  FFMA.FTZ R139, R33, R0.reuse, -R10.reuse ;  /* 0x00000000218b7223 */ /* 0x180fe2000001080a */
[----:B------:R-:W-:Y:S01]  /*ba40*/  FADD.FTZ R25, R148, R25 ;  /* 0x0000001994197221 */ /* 0x000fe20000010000 */
[-CC-:B------:R-:W-:Y:S01]  /*ba50*/  FFMA.FTZ R34, R55, R0.reuse, -R10.reuse ;  /* 0x0000000037227223 */ /* 0x180fe2000001080a */
[-CC-:B------:R-:W-:Y:S01]  /*ba60*/  FFMA.FTZ R133, R58, R0.reuse, -R10.reuse ;  /* 0x000000003a857223 */ /* 0x180fe2000001080a */
[----:B------:R-:W1:Y:S01]  /*ba70*/  MUFU.EX2 R12, R12 ;  /* 0x0000000c000c7308 */ /* 0x000e620000000800 */
[----:B------:R-:W-:Y:S01]  /*ba80*/  FADD.FTZ R4, R150, R25 ;  /* 0x0000001996047221 */ /* 0x000fe20000010000 */
        /* <DEDUP_REMOVED lines=9> */
[----:B------:R-:W-:-:S05]  /*bb20*/  FFMA.FTZ R123, R86, R0, -R10 ;  /* 0x00000000567b7223 */ /* 0x000fca000001080a */
        /* <DEDUP_REMOVED lines=18> */
[----:B------:R-:W-:Y:S01]  /*bc50*/  FADD.FTZ R42, R142, R25 ;  /* 0x000000198e2a7221 */ /* 0x000fe20000010000 */
[----:B------:R-:W-:Y:S01]  /*bc60*/  FFMA.FTZ R25, R74, R0, -R10 ;  /* 0x000000004a197223 */ /* 0x000fe2000001080a */
        /* <DEDUP_REMOVED lines=8> */
[----:B------:R-:W-:Y:S01]  /*bcf0*/  FADD.FTZ R44, R138, R31 ;  /* 0x0000001f8a2c7221 */ /* 0x000fe20000010000 */
[----:B------:R-:W-:Y:S01]  /*bd00*/  FFMA.FTZ R31, R78, R0, -R10 ;  /* 0x000000004e1f7223 */ /* 0x000fe2000001080a */
        /* <DEDUP_REMOVED lines=80> */
.L_x_1009:
        /* <DEDUP_REMOVED lines=75> */
.L_x_991:
[----:B------:R-:W-:Y:S06]  /*c6c0*/  BAR.ARV 0x8, 0x200 ;  /* 0x0208000000007b1d */ /* 0x000fec0000002000 */
[----:B------:R-:W-:Y:S05]  /*c6d0*/  @!P0 BRA `(.L_x_1011) ;  /* 0x0000000000048947 */ /* 0x000fea0003800000 */
[----:B------:R-:W-:Y:S01]  /*c6e0*/  BPT.TRAP 0x1 ;  /* 0x000000040000795c */ /* 0x000fe20000300000 */
.L_x_1011:
[----:B------:R-:W-:Y:S01]  /*c6f0*/  ULEA UR5, UR36, UR45, 0x3 ;  /* 0x0000002d24057291 */ /* 0x000fe2000f8e183f */
[----:B------:R-:W-:-:S05]  /*c700*/  IMAD.U32 R5, RZ, RZ, UR46 ;  /* 0x0000002eff057e24 */ /* 0x000fca000f8e00ff */
[----:B------:R-:W-:-:S04]  /*c710*/  SHF.L.U32 R5, R5, 0x1f, RZ ;  /* 0x0000001f05057819 */ /* 0x000fc800000006ff */
[----:B------:R0:W1:Y:S01]  /*c720*/  SYNCS.PHASECHK.TRANS64.TRYWAIT P1, [UR5+0x16850], R5 ;  /* 0x01685005ff0075a7 */ /* 0x0000620008020145 */
[----:B------:R-:W-:Y:S05]  /*c730*/  @!P0 BRA `(.L_x_1012) ;  /* 0x0000000000048947 */ /* 0x000fea0003800000 */
[----:B------:R-:W-:Y:S01]  /*c740*/  BPT.TRAP 0x1 ;  /* 0x000000040000795c */ /* 0x000fe20000300000 */
.L_x_1012:
[----:B-1----:R-:W-:Y:S05]  /*c750*/  @P1 BRA `(.L_x_1013) ;  /* 0x0000000000081947 */ /* 0x002fea0003800000 */
[----:B------:R-:W1:Y:S02]  /*c760*/  SYNCS.PHASECHK.TRANS64.TRYWAIT P1, [UR5+0x16850], R5 ;  /* 0x01685005ff0075a7 */ /* 0x000e640008020145 */
[----:B-1----:R-:W-:Y:S05]  /*c770*/  @!P1 BRA `(.L_x_1014) ;  /* 0x00000068002c9947 */ /* 0x002fea0003800000 */
.L_x_1013:
[----:B------:R-:W-:Y:S01]  /*c780*/  UIADD3 UR45, UR45, 0x400, URZ ;  /* 0x000004002d2d7890 */ /* 0x000fe2000fffe03f */
[----:B------:R-:W-:Y:S01]  /*c790*/  WARPGROUP.ARRIVE ;  /* 0x00000000000079c5 */ /* 0x000fe20000000000 */
[----:B------:R-:W-:Y:S01]  /*c7a0*/  UMOV UR7, 0x40000040 ;  /* 0x4000004000077882 */ /* 0x000fe20000000000 */
[----:B01----:R-:W0:Y:S01]  /*c7b0*/  SHFL.BFLY PT, R5, R4, 0x2, 0x1f ;  /* 0x0c401f0004057f89 */ /* 0x003e2200000e0000 */
[----:B------:R-:W-:Y:S01]  /*c7c0*/  USHF.R.U32.HI UR45, URZ, 0x4, UR45 ;  /* 0x000000043f2d7899 */ /* 0x000fe2000801162d */
[----:B------:R-:W-:Y:S01]  /*c7d0*/  CS2R R34, SRZ ;  /* 0x0000000000227805 */ /* 0x000fe2000001ff00 */
[----:B------:R-:W-:Y:S01]  /*c7e0*/  IMAD.MOV.U32 R25, RZ, RZ, -0x800000 ;  /* 0xff800000ff197424 */ /* 0x000fe200078e00ff */
[----:B------:R-:W1:Y:S01]  /*c7f0*/  SHFL.BFLY PT, R6, R3, 0x2, 0x1f ;  /* 0x0c401f0003067f89 */ /* 0x000e6200000e0000 */
[----:B------:R-:W-:Y:S01]  /*c800*/  ULOP3.LUT UR4, UR45, 0x3fff, URZ, 0xc0, !UPT ;  /* 0x00003fff2d047892 */ /* 0x000fe2000f8ec03f */
[----:B------:R-:W-:-:S03]  /*c810*/  IMAD.MOV.U32 R24, RZ, RZ, -0x800000 ;  /* 0xff800000ff187424 */ /* 0x000fc600078e00ff */
[----:B------:R-:W-:-:S07]  /*c820*/  ULEA UR4, UR36, UR4, 0xa ;  /* 0x0000000424047291 */ /* 0x000fce000f8e503f */
[----:B------:R-:W-:Y:S02]  /*c830*/  UMOV UR6, UR4 ;  /* 0x0000000400067c82 */ /* 0x000fe40008000000 */
[----:B------:R-:W-:Y:S01]  /*c840*/  HGMMA.64x64x16.F32.BF16 R88, R148, gdesc[UR4].tnspB, R88, gsb0 ;  /* 0x40e0000494587df0 */ /* 0x000fe20008001858 */
[----:B------:R-:W-:Y:S01]  /*c850*/  UIADD3 UR6, UR4, 0x80, URZ ;  /* 0x0000008004067890 */ /* 0x000fe2000fffe03f */
[----:B------:R-:W-:Y:S01]  /*c860*/  UMOV UR7, 0x40000040 ;  /* 0x4000004000077882 */ /* 0x000fe20000000000 */
[----:B0-----:R-:W-:Y:S01]  /*c870*/  FADD.FTZ R5, R5, R4 ;  /* 0x0000000405057221 */ /* 0x001fe20000010000 */
[----:B-1----:R-:W-:-:S04]  /*c880*/  FADD.FTZ R7, R6, R3 ;  /* 0x0000000306077221 */ /* 0x002fc80000010000 */
[----:B------:R-:W0:Y:S04]  /*c890*/  SHFL.BFLY PT, R6, R5, 0x1, 0x1f ;  /* 0x0c201f0005067f89 */ /* 0x000e2800000e0000 */
[----:B------:R-:W1:Y:S01]  /*c8a0*/  SHFL.BFLY PT, R8, R7, 0x1, 0x1f ;  /* 0x0c201f0007087f89 */ /* 0x000e6200000e0000 */
[----:B0-----:R-:W-:Y:S01]  /*c8b0*/  FADD.FTZ R9, R5, R6 ;  /* 0x0000000605097221 */ /* 0x001fe20000010000 */
[----:B-1----:R-:W-:-:S04]  /*c8c0*/  FADD.FTZ R8, R7, R8 ;  /* 0x0000000807087221 */ /* 0x002fc80000010000 */
[----:B------:R-:W-:Y:S02]  /*c8d0*/  FSETP.NE.FTZ.AND P1, PT, R9, RZ, PT ;  /* 0x000000ff0900720b */ /* 0x000fe40003f35000 */
        /* <DEDUP_REMOVED lines=13> */
[----:B------:R-:W-:Y:S01]  /*c9b0*/  UIADD3 UR6, UR4, 0x100, URZ ;  /* 0x0000010004067890 */ /* 0x000fe2000fffe03f */
[----:B------:R-:W-:Y:S01]  /*c9c0*/  @P2 FFMA.FTZ R24, R5, R11, R6 ;  /* 0x0000000b05182223 */ /* 0x000fe20000010006 */
        /* <DEDUP_REMOVED lines=33> */
.L_x_1015:
        /* <DEDUP_REMOVED lines=30> */
[----:B------:R-:W-:Y:S01]  /*cdc0*/  USEL UR4, URZ, 0x1, UP0 ;  /* 0x000000013f047887 */ /* 0x000fe20008000000 */
[-C--:B------:R-:W-:Y:S01]  /*cdd0*/  FMUL.FTZ R110, R110, R35.reuse ;  /* 0x000000236e6e7220 */ /* 0x080fe20000410000 */
[-C--:B------:R-:W-:Y:S01]  /*cde0*/  FMUL.FTZ R15, R111, R35.reuse ;  /* 0x000000236f0f7220 */ /* 0x080fe20000410000 */
[-C--:B------:R-:W-:Y:S01]  /*cdf0*/  FMUL.FTZ R114, R114, R35.reuse ;  /* 0x0000002372727220 */ /* 0x080fe20000410000 */
[-C--:B------:R-:W-:Y:S01]  /*ce00*/  FMUL.FTZ R33, R115, R35.reuse ;  /* 0x0000002373217220 */ /* 0x080fe20000410000 */
[-C--:B------:R-:W-:Y:S01]  /*ce10*/  FMUL.FTZ R118, R118, R35.reuse ;  /* 0x0000002376767220 */ /* 0x080fe20000410000 */
[----:B------:R-:W-:Y:S01]  /*ce20*/  FMUL.FTZ R34, R117, R34 ;  /* 0x0000002275227220 */ /* 0x000fe20000410000 */
[----:B------:R-:W-:Y:S01]  /*ce30*/  PLOP3.LUT P0, PT, PT, PT, PT, 0x8, 0x0 ;  /* 0x000000000000781c */ /* 0x000fe20003f0e170 */
[----:B------:R-:W-:Y:S01]  /*ce40*/  FMUL.FTZ R35, R119, R35 ;  /* 0x0000002377237220 */ /* 0x000fe20000410000 */
[----:B------:R-:W-:-:S02]  /*ce50*/  UIADD3 UR47, UR47, 0x1, URZ ;  /* 0x000000012f2f7890 */ /* 0x000fc4000fffe03f */
[----:B------:R-:W-:Y:S02]  /*ce60*/  USEL UR36, UR36, URZ, UP0 ;  /* 0x0000003f24247287 */ /* 0x000fe40008000000 */
[----:B------:R-:W-:-:S12]  /*ce70*/  ULOP3.LUT UR46, UR46, UR4, URZ, 0x3c, !UPT ;  /* 0x000000042e2e7292 */ /* 0x000fd8000f8e3c3f */
.L_x_937:
[----:B------:R-:W0:Y:S01]  /*ce80*/  S2R R3, SR_CgaCtaId ;  /* 0x0000000000037919 */ /* 0x000e220000008800 */
[----:B------:R-:W-:Y:S01]  /*ce90*/  MOV R0, 0x400 ;  /* 0x0000040000007802 */ /* 0x000fe20000000f00 */
[----:B------:R-:W-:Y:S01]  /*cea0*/  BSSY B0, `(.L_x_1016) ;  /* 0x0000144000007945 */ /* 0x000fe20003800000 */
[----:B------:R-:W-:Y:S02]  /*ceb0*/  BAR.SYNC.DEFER_BLOCKING 0x5, 0x200 ;  /* 0x0148000000007b1d */ /* 0x000fe40000010000 */
[----:B0-----:R-:W-:-:S05]  /*cec0*/  LEA R0, R3, R0, 0x18 ;  /* 0x0000000003007211 */ /* 0x001fca00078ec0ff */
[----:B------:R-:W0:Y:S02]  /*ced0*/  LDS R2, [R0+0x168d0] ;  /* 0x0168d00000027984 */ /* 0x000e240000000800 */
[----:B0-----:R-:W-:Y:S01]  /*cee0*/  R2UR UR4, R2 ;  /* 0x00000000020472ca */ /* 0x001fe200000e0000 */
[----:B------:R-:W-:Y:S06]  /*cef0*/  BAR.ARV 0x4, 0x200 ;  /* 0x0108000000007b1d */ /* 0x000fec0000002000 */
[----:B------:R-:W-:Y:S08]  /*cf00*/  @P0 BRA `(.L_x_1017) ;  /* 0x0000000c00180947 */ /* 0x000ff00003800000 */
[----:B------:R-:W0:Y:S01]  /*cf10*/  S2R R5, SR_SWINHI ;  /* 0x0000000000057919 */ /* 0x000e220000002f00 */
[----:B------:R-:W1:Y:S01]  /*cf20*/  LDC R30, c[0x0][0xbe8] ;  /* 0x0002fa00ff1e7b82 */ /* 0x000e620000000800 */
[----:B------:R-:W-:Y:S01]  /*cf30*/  USHF.R.S32.HI UR12, URZ, 0x1f, UR41 ;  /* 0x0000001f3f0c7899 */ /* 0x000fe20008011429 */
[----:B------:R-:W-:Y:S01]  /*cf40*/  VIADD R47, R17, UR38 ;  /* 0x00000026112f7c36 */ /* 0x000fe20008000000 */
[----:B------:R-:W-:Y:S01]  /*cf50*/  ULDC.64 UR8, c[0x0][0xb90] ;  /* 0x0002e40000087ab9 */ /* 0x000fe20000000a00 */
[----:B------:R-:W-:Y:S01]  /*cf60*/  USHF.R.S32.HI UR13, URZ, 0x1f, UR39 ;  /* 0x0000001f3f0d7899 */ /* 0x000fe20008011427 */
[----:B------:R-:W-:Y:S01]  /*cf70*/  F2FP.BF16.F32.PACK_AB R12, R12, R41 ;  /* 0x000000290c0c723e */ /* 0x000fe200000010ff */
[----:B------:R-:W-:Y:S01]  /*cf80*/  UIMAD UR5, UR12, UR8, URZ ;  /* 0x000000080c0572a4 */ /* 0x000fe2000f8e023f */
[----:B------:R-:W-:Y:S01]  /*cf90*/  F2FP.BF16.F32.PACK_AB R13, R13, R106 ;  /* 0x0000006a0d0d723e */ /* 0x000fe200000010ff */
[----:B------:R-:W-:Y:S01]  /*cfa0*/  UIMAD.WIDE.U32 UR6, UR41, UR8, URZ ;  /* 0x00000008290672a5 */ /* 0x000fe2000f8e003f */
[----:B------:R-:W-:Y:S01]  /*cfb0*/  F2FP.BF16.F32.PACK_AB R14, R14, R37 ;  /* 0x000000250e0e723e */ /* 0x000fe200000010ff */
[----:B------:R-:W-:Y:S01]  /*cfc0*/  UIMAD UR5, UR41, UR9, UR5 ;  /* 0x00000009290572a4 */ /* 0x000fe2000f8e0205 */
[----:B------:R-:W-:Y:S01]  /*cfd0*/  F2FP.BF16.F32.PACK_AB R15, R15, R110 ;  /* 0x0000006e0f0f723e */ /* 0x000fe200000010ff */
[----:B------:R-:W-:Y:S01]  /*cfe0*/  ULDC.64 UR10, c[0x0][0xb98] ;  /* 0x0002e600000a7ab9 */ /* 0x000fe20000000a00 */
[----:B------:R-:W-:Y:S01]  /*cff0*/  F2FP.BF16.F32.PACK_AB R32, R32, R29 ;  /* 0x0000001d2020723e */ /* 0x000fe200000010ff */
[----:B------:R-:W-:Y:S01]  /*d000*/  UIMAD UR8, UR13, UR10, URZ ;  /* 0x0000000a0d0872a4 */ /* 0x000fe2000f8e023f */
[----:B------:R-:W-:Y:S01]  /*d010*/  F2FP.BF16.F32.PACK_AB R33, R33, R114 ;  /* 0x000000722121723e */ /* 0x000fe200000010ff */
[----:B------:R-:W-:Y:S01]  /*d020*/  UIADD3 UR7, UR7, UR5, URZ ;  /* 0x0000000507077290 */ /* 0x000fe2000fffe03f */
[----:B------:R-:W-:Y:S01]  /*d030*/  F2FP.BF16.F32.PACK_AB R34, R34, R21 ;  /* 0x000000152222723e */ /* 0x000fe200000010ff */
[----:B------:R-:W-:Y:S01]  /*d040*/  UIMAD UR8, UR39, UR11, UR8 ;  /* 0x0000000b270872a4 */ /* 0x000fe2000f8e0208 */
[----:B------:R-:W-:Y:S01]  /*d050*/  F2FP.BF16.F32.PACK_AB R35, R35, R118 ;  /* 0x000000762323723e */ /* 0x000fe200000010ff */
[----:B------:R-:W-:Y:S01]  /*d060*/  UIMAD.WIDE.U32 UR6, UR39, UR10, UR6 ;  /* 0x0000000a270672a5 */ /* 0x000fe2000f8e0006 */
[----:B------:R-:W-:-:S02]  /*d070*/  ULDC UR5, c[0x0][0xa88] ;  /* 0x0002a20000057ab9 */ /* 0x000fc40000000800 */
[----:B------:R-:W-:Y:S01]  /*d080*/  ULDC.64 UR10, c[0x0][0xaf0] ;  /* 0x0002bc00000a7ab9 */ /* 0x000fe20000000a00 */
[----:B------:R-:W-:Y:S01]  /*d090*/  BAR.SYNC.DEFER_BLOCKING 0x1, 0x180 ;  /* 0x0046000000007b1d */ /* 0x000fe20000010000 */
[----:B-1----:R-:W-:Y:S01]  /*d0a0*/  ISETP.NE.AND P1, PT, R30, 0x1, PT ;  /* 0x000000011e00780c */ /* 0x002fe20003f25270 */
[----:B------:R-:W-:-:S04]  /*d0b0*/  IMAD.U32 R36, RZ, RZ, UR8 ;  /* 0x00000008ff247e24 */ /* 0x000fc8000f8e00ff */
[----:B------:R-:W-:Y:S01]  /*d0c0*/  ULDC.64 UR8, c[0x0][0xae8] ;  /* 0x0002ba0000087ab9 */ /* 0x000fe20000000a00 */
[----:B------:R-:W-:Y:S02]  /*d0d0*/  MOV R2, R0 ;  /* 0x0000000000027202 */ /* 0x000fe40000000f00 */
[----:B0-----:R-:W-:Y:S01]  /*d0e0*/  MOV R3, R5 ;  /* 0x0000000500037202 */ /* 0x001fe20000000f00 */
[----:B------:R-:W-:Y:S02]  /*d0f0*/  IMAD R5, R152, 0x40, R22 ;  /* 0x0000004098057824 */ /* 0x000fe400078e0216 */
[--C-:B------:R-:W-:Y:S02]  /*d100*/  IMAD.WIDE R10, R156, 0x2, R2.reuse ;  /* 0x000000029c0a7825 */ /* 0x100fe400078e0202 */
[----:B------:R-:W0:Y:S02]  /*d110*/  @P1 LDC R20, c[0x0][0xbec] ;  /* 0x0002fb00ff141b82 */ /* 0x000e240000000800 */
[----:B------:R-:W-:Y:S01]  /*d120*/  IMAD.WIDE R2, R5, 0x2, R2 ;  /* 0x0000000205027825 */ /* 0x000fe200078e0202 */
[----:B------:R-:W-:-:S02]  /*d130*/  LOP3.LUT R4, R10, 0x380, RZ, 0xc0, !PT ;  /* 0x000003800a047812 */ /* 0x000fc400078ec0ff */
[----:B------:R-:W-:Y:S02]  /*d140*/  IADD3 R39, P0, R10, 0x60, RZ ;  /* 0x000000600a277810 */ /* 0x000fe40007f1e0ff */
[----:B------:R-:W-:Y:S01]  /*d150*/  SHF.R.U64 R5, R4, 0x3, RZ ;  /* 0x0000000304057819 */ /* 0x000fe200000012ff */
[----:B------:R-:W1:Y:S01]  /*d160*/  @P1 LDC R45, c[0x0][0xbf0] ;  /* 0x0002fc00ff2d1b82 */ /* 0x000e620000000800 */
[----:B------:R-:W-:Y:S01]  /*d170*/  LOP3.LUT R4, R39, 0x380, RZ, 0xc0, !PT ;  /* 0x0000038027047812 */ /* 0x000fe200078ec0ff */
[----:B------:R-:W-:Y:S01]  /*d180*/  IMAD.X R9, RZ, RZ, R11, P0 ;  /* 0x000000ffff097224 */ /* 0x000fe200000e060b */
[----:B------:R-:W-:Y:S02]  /*d190*/  IADD3 R27, P3, R10, 0x20, RZ ;  /* 0x000000200a1b7810 */ /* 0x000fe40007f7e0ff */
[----:B------:R-:W-:Y:S02]  /*d1a0*/  SHF.R.U64 R4, R4, 0x3, RZ ;  /* 0x0000000304047819 */ /* 0x000fe400000012ff */
[----:B------:R-:W-:-:S02]  /*d1b0*/  IADD3 R31, P2, R10, 0x40, RZ ;  /* 0x000000400a1f7810 */ /* 0x000fc40007f5e0ff */
[----:B------:R-:W-:Y:S02]  /*d1c0*/  LOP3.LUT R8, R4, R39, RZ, 0x3c, !PT ;  /* 0x0000002704087212 */ /* 0x000fe400078e3cff */
[----:B------:R-:W-:Y:S01]  /*d1d0*/  LOP3.LUT R4, R27, 0x380, RZ, 0xc0, !PT ;  /* 0x000003801b047812 */ /* 0x000fe200078ec0ff */
[----:B------:R-:W-:Y:S01]  /*d1e0*/  IMAD.X R7, RZ, RZ, R11, P2 ;  /* 0x000000ffff077224 */ /* 0x000fe200010e060b */
[----:B------:R-:W-:Y:S02]  /*d1f0*/  LOP3.LUT R6, R31, 0x380, RZ, 0xc0, !PT ;  /* 0x000003801f067812 */ /* 0x000fe400078ec0ff */
[----:B------:R-:W-:Y:S01]  /*d200*/  SHF.R.U64 R4, R4, 0x3, RZ ;  /* 0x0000000304047819 */ /* 0x000fe200000012ff */
[----:B0-----:R-:W-:Y:S01]  /*d210*/  @P1 IMAD.HI.U32 R20, R47, R20, RZ ;  /* 0x000000142f141227 */ /* 0x001fe200078e00ff */
[----:B------:R-:W-:Y:S02]  /*d220*/  SHF.R.U64 R6, R6, 0x3, RZ ;  /* 0x0000000306067819 */ /* 0x000fe400000012ff */
[----:B------:R-:W-:-:S02]  /*d230*/  IADD3 R39, P2, R2, 0x3000, RZ ;  /* 0x0000300002277810 */ /* 0x000fc40007f5e0ff */
[----:B------:R-:W-:Y:S01]  /*d240*/  LOP3.LUT R4, R4, R27, RZ, 0x3c, !PT ;  /* 0x0000001b04047212 */ /* 0x000fe200078e3cff */
[----:B------:R-:W-:Y:S01]  /*d250*/  IMAD.MOV.U32 R27, RZ, RZ, R47 ;  /* 0x000000ffff1b7224 */ /* 0x000fe200078e002f */
[----:B------:R-:W-:Y:S01]  /*d260*/  LOP3.LUT R6, R6, R31, RZ, 0x3c, !PT ;  /* 0x0000001f06067212 */ /* 0x000fe200078e3cff */
[----:B------:R-:W-:Y:S01]  /*d270*/  IMAD.X R21, RZ, RZ, R3, P2 ;  /* 0x000000ffff157224 */ /* 0x000fe200010e0603 */
[----:B------:R-:W-:Y:S02]  /*d280*/  LOP3.LUT R31, R39, 0x380, RZ, 0xc0, !PT ;  /* 0x00000380271f7812 */ /* 0x000fe400078ec0ff */
[----:B-1----:R-:W-:Y:S02]  /*d290*/  @P1 SHF.R.U32.HI R27, RZ, R45, R20 ;  /* 0x0000002dff1b1219 */ /* 0x002fe40000011614 */
[----:B------:R-:W-:Y:S02]  /*d2a0*/  SHF.R.U64 R20, R31, 0x3, RZ ;  /* 0x000000031f147819 */ /* 0x000fe400000012ff */
[----:B------:R-:W-:Y:S01]  /*d2b0*/  LOP3.LUT R10, R5, R10, RZ, 0x3c, !PT ;  /* 0x0000000a050a7212 */ /* 0x000fe200078e3cff */
[----:B------:R-:W-:Y:S01]  /*d2c0*/  IMAD.MOV R31, RZ, RZ, -R27 ;  /* 0x000000ffff1f7224 */ /* 0x000fe200078e0a1b */
[----:B------:R-:W-:Y:S01]  /*d2d0*/  MOV R40, R8 ;  /* 0x0000000800287202 */ /* 0x000fe20000000f00 */
[----:B------:R-:W-:Y:S01]  /*d2e0*/  IMAD.X R5, RZ, RZ, R11, P3 ;  /* 0x000000ffff057224 */ /* 0x000fe200018e060b */
[----:B------:R-:W-:Y:S01]  /*d2f0*/  MOV R44, R10 ;  /* 0x0000000a002c7202 */ /* 0x000fe20000000f00 */
[----:B------:R-:W-:Y:S01]  /*d300*/  IMAD R31, R30, R31, R47 ;  /* 0x0000001f1e1f7224 */ /* 0x000fe200078e022f */
[----:B------:R-:W-:-:S02]  /*d310*/  SHF.R.S32.HI R11, RZ, 0x1f, R27 ;  /* 0x0000001fff0b7819 */ /* 0x000fc4000001141b */
[----:B------:R-:W-:Y:S02]  /*d320*/  IADD3 R10, P0, R27, UR6, RZ ;  /* 0x000000061b0a7c10 */ /* 0x000fe4000ff1e0ff */
[----:B------:R-:W-:Y:S02]  /*d330*/  SHF.R.S32.HI R27, RZ, 0x1f, R31 ;  /* 0x0000001fff1b7819 */ /* 0x000fe4000001141f */
[----:B------:R-:W-:Y:S01]  /*d340*/  IADD3.X R11, R11, UR7, R36, P0, !PT ;  /* 0x000000070b0b7c10 */ /* 0x000fe200087fe424 */
[----:B------:R-:W-:Y:S01]  /*d350*/  ULDC.64 UR6, c[0x0][0xb88] ;  /* 0x0002e20000067ab9 */ /* 0x000fe20000000a00 */
[----:B------:R-:W-:Y:S01]  /*d360*/  IADD3 R43, P3, R2, 0x1800, RZ ;  /* 0x00001800022b7810 */ /* 0x000fe20007f7e0ff */
[----:B------:R-:W-:Y:S01]  /*d370*/  IMAD R8, R27, UR6, RZ ;  /* 0x000000061b087c24 */ /* 0x000fe2000f8e02ff */
[----:B------:R-:W-:Y:S01]  /*d380*/  MOV R42, R6 ;  /* 0x00000006002a7202 */ /* 0x000fe20000000f00 */
[----:B------:R-:W-:Y:S01]  /*d390*/  IMAD.WIDE.U32 R6, R31, UR6, R10 ;  /* 0x000000061f067c25 */ /* 0x000fe2000f8e000a */
[----:B------:R-:W-:-:S02]  /*d3a0*/  LOP3.LUT R28, R43, 0x380, RZ, 0xc0, !PT ;  /* 0x000003802b1c7812 */ /* 0x000fc400078ec0ff */
[----:B------:R-:W-:Y:S01]  /*d3b0*/  LOP3.LUT P0, RZ, R153, 0x3, RZ, 0xc0, !PT ;  /* 0x0000000399ff7812 */ /* 0x000fe2000780c0ff */
[----:B------:R-:W-:Y:S01]  /*d3c0*/  IMAD R9, R31, UR7, R8 ;  /* 0x000000071f097c24 */ /* 0x000fe2000f8e0208 */
[----:B------:R-:W-:Y:S01]  /*d3d0*/  ULDC.64 UR6, c[0x0][0xb50] ;  /* 0x0002d40000067ab9 */ /* 0x000fe20000000a00 */
[----:B------:R-:W-:Y:S01]  /*d3e0*/  VIADD R10, R155, UR38 ;  /* 0x000000269b0a7c36 */ /* 0x000fe20008000000 */
[----:B------:R-:W-:Y:S01]  /*d3f0*/  SHF.R.U64 R28, R28, 0x3, RZ ;  /* 0x000000031c1c7819 */ /* 0x000fe200000012ff */
[----:B------:R-:W-:Y:S01]  /*d400*/  IMAD R31, R30, UR5, RZ ;  /* 0x000000051e1f7c24 */ /* 0x000fe2000f8e02ff */
[----:B------:R-:W-:Y:S01]  /*d410*/  LEA R36, P5, R6, UR6, 0x2 ;  /* 0x0000000606247c11 */ /* 0x000fe2000f8a10ff */
[----:B------:R-:W-:Y:S01]  /*d420*/  IMAD.IADD R7, R7, 0x1, R9 ;  /* 0x0000000107077824 */ /* 0x000fe200078e0209 */
[----:B------:R-:W-:Y:S01]  /*d430*/  LOP3.LUT R28, R28, R43, RZ, 0x3c, !PT ;  /* 0x0000002b1c1c7212 */ /* 0x000fe200078e3cff */
[C---:B------:R-:W-:Y:S01]  /*d440*/  VIADD R8, R10.reuse, 0x8 ;  /* 0x000000080a087836 */ /* 0x040fe20000000000 */
[----:B------:R-:W-:Y:S01]  /*d450*/  MOV R43, R4 ;  /* 0x00000004002b7202 */ /* 0x000fe20000000f00 */
[----:B------:R-:W-:Y:S01]  /*d460*/  SHFL.IDX PT, R38, R36, 0x1, 0x1c1f ;  /* 0x003c1f0024267f89 */ /* 0x000fe200000e0000 */
[----:B------:R-:W-:Y:S01]  /*d470*/  ISETP.GE.OR P4, PT, R10, R31, P0 ;  /* 0x0000001f0a00720c */ /* 0x000fe20000786670 */
[----:B------:R-:W-:Y:S01]  /*d480*/  IMAD.X R29, RZ, RZ, R3, P3 ;  /* 0x000000ffff1d7224 */ /* 0x000fe200018e0603 */
[----:B------:R-:W-:-:S02]  /*d490*/  LEA.HI.X R45, R6, UR7, R7, 0x2, P5 ;  /* 0x00000007062d7c11 */ /* 0x000fc4000a8f1407 */
[----:B------:R-:W-:Y:S02]  /*d4a0*/  ISETP.GE.OR P0, PT, R8, R31, P0 ;  /* 0x0000001f0800720c */ /* 0x000fe40000706670 */
[----:B------:R-:W-:Y:S01]  /*d4b0*/  F2FP.BF16.F32.PACK_AB R4, R89, R26 ;  /* 0x0000001a5904723e */ /* 0x000fe200000010ff */
[----:B------:R-:W-:Y:S01]  /*d4c0*/  SHFL.IDX PT, R27, R45, RZ, 0x1c1f ;  /* 0x001c1fff2d1b7589 */ /* 0x000fe200000e0000 */
[----:B------:R-:W-:Y:S02]  /*d4d0*/  F2FP.BF16.F32.PACK_AB R5, R91, R90 ;  /* 0x0000005a5b05723e */ /* 0x000fe400000010ff */
[----:B------:R-:W-:Y:S01]  /*d4e0*/  F2FP.BF16.F32.PACK_AB R6, R93, R92 ;  /* 0x0000005c5d06723e */ /* 0x000fe200000010ff */
[----:B------:R0:W1:Y:S01]  /*d4f0*/  SHFL.IDX PT, R26, R36, RZ, 0x1c1f ;  /* 0x001c1fff241a7589 */ /* 0x00006200000e0000 */
[----:B------:R-:W-:Y:S02]  /*d500*/  F2FP.BF16.F32.PACK_AB R7, R95, R94 ;  /* 0x0000005e5f07723e */ /* 0x000fe400000010ff */
[----:B------:R-:W-:-:S02]  /*d510*/  F2FP.BF16.F32.PACK_AB R8, R97, R96 ;  /* 0x000000606108723e */ /* 0x000fc400000010ff */
[----:B------:R-:W-:Y:S01]  /*d520*/  F2FP.BF16.F32.PACK_AB R9, R99, R98 ;  /* 0x000000626309723e */ /* 0x000fe200000010ff */
[----:B------:R-:W-:Y:S01]  /*d530*/  STSM.16.M88.4 [R44], R4 ;  /* 0x000000042c007844 */ /* 0x000fe20000000200 */
[----:B------:R-:W-:Y:S02]  /*d540*/  F2FP.BF16.F32.PACK_AB R10, R101, R100 ;  /* 0x00000064650a723e */ /* 0x000fe400000010ff */
[----:B------:R-:W-:Y:S02]  /*d550*/  F2FP.BF16.F32.PACK_AB R11, R103, R102 ;  /* 0x00000066670b723e */ /* 0x000fe400000010ff */
[----:B------:R-:W-:Y:S02]  /*d560*/  LOP3.LUT R20, R20, R39, RZ, 0x3c, !PT ;  /* 0x0000002714147212 */ /* 0x000fe400078e3cff */
[----:B------:R-:W2:Y:S01]  /*d570*/  SHFL.IDX PT, R39, R45, 0x1, 0x1c1f ;  /* 0x003c1f002d277f89 */ /* 0x000ea200000e0000 */
[----:B------:R-:W-:-:S03]  /*d580*/  LOP3.LUT R37, R2, 0x380, RZ, 0xc0, !PT ;  /* 0x0000038002257812 */ /* 0x000fc600078ec0ff */
[----:B------:R3:W-:Y:S01]  /*d590*/  STSM.16.M88.4 [R43], R8 ;  /* 0x000000082b007844 */ /* 0x0007e20000000200 */
[----:B------:R-:W-:-:S03]  /*d5a0*/  SHF.R.U64 R37, R37, 0x3, RZ ;  /* 0x0000000325257819 */ /* 0x000fc600000012ff */
[----:B------:R4:W-:Y:S01]  /*d5b0*/  STSM.16.M88.4 [R42], R12 ;  /* 0x0000000c2a007844 */ /* 0x0009e20000000200 */
[----:B0-----:R-:W-:Y:S01]  /*d5c0*/  LOP3.LUT R36, R37, R2, RZ, 0x3c, !PT ;  /* 0x0000000225247212 */ /* 0x001fe200078e3cff */
[----:B------:R-:W-:Y:S02]  /*d5d0*/  IMAD.MOV.U32 R37, RZ, RZ, R3 ;  /* 0x000000ffff257224 */ /* 0x000fe400078e0003 */
[----:B------:R0:W-:Y:S01]  /*d5e0*/  STSM.16.M88.4 [R40], R32 ;  /* 0x0000002028007844 */ /* 0x0001e20000000200 */
[----:B------:R-:W-:Y:S06]  /*d5f0*/  BAR.SYNC.DEFER_BLOCKING 0x1, 0x180 ;  /* 0x0046000000007b1d */ /* 0x000fec0000010000 */
[----:B-1----:R1:W-:Y:S04]  /*d600*/  @!P4 ST.E desc[UR52][R26.64], R25 ;  /* 0x000000191a00c985 */ /* 0x0023e8000c101934 */
[----:B--2---:R2:W-:Y:S04]  /*d610*/  @!P0 ST.E desc[UR52][R38.64], R24 ;  /* 0x0000001826008985 */ /* 0x0045e8000c101934 */
[----:B------:R-:W2:Y:S04]  /*d620*/  LD.E.128 R4, desc[UR52][R36.64] ;  /* 0x0000003424047980 */ /* 0x000ea8000c101d00 */
[----:B---3--:R3:W2:Y:S04]  /*d630*/  LD.E.128 R8, desc[UR52][R28.64] ;  /* 0x000000341c087980 */ /* 0x0086a8000c101d00 */
[----:B----4-:R4:W4:Y:S01]  /*d640*/  LD.E.128 R12, desc[UR52][R20.64] ;  /* 0x00000034140c7980 */ /* 0x010922000c101d00 */
[----:B0-----:R-:W-:-:S04]  /*d650*/  IADD3 R33, P0, R2, 0x4800, RZ ;  /* 0x0000480002217810 */ /* 0x001fc80007f1e0ff */
[----:B------:R-:W-:Y:S01]  /*d660*/  LOP3.LUT R2, R33, 0x380, RZ, 0xc0, !PT ;  /* 0x0000038021027812 */ /* 0x000fe200078ec0ff */
[----:B-1----:R-:W-:Y:S02]  /*d670*/  IMAD.X R27, RZ, RZ, R3, P0 ;  /* 0x000000ffff1b7224 */ /* 0x002fe400000e0603 */
[----:B------:R-:W0:Y:S01]  /*d680*/  @P1 LDC R3, c[0x0][0xbec] ;  /* 0x0002fb00ff031b82 */ /* 0x000e220000000800 */
[----:B------:R-:W-:-:S04]  /*d690*/  SHF.R.U64 R2, R2, 0x3, RZ ;  /* 0x0000000302027819 */ /* 0x000fc800000012ff */
[----:B------:R-:W-:-:S03]  /*d6a0*/  LOP3.LUT R26, R2, R33, RZ, 0x3c, !PT ;  /* 0x00000021021a7212 */ /* 0x000fc600078e3cff */
[----:B------:R-:W1:Y:S01]  /*d6b0*/  @P1 LDC R33, c[0x0][0xbf0] ;  /* 0x0002fc00ff211b82 */ /* 0x000e620000000800 */
[----:B------:R-:W-:Y:S01]  /*d6c0*/  IMAD R2, R18, 0x30, R152 ;  /* 0x0000003012027824 */ /* 0x000fe200078e0298 */
[----:B------:R-:W-:Y:S02]  /*d6d0*/  UIMAD UR5, UR12, UR8, URZ ;  /* 0x000000080c0572a4 */ /* 0x000fe4000f8e023f */
[----:B------:R-:W-:Y:S01]  /*d6e0*/  UIMAD.WIDE.U32 UR6, UR41, UR8, URZ ;  /* 0x00000008290672a5 */ /* 0x000fe2000f8e003f */
[----:B---3--:R-:W-:Y:S01]  /*d6f0*/  VIADD R28, R2, UR38 ;  /* 0x00000026021c7c36 */ /* 0x008fe20008000000 */
[----:B------:R-:W-:Y:S01]  /*d700*/  UIMAD UR5, UR41, UR9, UR5 ;  /* 0x00000009290572a4 */ /* 0x000fe2000f8e0205 */
[----:B------:R-:W-:Y:S01]  /*d710*/  VIADD R34, R152, UR38 ;  /* 0x0000002698227c36 */ /* 0x000fe20008000000 */
[----:B------:R-:W-:Y:S01]  /*d720*/  UIMAD UR8, UR13, UR10, URZ ;  /* 0x0000000a0d0872a4 */ /* 0x000fe2000f8e023f */
[----:B--2---:R-:W5:Y:S01]  /*d730*/  LD.E.128 R24, desc[UR52][R26.64] ;  /* 0x000000341a187980 */ /* 0x004f62000c101d00 */
[----:B------:R-:W-:Y:S01]  /*d740*/  UIADD3 UR7, UR7, UR5, URZ ;  /* 0x0000000507077290 */ /* 0x000fe2000fffe03f */
[----:B----4-:R-:W-:Y:S01]  /*d750*/  IMAD.MOV.U32 R21, RZ, RZ, R28 ;  /* 0x000000ffff157224 */ /* 0x010fe200078e001c */
[----:B------:R-:W-:Y:S01]  /*d760*/  UIMAD UR5, UR39, UR11, UR8 ;  /* 0x0000000b270572a4 */ /* 0x000fe2000f8e0208 */
[----:B------:R-:W-:Y:S01]  /*d770*/  @!PT LDS RZ, [RZ] ;  /* 0x00000000fffff984 */ /* 0x000fe20000000800 */
[----:B------:R-:W-:Y:S01]  /*d780*/  @!PT LDS RZ, [RZ] ;  /* 0x00000000fffff984 */ /* 0x000fe20000000800 */
[----:B------:R-:W-:Y:S01]  /*d790*/  @!PT LDS RZ, [RZ] ;  /* 0x00000000fffff984 */ /* 0x000fe20000000800 */
[----:B------:R-:W-:Y:S01]  /*d7a0*/  @!PT LDS RZ, [RZ] ;  /* 0x00000000fffff984 */ /* 0x000fe20000000800 */
[----:B------:R2:W-:Y:S06]  /*d7b0*/  MEMBAR.ALL.CTA ;  /* 0x0000000000007992 */ /* 0x0005ec0000008000 */
[----:B--2---:R-:W2:Y:S01]  /*d7c0*/  FENCE.VIEW.ASYNC.S ;  /* 0x00000000000073c6 */ /* 0x004ea20000000000 */
[----:B------:R-:W-:Y:S01]  /*d7d0*/  UIMAD.WIDE.U32 UR6, UR39, UR10, UR6 ;  /* 0x0000000a270672a5 */ /* 0x000fe2000f8e0006 */
[----:B------:R-:W-:Y:S01]  /*d7e0*/  VIADD R0, R0, 0x16820 ;  /* 0x0001682000007836 */ /* 0x000fe20000000000 */
[----:B------:R-:W-:Y:S01]  /*d7f0*/  ULDC.64 UR8, c[0x0][0xae0] ;  /* 0x0002b80000087ab9 */ /* 0x000fe20000000a00 */
[----:B0-----:R-:W-:Y:S01]  /*d800*/  @P1 IMAD.HI.U32 R2, R28, R3, RZ ;  /* 0x000000031c021227 */ /* 0x001fe200078e00ff */
[----:B------:R-:W-:-:S02]  /*d810*/  UIADD3 UR5, UR7, UR5, URZ ;  /* 0x0000000507057290 */ /* 0x000fc4000fffe03f */
[----:B------:R-:W-:Y:S01]  /*d820*/  PRMT R0, RZ, 0x654, R0 ;  /* 0x00000654ff007816 */ /* 0x000fe20000000000 */
[----:B------:R-:W-:Y:S01]  /*d830*/  IMAD.U32 R3, RZ, RZ, UR7 ;  /* 0x00000007ff037e24 */ /* 0x000fe2000f8e00ff */
[----:B-1----:R-:W-:Y:S01]  /*d840*/  @P1 SHF.R.U32.HI R21, RZ, R33, R2 ;  /* 0x00000021ff151219 */ /* 0x002fe20000011602 */
[----:B------:R-:W-:Y:S01]  /*d850*/  IMAD.U32 R2, RZ, RZ, UR6 ;  /* 0x00000006ff027e24 */ /* 0x000fe2000f8e00ff */
[----:B------:R-:W-:Y:S01]  /*d860*/  ULDC.64 UR6, c[0x0][0xad8] ;  /* 0x0002b60000067ab9 */ /* 0x000fe20000000a00 */
[----:B------:R-:W-:Y:S01]  /*d870*/  IMAD.U32 R3, RZ, RZ, UR5 ;  /* 0x00000005ff037e24 */ /* 0x000fe2000f8e00ff */
[--C-:B------:R-:W-:Y:S01]  /*d880*/  SHF.R.S32.HI R20, RZ, 0x1f, R21.reuse ;  /* 0x0000001fff147819 */ /* 0x100fe20000011415 */
[----:B------:R-:W-:Y:S01]  /*d890*/  IMAD.MOV R29, RZ, RZ, -R21 ;  /* 0x000000ffff1d7224 */ /* 0x000fe200078e0a15 */
[----:B------:R-:W-:Y:S01]  /*d8a0*/  ULDC UR5, c[0x0][0xac8] ;  /* 0x0002b20000057ab9 */ /* 0x000fe20000000800 */
[----:B------:R-:W-:-:S04]  /*d8b0*/  IMAD.WIDE.U32 R2, R21, UR8, R2 ;  /* 0x0000000815027c25 */ /* 0x000fc8000f8e0002 */
[----:B------:R-:W-:Y:S02]  /*d8c0*/  IMAD R20, R20, UR8, RZ ;  /* 0x0000000814147c24 */ /* 0x000fe4000f8e02ff */
[----:B------:R-:W-:Y:S01]  /*d8d0*/  IMAD R29, R30, R29, R28 ;  /* 0x0000001d1e1d7224 */ /* 0x000fe200078e021c */
[----:B--2---:R0:W-:Y:S01]  /*d8e0*/  SYNCS.ARRIVE.TRANS64.RED.A1T0 RZ, [R0+URZ], RZ ;  /* 0x000000ff00ff79a7 */ /* 0x0041e2000810043f */
[----:B------:R-:W-:-:S03]  /*d8f0*/  IMAD R33, R21, UR9, R20 ;  /* 0x0000000915217c24 */ /* 0x000fc6000f8e0214 */
[----:B------:R-:W-:Y:S01]  /*d900*/  SHF.R.S32.HI R20, RZ, 0x1f, R29 ;  /* 0x0000001fff147819 */ /* 0x000fe2000001141d */
[----:B------:R-:W-:Y:S02]  /*d910*/  IMAD.IADD R3, R3, 0x1, R33 ;  /* 0x0000000103037824 */ /* 0x000fe400078e0221 */
[----:B0-----:R-:W-:Y:S02]  /*d920*/  VIADD R0, R34, 0x90 ;  /* 0x0000009022007836 */ /* 0x001fe40000000000 */
[----:B------:R-:W-:Y:S02]  /*d930*/  IMAD R20, R20, UR6, RZ ;  /* 0x0000000614147c24 */ /* 0x000fe4000f8e02ff */
[----:B------:R-:W-:-:S04]  /*d940*/  IMAD.WIDE.U32 R2, R29, UR6, R2 ;  /* 0x000000061d027c25 */ /* 0x000fc8000f8e0002 */
[----:B------:R-:W-:Y:S01]  /*d950*/  IMAD R21, R29, UR7, R20 ;  /* 0x000000071d157c24 */ /* 0x000fe2000f8e0214 */
[----:B------:R-:W-:Y:S01]  /*d960*/  ULDC.64 UR6, c[0x0][0xa80] ;  /* 0x0002a00000067ab9 */ /* 0x000fe20000000a00 */
[----:B------:R-:W-:Y:S01]  /*d970*/  VIADD R20, R34, 0x60 ;  /* 0x0000006022147836 */ /* 0x000fe20000000000 */
[----:B------:R-:W-:Y:S01]  /*d980*/  LEA R30, P0, R2, UR6, 0x1 ;  /* 0x00000006021e7c11 */ /* 0x000fe2000f8008ff */
[----:B------:R-:W-:-:S04]  /*d990*/  IMAD.IADD R3, R3, 0x1, R21 ;  /* 0x0000000103037824 */ /* 0x000fc800078e0215 */
[----:B------:R-:W0:Y:S01]  /*d9a0*/  SHFL.IDX PT, R21, R30, RZ, 0x181f ;  /* 0x00181fff1e157589 */ /* 0x000e2200000e0000 */
[----:B------:R-:W-:Y:S01]  /*d9b0*/  LEA.HI.X R32, R2, UR7, R3, 0x1, P0 ;  /* 0x0000000702207c11 */ /* 0x000fe200080f0c03 */
[----:B------:R-:W-:Y:S01]  /*d9c0*/  VIADD R2, R34, 0x30 ;  /* 0x0000003022027836 */ /* 0x000fe20000000000 */
[----:B------:R-:W-:Y:S01]  /*d9d0*/  ISETP.GE.AND P0, PT, R22, UR5, PT ;  /* 0x0000000516007c0c */ /* 0x000fe2000bf06270 */
[----:B------:R-:W1:Y:S03]  /*d9e0*/  SHFL.IDX PT, R33, R30, 0x1, 0x181f ;  /* 0x00381f001e217f89 */ /* 0x000e6600000e0000 */
[-C--:B------:R-:W-:Y:S01]  /*d9f0*/  ISETP.GE.OR P1, PT, R34, R31.reuse, P0 ;  /* 0x0000001f2200720c */ /* 0x080fe20000726670 */
[----:B------:R-:W2:Y:S01]  /*da00*/  SHFL.IDX PT, R37, R30, 0x2, 0x181f ;  /* 0x00581f001e257f89 */ /* 0x000ea200000e0000 */
[-C--:B------:R-:W-:Y:S02]  /*da10*/  ISETP.GE.OR P2, PT, R2, R31.reuse, P0 ;  /* 0x0000001f0200720c */ /* 0x080fe40000746670 */
[-C--:B------:R-:W-:Y:S01]  /*da20*/  ISETP.GE.OR P3, PT, R20, R31.reuse, P0 ;  /* 0x0000001f1400720c */ /* 0x080fe20000766670 */
[----:B------:R-:W3:Y:S01]  /*da30*/  SHFL.IDX PT, R3, R32, RZ, 0x181f ;  /* 0x00181fff20037589 */ /* 0x000ee200000e0000 */
[----:B------:R-:W-:-:S03]  /*da40*/  ISETP.GE.OR P0, PT, R0, R31, P0 ;  /* 0x0000001f0000720c */ /* 0x000fc60000706670 */
[----:B------:R-:W4:Y:S04]  /*da50*/  SHFL.IDX PT, R29, R32, 0x1, 0x181f ;  /* 0x00381f00201d7f89 */ /* 0x000f2800000e0000 */
[----:B------:R-:W4:Y:S01]  /*da60*/  SHFL.IDX PT, R35, R32, 0x2, 0x181f ;  /* 0x00581f0020237f89 */ /* 0x000f2200000e0000 */
[----:B0-----:R-:W-:-:S03]  /*da70*/  @!P1 LEA R2, P4, R22, R21, 0x1 ;  /* 0x0000001516029211 */ /* 0x001fc600078808ff */
[----:B------:R-:W0:Y:S01]  /*da80*/  SHFL.IDX PT, R32, R32, 0x3, 0x181f ;  /* 0x00781f0020207f89 */ /* 0x000e2200000e0000 */
[----:B-1----:R-:W-:-:S03]  /*da90*/  @!P2 LEA R20, P5, R22, R33, 0x1 ;  /* 0x000000211614a211 */ /* 0x002fc600078a08ff */
[----:B------:R1:W0:Y:S01]  /*daa0*/  SHFL.IDX PT, R33, R30, 0x3, 0x181f ;  /* 0x00781f001e217f89 */ /* 0x00022200000e0000 */
[C---:B--2---:R-:W-:Y:S02]  /*dab0*/  @!P3 LEA R28, P6, R22.reuse, R37, 0x1 ;  /* 0x00000025161cb211 */ /* 0x044fe400078c08ff */
[C-C-:B---3--:R-:W-:Y:S02]  /*dac0*/  @!P1 LEA.HI.X R3, R22.reuse, R3, R157.reuse, 0x1, P4 ;  /* 0x0000000316039211 */ /* 0x148fe400020f0c9d */
[C-C-:B----4-:R-:W-:Y:S02]  /*dad0*/  @!P2 LEA.HI.X R21, R22.reuse, R29, R157.reuse, 0x1, P5 ;  /* 0x0000001d1615a211 */ /* 0x150fe400028f0c9d */
[----:B------:R-:W-:Y:S01]  /*dae0*/  @!P3 LEA.HI.X R29, R22, R35, R157, 0x1, P6 ;  /* 0x00000023161db211 */ /* 0x000fe200030f0c9d */
[----:B------:R1:W-:Y:S04]  /*daf0*/  @!P1 ST.E.128 desc[UR52][R2.64], R4 ;  /* 0x0000000402009985 */ /* 0x0003e8000c101d34 */
[----:B------:R1:W-:Y:S04]  /*db00*/  @!P2 ST.E.128 desc[UR52][R20.64], R8 ;  /* 0x000000081400a985 */ /* 0x0003e8000c101d34 */
[----:B------:R1:W-:Y:S01]  /*db10*/  @!P3 ST.E.128 desc[UR52][R28.64], R12 ;  /* 0x0000000c1c00b985 */ /* 0x0003e2000c101d34 */
[----:B0-----:R-:W-:Y:S05]  /*db20*/  @P0 BRA `(.L_x_1018) ;  /* 0x0000000400ec0947 */ /* 0x001fea0003800000 */
[----:B-1----:R-:W-:-:S04]  /*db30*/  LEA R2, P0, R22, R33, 0x1 ;  /* 0x0000002116027211 */ /* 0x002fc800078008ff */
[----:B------:R-:W-:-:S05]  /*db40*/  LEA.HI.X R3, R22, R32, R157, 0x1, P0 ;  /* 0x0000002016037211 */ /* 0x000fca00000f0c9d */
[----:B-----5:R0:W-:Y:S01]  /*db50*/  ST.E.128 desc[UR52][R2.64], R24 ;  /* 0x0000001802007985 */ /* 0x0201e2000c101d34 */
[----:B------:R-:W-:Y:S05]  /*db60*/  BRA `(.L_x_1018) ;  /* 0x0000000400dc7947 */ /* 0x000fea0003800000 */
.L_x_1017:
[----:B------:R-:W0:Y:S01]  /*db70*/  LDC R10, c[0x0][0xbe8] ;  /* 0x0002fa00ff0a7b82 */ /* 0x000e220000000800 */
[----:B------:R-:W1:Y:S01]  /*db80*/  S2R R0, SR_TID.X ;  /* 0x0000000000007919 */ /* 0x000e620000002100 */
[----:B------:R-:W-:Y:S01]  /*db90*/  USHF.R.S32.HI UR8, URZ, 0x1f, UR41 ;  /* 0x0000001f3f087899 */ /* 0x000fe20008011429 */
[----:B------:R-:W-:Y:S01]  /*dba0*/  BSSY B1, `(.L_x_1019) ;  /* 0x0000031000017945 */ /* 0x000fe20003800000 */
[----:B------:R-:W-:Y:S01]  /*dbb0*/  USHF.R.S32.HI UR9, URZ, 0x1f, UR39 ;  /* 0x0000001f3f097899 */ /* 0x000fe20008011427 */
[----:B------:R-:W-:Y:S01]  /*dbc0*/  IMAD R6, R18, 0x30, R152 ;  /* 0x0000003012067824 */ /* 0x000fe200078e0298 */
[----:B0-----:R-:W-:Y:S01]  /*dbd0*/  ISETP.NE.AND P1, PT, R10, 0x1, PT ;  /* 0x000000010a00780c */ /* 0x001fe20003f25270 */
[----:B-1----:R-:W-:-:S12]  /*dbe0*/  VIADD R0, R0, 0xffffff80 ;  /* 0xffffff8000007836 */ /* 0x002fd80000000000 */
[----:B------:R-:W0:Y:S01]  /*dbf0*/  @P1 LDC R9, c[0x0][0xbec] ;  /* 0x0002fb00ff091b82 */ /* 0x000e220000000800 */
[----:B------:R-:W-:-:S07]  /*dc00*/  ISETP.GE.AND P0, PT, R0, 0xc0, PT ;  /* 0x000000c00000780c */ /* 0x000fce0003f06270 */
[----:B------:R-:W1:Y:S06]  /*dc10*/  @P1 LDC R11, c[0x0][0xbf0] ;  /* 0x0002fc00ff0b1b82 */ /* 0x000e6c0000000800 */
[----:B------:R-:W-:Y:S05]  /*dc20*/  @P0 BRA `(.L_x_1020) ;  /* 0x0000000000a00947 */ /* 0x000fea0003800000 */
[----:B------:R-:W2:Y:S01]  /*dc30*/  S2R R0, SR_TID.X ;  /* 0x0000000000007919 */ /* 0x000ea20000002100 */
[----:B------:R-:W3:Y:S01]  /*dc40*/  LDC R3, c[0x0][0xbe8] ;  /* 0x0002fa00ff037b82 */ /* 0x000ee20000000800 */
[----:B------:R-:W-:Y:S01]  /*dc50*/  IMAD.U32 R4, RZ, RZ, UR38 ;  /* 0x00000026ff047e24 */ /* 0x000fe2000f8e00ff */
[----:B------:R-:W-:Y:S02]  /*dc60*/  ULDC UR5, c[0x0][0xa88] ;  /* 0x0002a20000057ab9 */ /* 0x000fe40000000800 */
[----:B---3--:R-:W-:Y:S02]  /*dc70*/  IMAD R5, R3, UR5, RZ ;  /* 0x0000000503057c24 */ /* 0x008fe4000f8e02ff */
[----:B--2---:R-:W-:-:S04]  /*dc80*/  IADD3 R4, R4, -0x80, R0 ;  /* 0xffffff8004047810 */ /* 0x004fc80007ffe000 */
[----:B------:R-:W-:-:S13]  /*dc90*/  ISETP.GE.AND P0, PT, R4, R5, PT ;  /* 0x000000050400720c */ /* 0x000fda0003f06270 */
[----:B------:R-:W-:Y:S05]  /*dca0*/  @P0 BRA `(.L_x_1020) ;  /* 0x0000000000800947 */ /* 0x000fea0003800000 */
[----:B------:R-:W-:Y:S01]  /*dcb0*/  ISETP.NE.AND P0, PT, R3, 0x1, PT ;  /* 0x000000010300780c */ /* 0x000fe20003f05270 */
[----:B------:R-:W-:Y:S01]  /*dcc0*/  ULDC.64 UR10, c[0x0][0xb90] ;  /* 0x0002e400000a7ab9 */ /* 0x000fe20000000a00 */
[----:B------:R-:W-:Y:S01]  /*dcd0*/  IMAD.MOV.U32 R2, RZ, RZ, R4 ;  /* 0x000000ffff027224 */ /* 0x000fe200078e0004 */
[----:B------:R-:W-:Y:S02]  /*dce0*/  UIMAD UR5, UR8, UR10, URZ ;  /* 0x0000000a080572a4 */ /* 0x000fe4000f8e023f */
[----:B------:R-:W-:Y:S02]  /*dcf0*/  UIMAD.WIDE.U32 UR6, UR41, UR10, URZ ;  /* 0x0000000a290672a5 */ /* 0x000fe4000f8e003f */
[----:B------:R-:W-:-:S03]  /*dd00*/  UIMAD UR5, UR41, UR11, UR5 ;  /* 0x0000000b290572a4 */ /* 0x000fc6000f8e0205 */
[----:B------:R-:W-:Y:S01]  /*dd10*/  ULDC.64 UR10, c[0x0][0xb98] ;  /* 0x0002e600000a7ab9 */ /* 0x000fe20000000a00 */
[----:B------:R-:W-:Y:S02]  /*dd20*/  UIADD3 UR7, UR7, UR5, URZ ;  /* 0x0000000507077290 */ /* 0x000fe4000fffe03f */
[----:B------:R-:W2:Y:S01]  /*dd30*/  @P0 LDC R5, c[0x0][0xbec] ;  /* 0x0002fb00ff050b82 */ /* 0x000ea20000000800 */
[----:B------:R-:W-:Y:S02]  /*dd40*/  UIMAD UR5, UR9, UR10, URZ ;  /* 0x0000000a090572a4 */ /* 0x000fe4000f8e023f */
[----:B------:R-:W-:Y:S02]  /*dd50*/  UIMAD.WIDE.U32 UR6, UR39, UR10, UR6 ;  /* 0x0000000a270672a5 */ /* 0x000fe4000f8e0006 */
[----:B------:R-:W-:-:S03]  /*dd60*/  UIMAD UR5, UR39, UR11, UR5 ;  /* 0x0000000b270572a4 */ /* 0x000fc6000f8e0205 */
[----:B------:R-:W3:Y:S01]  /*dd70*/  @P0 LDC R7, c[0x0][0xbf0] ;  /* 0x0002fc00ff070b82 */ /* 0x000ee20000000800 */
[----:B------:R-:W-:Y:S01]  /*dd80*/  ULDC.64 UR10, c[0x0][0xb88] ;  /* 0x0002e200000a7ab9 */ /* 0x000fe20000000a00 */
[----:B--2---:R-:W-:-:S05]  /*dd90*/  @P0 IMAD.HI.U32 R0, R4, R5, RZ ;  /* 0x0000000504000227 */ /* 0x004fca00078e00ff */
[----:B---3--:R-:W-:-:S05]  /*dda0*/  @P0 SHF.R.U32.HI R2, RZ, R7, R0 ;  /* 0x00000007ff020219 */ /* 0x008fca0000011600 */
[----:B------:R-:W-:-:S04]  /*ddb0*/  IMAD.MOV R5, RZ, RZ, -R2 ;  /* 0x000000ffff057224 */ /* 0x000fc800078e0a02 */
[----:B------:R-:W-:Y:S01]  /*ddc0*/  IMAD R5, R3, R5, R4 ;  /* 0x0000000503057224 */ /* 0x000fe200078e0204 */
[----:B------:R-:W-:Y:S01]  /*ddd0*/  SHF.R.S32.HI R3, RZ, 0x1f, R2 ;  /* 0x0000001fff037819 */ /* 0x000fe20000011402 */
[----:B------:R-:W-:Y:S01]  /*dde0*/  IMAD.U32 R4, RZ, RZ, UR5 ;  /* 0x00000005ff047e24 */ /* 0x000fe2000f8e00ff */
        /* <DEDUP_REMOVED lines=9> */
[----:B------:R-:W-:Y:S01]  /*de80*/  LEA.HI.X R5, R2, UR7, R3, 0x2, P0 ;  /* 0x0000000702057c11 */ /* 0x000fe200080f1403 */
[----:B------:R-:W-:-:S05]  /*de90*/  IMAD.MOV.U32 R3, RZ, RZ, -0x800000 ;  /* 0xff800000ff037424 */ /* 0x000fca00078e00ff */
[----:B------:R2:W-:Y:S02]  /*dea0*/  STG.E desc[UR52][R4.64], R3 ;  /* 0x0000000304007986 */ /* 0x0005e4000c101934 */
.L_x_1020:
[----:B------:R-:W-:Y:S05]  /*deb0*/  BSYNC B1 ;  /* 0x0000000000017941 */ /* 0x000fea0003800000 */
.L_x_1019:
[----:B------:R-:W-:Y:S01]  /*dec0*/  ULDC.64 UR10, c[0x0][0xae8] ;  /* 0x0002ba00000a7ab9 */ /* 0x000fe20000000a00 */
[----:B------:R-:W-:Y:S01]  /*ded0*/  VIADD R6, R6, UR38 ;  /* 0x0000002606067c36 */ /* 0x000fe20008000000 */
[----:B------:R-:W-:Y:S02]  /*dee0*/  UIMAD UR5, UR8, UR10, URZ ;  /* 0x0000000a080572a4 */ /* 0x000fe4000f8e023f */
[----:B------:R-:W-:Y:S01]  /*def0*/  UIMAD.WIDE.U32 UR6, UR41, UR10, URZ ;  /* 0x0000000a290672a5 */ /* 0x000fe2000f8e003f */
[----:B0-----:R-:W-:Y:S01]  /*df00*/  @P1 IMAD.HI.U32 R0, R6, R9, RZ ;  /* 0x0000000906001227 */ /* 0x001fe200078e00ff */
[----:B------:R-:W-:-:S03]  /*df10*/  UIMAD UR5, UR41, UR11, UR5 ;  /* 0x0000000b290572a4 */ /* 0x000fc6000f8e0205 */
[----:B------:R-:W-:Y:S01]  /*df20*/  ULDC.64 UR10, c[0x0][0xaf0] ;  /* 0x0002bc00000a7ab9 */ /* 0x000fe20000000a00 */
[----:B------:R-:W-:Y:S01]  /*df30*/  UIADD3 UR7, UR7, UR5, URZ ;  /* 0x0000000507077290 */ /* 0x000fe2000fffe03f */
[----:B--2---:R-:W-:Y:S01]  /*df40*/  IMAD.MOV.U32 R5, RZ, RZ, R6 ;  /* 0x000000ffff057224 */ /* 0x004fe200078e0006 */
        /* <DEDUP_REMOVED lines=12> */
[----:B------:R-:W-:Y:S01]  /*e010*/  ULDC.64 UR6, c[0x0][0xad8] ;  /* 0x0002b60000067ab9 */ /* 0x000fe20000000a00 */
[----:B------:R-:W-:Y:S01]  /*e020*/  IMAD.U32 R3, RZ, RZ, UR5 ;  /* 0x00000005ff037e24 */ /* 0x000fe2000f8e00ff */
[----:B------:R-:W-:Y:S01]  /*e030*/  ULDC UR5, c[0x0][0xac8] ;  /* 0x0002b20000057ab9 */ /* 0x000fe20000000800 */
[C---:B------:R-:W-:Y:S01]  /*e040*/  IMAD R9, R5.reuse, UR9, R0 ;  /* 0x0000000905097c24 */ /* 0x040fe2000f8e0200 */
[----:B------:R-:W-:Y:S01]  /*e050*/  SHF.R.S32.HI R0, RZ, 0x1f, R7 ;  /* 0x0000001fff007819 */ /* 0x000fe20000011407 */
[----:B------:R-:W-:-:S04]  /*e060*/  IMAD.WIDE.U32 R2, R5, UR8, R2 ;  /* 0x0000000805027c25 */ /* 0x000fc8000f8e0002 */
[----:B------:R-:W-:Y:S02]  /*e070*/  IMAD R0, R0, UR6, RZ ;  /* 0x0000000600007c24 */ /* 0x000fe4000f8e02ff */
[----:B------:R-:W-:Y:S02]  /*e080*/  IMAD.IADD R3, R3, 0x1, R9 ;  /* 0x0000000103037824 */ /* 0x000fe400078e0209 */
[C---:B------:R-:W-:Y:S02]  /*e090*/  IMAD R5, R7.reuse, UR7, R0 ;  /* 0x0000000707057c24 */ /* 0x040fe4000f8e0200 */
[----:B------:R-:W-:Y:S01]  /*e0a0*/  IMAD.WIDE.U32 R2, R7, UR6, R2 ;  /* 0x0000000607027c25 */ /* 0x000fe2000f8e0002 */
[----:B------:R-:W-:-:S03]  /*e0b0*/  ULDC.64 UR6, c[0x0][0xa80] ;  /* 0x0002a00000067ab9 */ /* 0x000fc60000000a00 */
[----:B------:R-:W-:Y:S01]  /*e0c0*/  IMAD.IADD R3, R3, 0x1, R5 ;  /* 0x0000000103037824 */ /* 0x000fe200078e0205 */
[----:B------:R-:W-:Y:S01]  /*e0d0*/  LEA R8, P0, R2, UR6, 0x1 ;  /* 0x0000000602087c11 */ /* 0x000fe2000f8008ff */
[----:B------:R-:W-:Y:S01]  /*e0e0*/  ULDC UR6, c[0x0][0xa88] ;  /* 0x0002a20000067ab9 */ /* 0x000fe20000000800 */
[----:B------:R-:W-:Y:S02]  /*e0f0*/  VIADD R6, R152, UR38 ;  /* 0x0000002698067c36 */ /* 0x000fe40008000000 */
[----:B------:R-:W-:Y:S01]  /*e100*/  LEA.HI.X R12, R2, UR7, R3, 0x1, P0 ;  /* 0x00000007020c7c11 */ /* 0x000fe200080f0c03 */
[----:B------:R-:W0:Y:S01]  /*e110*/  SHFL.IDX PT, R7, R8, 0x1, 0x181f ;  /* 0x00381f0008077f89 */ /* 0x000e2200000e0000 */
[----:B------:R-:W-:Y:S01]  /*e120*/  IMAD R15, R10, UR6, RZ ;  /* 0x000000060a0f7c24 */ /* 0x000fe2000f8e02ff */
[----:B------:R-:W-:Y:S01]  /*e130*/  ISETP.GE.AND P0, PT, R22, UR5, PT ;  /* 0x0000000516007c0c */ /* 0x000fe2000bf06270 */
[C---:B------:R-:W-:Y:S01]  /*e140*/  VIADD R4, R6.reuse, 0x30 ;  /* 0x0000003006047836 */ /* 0x040fe20000000000 */
[----:B------:R-:W1:Y:S01]  /*e150*/  SHFL.IDX PT, R3, R8, RZ, 0x181f ;  /* 0x00181fff08037589 */ /* 0x000e6200000e0000 */
        /* <DEDUP_REMOVED lines=8> */
[----:B------:R-:W4:Y:S04]  /*e1e0*/  SHFL.IDX PT, R13, R8, 0x3, 0x181f ;  /* 0x00781f00080d7f89 */ /* 0x000f2800000e0000 */
[----:B------:R-:W5:Y:S04]  /*e1f0*/  SHFL.IDX PT, R5, R12, 0x1, 0x181f ;  /* 0x00381f000c057f89 */ /* 0x000f6800000e0000 */
[----:B------:R-:W5:Y:S01]  /*e200*/  SHFL.IDX PT, R9, R12, 0x2, 0x181f ;  /* 0x00581f000c097f89 */ /* 0x000f6200000e0000 */
[----:B0-----:R-:W-:-:S03]  /*e210*/  @!P2 LEA R4, P5, R22, R7, 0x1 ;  /* 0x000000071604a211 */ /* 0x001fc600078a08ff */
[----:B------:R-:W0:Y:S01]  /*e220*/  SHFL.IDX PT, R10, R12, 0x3, 0x181f ;  /* 0x00781f000c0a7f89 */ /* 0x000e2200000e0000 */
[C---:B-1----:R-:W-:Y:S02]  /*e230*/  @!P3 LEA R2, P6, R22.reuse, R3, 0x1 ;  /* 0x000000031602b211 */ /* 0x042fe400078c08ff */
[C---:B--2---:R-:W-:Y:S02]  /*e240*/  @!P1 LEA R6, P4, R22.reuse, R11, 0x1 ;  /* 0x0000000b16069211 */ /* 0x044fe400078808ff */
[C---:B---3--:R-:W-:Y:S02]  /*e250*/  @!P3 LEA.HI.X R3, R22.reuse, R0, R157, 0x1, P6 ;  /* 0x000000001603b211 */ /* 0x048fe400030f0c9d */
[----:B----4-:R-:W-:-:S03]  /*e260*/  @!P0 LEA R8, P6, R22, R13, 0x1 ;  /* 0x0000000d16088211 */ /* 0x010fc600078c08ff */
[----:B------:R1:W-:Y:S01]  /*e270*/  @!P3 ST.E.128 desc[UR52][R2.64], RZ ;  /* 0x000000ff0200b985 */ /* 0x0003e2000c101d34 */
[C-C-:B-----5:R-:W-:Y:S02]  /*e280*/  @!P2 LEA.HI.X R5, R22.reuse, R5, R157.reuse, 0x1, P5 ;  /* 0x000000051605a211 */ /* 0x160fe400028f0c9d */
[----:B------:R-:W-:-:S03]  /*e290*/  @!P1 LEA.HI.X R7, R22, R9, R157, 0x1, P4 ;  /* 0x0000000916079211 */ /* 0x000fc600020f0c9d */
[----:B------:R1:W-:Y:S01]  /*e2a0*/  @!P2 ST.E.128 desc[UR52][R4.64], RZ ;  /* 0x000000ff0400a985 */ /* 0x0003e2000c101d34 */
[----:B0-----:R-:W-:-:S03]  /*e2b0*/  @!P0 LEA.HI.X R9, R22, R10, R157, 0x1, P6 ;  /* 0x0000000a16098211 */ /* 0x001fc600030f0c9d */
[----:B------:R1:W-:Y:S04]  /*e2c0*/  @!P1 ST.E.128 desc[UR52][R6.64], RZ ;  /* 0x000000ff06009985 */ /* 0x0003e8000c101d34 */
[----:B------:R1:W-:Y:S02]  /*e2d0*/  @!P0 ST.E.128 desc[UR52][R8.64], RZ ;  /* 0x000000ff08008985 */ /* 0x0003e4000c101d34 */
.L_x_1018:
[----:B------:R-:W-:Y:S05]  /*e2e0*/  BSYNC B0 ;  /* 0x0000000000007941 */ /* 0x000fea0003800000 */
.L_x_1016:
[----:B------:R-:W-:Y:S02]  /*e2f0*/  ULDC UR5, c[0x0][0xc38] ;  /* 0x00030e0000057ab9 */ /* 0x000fe40000000800 */
[----:B------:R-:W-:-:S06]  /*e300*/  UISETP.GE.AND UP0, UPT, UR4, UR5, UPT ;  /* 0x000000050400728c */ /* 0x000fcc000bf06270 */
[----:B------:R-:W-:-:S13]  /*e310*/  PLOP3.LUT P0, PT, PT, PT, UP0, 0x80, 0x0 ;  /* 0x000000000000781c */ /* 0x000fda0003f0f008 */
[----:B------:R-:W-:Y:S05]  /*e320*/  @!P0 BRA `(.L_x_1021) ;  /* 0xffffff2800608947 */ /* 0x000fea000383ffff */
[----:B------:R-:W-:Y:S05]  /*e330*/  EXIT ;  /* 0x000000000000794d */ /* 0x000fea0003800000 */
.L_x_927:
[----:B------:R-:W-:-:S08]  /*e340*/  NOP ;  /* 0x0000000000007918 */ /* 0x000fd00000000000 */
[----:B------:R-:W0:-:S00]  /*e350*/  USETMAXREG.DEALLOC.CTAPOOL 0x20 ;  /* 0x00000020000079c8 */ /* 0x000e0000080e0500 */
[----:B0-----:R-:W-:-:S06]  /*e360*/  LOP3.LUT R0, R0, 0x3, RZ, 0xc0, !PT ;  /* 0x0000000300007812 */ /* 0x001fcc00078ec0ff */
[----:B------:R-:W0:Y:S01]  /*e370*/  S2UR UR10, SR_CTAID.X ;  /* 0x00000000000a79c3 */ /* 0x000e220000002500 */
[----:B------:R-:W-:Y:S01]  /*e380*/  LOP3.LUT R19, R19, 0xffffffdf, RZ, 0xc0, !PT ;  /* 0xffffffdf13137812 */ /* 0x000fe200078ec0ff */
[----:B------:R-:W-:Y:S01]  /*e390*/  STL [R1+0x10], RZ ;  /* 0x000010ff01007387 */ /* 0x000fe20000100800 */
[----:B------:R-:W-:Y:S02]  /*e3a0*/  IMAD.MOV.U32 R23, RZ, RZ, RZ ;  /* 0x000000ffff177224 */ /* 0x000fe400078e00ff */
[----:B------:R-:W-:Y:S01]  /*e3b0*/  IMAD.MOV.U32 R26, RZ, RZ, 0x1 ;  /* 0x00000001ff1a7424 */ /* 0x000fe200078e00ff */
[----:B------:R2:W3:Y:S02]  /*e3c0*/  SHFL.IDX PT, R2, R0, RZ, 0x1f ;  /* 0x00001fff00027589 */ /* 0x0004e400000e0000 */
[----:B--2---:R-:W0:Y:S01]  /*e3d0*/  LDC R0, c[0x0][0xc38] ;  /* 0x00030e00ff007b82 */ /* 0x004e220000000800 */
[----:B---3--:R-:W-:-:S13]  /*e3e0*/  ISETP.NE.AND P0, PT, R2, RZ, PT ;  /* 0x000000ff0200720c */ /* 0x008fda0003f05270 */
[----:B------:R-:W-:Y:S01]  /*e3f0*/  @P0 LOP3.LUT R19, R19, 0x20, RZ, 0xfc, !PT ;  /* 0x0000002013130812 */ /* 0x000fe200078efcff */
[----:B------:R-:W-:Y:S06]  /*e400*/  @P0 BAR.ARV 0x4, 0x200 ;  /* 0x0108000000000b1d */ /* 0x000fec0000002000 */
[----:B0-----:R-:W-:-:S13]  /*e410*/  ISETP.LE.AND P0, PT, R0, UR10, PT ;  /* 0x0000000a00007c0c */ /* 0x001fda000bf03270 */
[----:B------:R-:W-:Y:S05]  /*e420*/  @P0 BRA `(.L_x_1022) ;  /* 0x00000044005c0947 */ /* 0x000fea0003800000 */
[----:B------:R-:W0:Y:S01]  /*e430*/  S2R R7, SR_TID.X ;  /* 0x0000000000077919 */ /* 0x000e220000002100 */
[----:B-1----:R-:W1:Y:S01]  /*e440*/  S2UR UR8, SR_CgaCtaId ;  /* 0x00000000000879c3 */ /* 0x002e620000008800 */
[----:B------:R-:W-:Y:S01]  /*e450*/  ULDC.64 UR4, c[0x0][0x418] ;  /* 0x0001060000047ab9 */ /* 0x000fe20000000a00 */
[----:B------:R-:W-:Y:S01]  /*e460*/  ULDC.64 UR6, c[0x0][0x2f0] ;  /* 0x0000bc0000067ab9 */ /* 0x000fe20000000a00 */
[----:B------:R-:W-:Y:S01]  /*e470*/  UISETP.NE.U32.AND UP0, UPT, UR4, URZ, UPT ;  /* 0x0000003f0400728c */ /* 0x000fe2000bf05070 */
[----:B------:R-:W-:Y:S01]  /*e480*/  LOP3.LUT R19, R19, 0xfffffffe, RZ, 0xc0, !PT ;  /* 0xfffffffe13137812 */ /* 0x000fe200078ec0ff */
[----:B------:R-:W-:Y:S01]  /*e490*/  ULDC UR9, c[0x0][0x2b8] ;  /* 0x0000ae0000097ab9 */ /* 0x000fe20000000800 */
[----:B------:R-:W-:Y:S01]  /*e4a0*/  ULDC UR4, c[0x0][0x424] ;  /* 0x0001090000047ab9 */ /* 0x000fe20000000800 */
[----:B------:R-:W-:Y:S01]  /*e4b0*/  UISETP.NE.AND.EX UP0, UPT, UR5, URZ, UPT, UP0 ;  /* 0x0000003f0500728c */ /* 0x000fe2000bf05300 */
[----:B------:R-:W-:Y:S01]  /*e4c0*/  IMAD.MOV.U32 R26, RZ, RZ, 0x1 ;  /* 0x00000001ff1a7424 */ /* 0x000fe200078e00ff */
[----:B------:R-:W-:Y:S01]  /*e4d0*/  ULDC UR39, c[0x0][0x288] ;  /* 0x0000a20000277ab9 */ /* 0x000fe20000000800 */
[----:B------:R-:W-:Y:S01]  /*e4e0*/  UMOV UR5, 0x400 ;  /* 0x0000040000057882 */ /* 0x000fe20000000000 */
[----:B------:R-:W-:Y:S01]  /*e4f0*/  USEL UR4, UR4, 0x1, UP0 ;  /* 0x0000000104047887 */ /* 0x000fe20008000000 */
[----:B------:R-:W-:Y:S01]  /*e500*/  IMAD.MOV.U32 R23, RZ, RZ, RZ ;  /* 0x000000ffff177224 */ /* 0x000fe200078e00ff */
[----:B------:R-:W-:Y:S01]  /*e510*/  ULDC UR38, c[0x0][0x448] ;  /* 0x0001120000267ab9 */ /* 0x000fe20000000800 */
[----:B------:R-:W-:-:S02]  /*e520*/  ULOP3.LUT UR46, UR37, 0x2, URZ, 0xfc, !UPT ;  /* 0x00000002252e7892 */ /* 0x000fc4000f8efc3f */
[----:B------:R-:W-:Y:S02]  /*e530*/  UIMAD UR36, UR4, UR6, URZ ;  /* 0x00000006042472a4 */ /* 0x000fe4000f8e023f */
[----:B------:R-:W-:Y:S02]  /*e540*/  UIMAD UR38, UR38, UR39, URZ ;  /* 0x00000027262672a4 */ /* 0x000fe4000f8e023f */
[----:B------:R-:W-:Y:S02]  /*e550*/  UIADD3 UR4, UR36, 0x7f, URZ ;  /* 0x0000007f24047890 */ /* 0x000fe4000fffe03f */
[----:B------:R-:W-:Y:S02]  /*e560*/  UIADD3 UR47, UR36, 0x1, -UR39 ;  /* 0x00000001242f7890 */ /* 0x000fe4000fffe827 */
[----:B-1----:R-:W-:Y:S02]  /*e570*/  ULEA UR8, UR8, UR5, 0x18 ;  /* 0x0000000508087291 */ /* 0x002fe4000f8ec03f */
[----:B------:R-:W-:-:S02]  /*e580*/  USHF.R.S32.HI UR5, URZ, 0x1f, UR4 ;  /* 0x0000001f3f057899 */ /* 0x000fc40008011404 */
[----:B------:R-:W-:Y:S02]  /*e590*/  UIADD3 UR39, UR36, -UR39, URZ ;  /* 0x8000002724277290 */ /* 0x000fe4000fffe03f */
[----:B------:R-:W-:Y:S01]  /*e5a0*/  IMAD.U32 R16, RZ, RZ, UR8 ;  /* 0x00000008ff107e24 */ /* 0x000fe2000f8e00ff */
[C---:B0-----:R-:W-:Y:S01]  /*e5b0*/  LOP3.LUT R6, R7.reuse, 0x7f, RZ, 0xc0, !PT ;  /* 0x0000007f07067812 */ /* 0x041fe200078ec0ff */
[----:B------:R-:W-:Y:S01]  /*e5c0*/  IMAD.SHL.U32 R0, R7, 0x8, RZ ;  /* 0x0000000807007824 */ /* 0x000fe200078e00ff */
[----:B------:R-:W-:Y:S01]  /*e5d0*/  ULEA.HI UR5, UR5, UR4, URZ, 0x7 ;  /* 0x0000000405057291 */ /* 0x000fe2000f8f383f */
[----:B------:R-:W-:-:S03]  /*e5e0*/  ULDC UR48, c[0x0][0xc] ;  /* 0x0000030000307ab9 */ /* 0x000fc60000000800 */
[C---:B------:R-:W-:Y:S01]  /*e5f0*/  LOP3.LUT R2, R0.reuse, 0x1f8, RZ, 0xc0, !PT ;  /* 0x000001f800027812 */ /* 0x040fe200078ec0ff */
[----:B------:R-:W-:Y:S01]  /*e600*/  USHF.R.S32.HI UR40, URZ, 0x7, UR5 ;  /* 0x000000073f287899 */ /* 0x000fe20008011405 */
[----:B------:R-:W-:Y:S02]  /*e610*/  LOP3.LUT R5, R0, 0x38, RZ, 0xc0, !PT ;  /* 0x0000003800057812 */ /* 0x000fe400078ec0ff */
[----:B------:R-:W-:Y:S01]  /*e620*/  LOP3.LUT R3, R2, 0x38, R7, 0x78, !PT ;  /* 0x0000003802037812 */ /* 0x000fe200078e7807 */
[----:B------:R-:W-:Y:S01]  /*e630*/  IMAD.U32 R2, RZ, RZ, UR10 ;  /* 0x0000000aff027e24 */ /* 0x000fe2000f8e00ff */
[----:B------:R-:W-:Y:S02]  /*e640*/  ISETP.GE.AND P1, PT, R5, UR7, PT ;  /* 0x0000000705007c0c */ /* 0x000fe4000bf26270 */
[----:B------:R-:W-:Y:S01]  /*e650*/  LOP3.LUT R4, R3, 0x200, R0, 0xf8, !PT ;  /* 0x0000020003047812 */ /* 0x000fe200078ef800 */
[----:B------:R-:W-:Y:S01]  /*e660*/  IMAD.SHL.U32 R0, R7, 0x10, RZ ;  /* 0x0000001007007824 */ /* 0x000fe200078e00ff */
[----:B------:R0:W-:Y:S01]  /*e670*/  STL [R1+0xc], R2 ;  /* 0x00000c0201007387 */ /* 0x0001e20000100800 */
[----:B------:R-:W-:-:S03]  /*e680*/  ISETP.GE.AND P0, PT, R5, UR7, PT ;  /* 0x0000000705007c0c */ /* 0x000fc6000bf06270 */
[----:B------:R-:W-:Y:S01]  /*e690*/  LOP3.LUT R0, R0, 0x70, RZ, 0xc0, !PT ;  /* 0x0000007000007812 */ /* 0x000fe200078ec0ff */
[----:B------:R1:W-:Y:S04]  /*e6a0*/  STL [R1+0x10], RZ ;  /* 0x000010ff01007387 */ /* 0x0003e80000100800 */
[----:B------:R-:W-:Y:S02]  /*e6b0*/  @P1 LOP3.LUT R19, R19, 0x1, RZ, 0xfc, !PT ;  /* 0x0000000113131812 */ /* 0x000fe400078efcff */
[----:B0-----:R-:W-:Y:S02]  /*e6c0*/  SHF.R.U32.HI R2, RZ, 0x3, R6 ;  /* 0x00000003ff027819 */ /* 0x001fe40000011606 */
[----:B------:R-:W-:Y:S02]  /*e6d0*/  LOP3.LUT R19, R19, 0xfffffffd, RZ, 0xc0, !PT ;  /* 0xfffffffd13137812 */ /* 0x000fe400078ec0ff */
[----:B------:R-:W-:Y:S01]  /*e6e0*/  LOP3.LUT R2, R2, R0, RZ, 0xfc, !PT ;  /* 0x0000000002027212 */ /* 0x000fe200078efcff */
[----:B------:R-:W-:Y:S01]  /*e6f0*/  IMAD R0, R4, 0x2, R16 ;  /* 0x0000000204007824 */ /* 0x000fe200078e0210 */
[----:B------:R-:W-:-:S02]  /*e700*/  @P0 LOP3.LUT R19, R19, 0x2, RZ, 0xfc, !PT ;  /* 0x0000000213130812 */ /* 0x000fc400078efcff */
[----:B------:R-:W-:Y:S02]  /*e710*/  ISETP.GE.AND P0, PT, R5, UR9, PT ;  /* 0x0000000905007c0c */ /* 0x000fe4000bf06270 */
[----:B------:R1:W-:Y:S01]  /*e720*/  STL [R1+0x8], R0 ;  /* 0x0000080001007387 */ /* 0x0003e20000100800 */
[----:B------:R-:W-:-:S10]  /*e730*/  LOP3.LUT R19, R19, 0xffffffef, RZ, 0xc0, !PT ;  /* 0xffffffef13137812 */ /* 0x000fd400078ec0ff */
[----:B-1----:R-:W-:-:S07]  /*e740*/  @P0 LOP3.LUT R19, R19, 0x10, RZ, 0xfc, !PT ;  /* 0x0000001013130812 */ /* 0x002fce00078efcff */
.L_x_1077:
[----:B--2---:R-:W2:Y:S01]  /*e750*/  LDL R0, [R1+0xc] ;  /* 0x00000c0001007983 */ /* 0x004ea20000100800 */
[----:B------:R-:W-:Y:S02]  /*e760*/  ULDC UR7, c[0x0][0xc60] ;  /* 0x0003180000077ab9 */ /* 0x000fe40000000800 */
[----:B------:R-:W-:-:S11]  /*e770*/  UISETP.NE.AND UP0, UPT, UR7, 0x1, UPT ;  /* 0x000000010700788c */ /* 0x000fd6000bf05270 */
[----:B------:R-:W-:Y:S01]  /*e780*/  @UP0 ULDC UR4, c[0x0][0xc64] ;  /* 0x0003190000040ab9 */ /* 0x000fe20000000800 */
[----:B------:R-:W-:Y:S01]  /*e790*/  @UP0 ULDC UR8, c[0x0][0xc68] ;  /* 0x00031a0000080ab9 */ /* 0x000fe20000000800 */
[C---:B--2---:R-:W-:Y:S02]  /*e7a0*/  R2UR UR41, R0.reuse ;  /* 0x00000000002972ca */ /* 0x044fe400000e0000 */
[----:B------:R-:W-:-:S11]  /*e7b0*/  R2UR UR6, R0 ;  /* 0x00000000000672ca */ /* 0x000fd600000e0000 */
[----:B------:R-:W-:-:S04]  /*e7c0*/  UIMAD.WIDE.U32 UR4, UR41, UR4, URZ ;  /* 0x00000004290472a5 */ /* 0x000fc8000f8e003f */
[----:B------:R-:W-:-:S03]  /*e7d0*/  @UP0 USHF.R.U32.HI UR41, URZ, UR8, UR5 ;  /* 0x000000083f290299 */ /* 0x000fc60008011605 */
[----:B------:R-:W-:Y:S02]  /*e7e0*/  ULDC UR4, c[0x0][0xc78] ;  /* 0x00031e0000047ab9 */ /* 0x000fe40000000800 */
[----:B------:R-:W-:Y:S02]  /*e7f0*/  UISETP.GE.AND UP0, UPT, UR41, UR4, UPT ;  /* 0x000000042900728c */ /* 0x000fe4000bf06270 */
[----:B------:R-:W-:-:S04]  /*e800*/  UIADD3 UR4, -UR41, URZ, URZ ;  /* 0x0000003f29047290 */ /* 0x000fc8000fffe13f */
[----:B------:R-:W-:Y:S01]  /*e810*/  PLOP3.LUT P0, PT, PT, PT, UP0, 0x80, 0x0 ;  /* 0x000000000000781c */ /* 0x000fe20003f0f008 */
[----:B------:R-:W-:-:S12]  /*e820*/  UIMAD UR7, UR7, UR4, UR6 ;  /* 0x00000004070772a4 */ /* 0x000fd8000f8e0206 */
[----:B0--3--:R-:W-:Y:S05]  /*e830*/  @!P0 BRA `(.L_x_1023) ;  /* 0x0000000000208947 */ /* 0x009fea0003800000 */
        /* <DEDUP_REMOVED lines=8> */
.L_x_1023:
[----:B------:R-:W-:Y:S01]  /*e8c0*/  ULDC UR8, c[0x0][0xc54] ;  /* 0x0003150000087ab9 */ /* 0x000fe20000000800 */
[----:B------:R-:W-:Y:S01]  /*e8d0*/  UMOV UR6, UR7 ;  /* 0x0000000700067c82 */ /* 0x000fe20008000000 */
[----:B------:R-:W-:-:S11]  /*e8e0*/  UISETP.NE.AND UP0, UPT, UR8, 0x1, UPT ;  /* 0x000000010800788c */ /* 0x000fd6000bf05270 */
[----:B------:R-:W-:Y:S02]  /*e8f0*/  @UP0 ULDC.64 UR10, c[0x0][0xc58] ;  /* 0x00031600000a0ab9 */ /* 0x000fe40000000a00 */
[----:B------:R-:W-:-:S04]  /*e900*/  UIMAD.WIDE.U32 UR4, UR7, UR10, URZ ;  /* 0x0000000a070472a5 */ /* 0x000fc8000f8e003f */
[----:B------:R-:W-:-:S04]  /*e910*/  @UP0 USHF.R.U32.HI UR6, URZ, UR11, UR5 ;  /* 0x0000000b3f060299 */ /* 0x000fc80008011605 */
[----:B------:R-:W-:-:S12]  /*e920*/  UIMAD UR4, UR6, UR8, URZ ;  /* 0x00000008060472a4 */ /* 0x000fd8000f8e023f */
.L_x_1024:
[----:B------:R-:W-:Y:S01]  /*e930*/  ULDC UR5, c[0x0][0xc48] ;  /* 0x0003120000057ab9 */ /* 0x000fe20000000800 */
[----:B------:R-:W-:Y:S01]  /*e940*/  ULDC.64 UR8, c[0x0][0xa28] ;  /* 0x00028a0000087ab9 */ /* 0x000fe20000000a00 */
[----:B------:R-:W-:Y:S01]  /*e950*/  UISETP.NE.AND UP1, UPT, UR5, 0x1, UPT ;  /* 0x000000010500788c */ /* 0x000fe2000bf25270 */
[----:B------:R-:W-:Y:S01]  /*e960*/  IMAD.MOV.U32 R18, RZ, RZ, RZ ;  /* 0x000000ffff127224 */ /* 0x000fe200078e00ff */
[----:B------:R-:W-:Y:S02]  /*e970*/  UIADD3 UR4, UR7, -UR4, URZ ;  /* 0x8000000407047290 */ /* 0x000fe4000fffe03f */
[----:B------:R-:W-:Y:S01]  /*e980*/  UISETP.NE.U32.AND UP0, UPT, UR8, URZ, UPT ;  /* 0x0000003f0800728c */ /* 0x000fe2000bf05070 */
[----:B------:R-:W-:Y:S02]  /*e990*/  ULDC UR5, c[0x0][0xc54] ;  /* 0x0003150000057ab9 */ /* 0x000fe40000000800 */
[----:B------:R-:W-:Y:S02]  /*e9a0*/  UIMAD UR41, UR41, UR5, UR4 ;  /* 0x00000005292972a4 */ /* 0x000fe4000f8e0204 */
[----:B------:R-:W-:-:S02]  /*e9b0*/  UISETP.NE.AND.EX UP0, UPT, UR9, URZ, UPT, UP0 ;  /* 0x0000003f0900728c */ /* 0x000fc4000bf05300 */
[----:B------:R-:W-:Y:S01]  /*e9c0*/  @UP1 ULDC UR4, c[0x0][0xc4c] ;  /* 0x0003130000041ab9 */ /* 0x000fe20000000800 */
[----:B------:R-:W-:Y:S01]  /*e9d0*/  @UP1 ULDC UR7, c[0x0][0xc50] ;  /* 0x0003140000071ab9 */ /* 0x000fe20000000800 */
[----:B------:R-:W-:Y:S02]  /*e9e0*/  UIMAD.WIDE.U32 UR4, UR41, UR4, URZ ;  /* 0x00000004290472a5 */ /* 0x000fe4000f8e003f */
[----:B------:R-:W-:Y:S01]  /*e9f0*/  UMOV UR42, UR41 ;  /* 0x00000029002a7c82 */ /* 0x000fe20008000000 */
[----:B------:R-:W-:Y:S01]  /*ea00*/  PLOP3.LUT P0, PT, PT, PT, UP0, 0x80, 0x0 ;  /* 0x000000000000781c */ /* 0x000fe20003f0f008 */
[----:B------:R-:W-:-:S03]  /*ea10*/  @UP1 USHF.R.U32.HI UR42, URZ, UR7, UR5 ;  /* 0x000000073f2a1299 */ /* 0x000fc60008011605 */
[----:B------:R-:W-:Y:S02]  /*ea20*/  @UP0 ULDC.64 UR4, c[0x0][0xa28] ;  /* 0x00028a0000040ab9 */ /* 0x000fe40000000a00 */
[----:B------:R-:W-:-:S06]  /*ea30*/  @UP0 UIMAD.WIDE UR4, UR42, 0x4, UR4 ;  /* 0x000000042a0408a5 */ /* 0x000fcc000f8e0204 */
[----:B------:R-:W-:Y:S01]  /*ea40*/  IMAD.U32 R2, RZ, RZ, UR4 ;  /* 0x00000004ff027e24 */ /* 0x000fe2000f8e00ff */
[----:B------:R-:W-:Y:S01]  /*ea50*/  ULOP3.LUT UR6, URZ, UR6, URZ, 0x33, !UPT ;  /* 0x000000063f067292 */ /* 0x000fe2000f8e333f */
[----:B------:R-:W-:Y:S01]  /*ea60*/  IMAD.U32 R3, RZ, RZ, UR5 ;  /* 0x00000005ff037e24 */ /* 0x000fe2000f8e00ff */
[----:B------:R-:W-:Y:S01]  /*ea70*/  ULDC UR5, c[0x0][0x448] ;  /* 0x0001120000057ab9 */ /* 0x000fe20000000800 */
[----:B------:R-:W-:-:S03]  /*ea80*/  ULDC UR4, c[0x0][0xc3c] ;  /* 0x00030f0000047ab9 */ /* 0x000fc60000000800 */
[----:B------:R-:W2:Y:S01]  /*ea90*/  @P0 LDG.E R18, desc[UR52][R2.64] ;  /* 0x0000003402120981 */ /* 0x000ea2000c1e1900 */
[----:B------:R-:W-:Y:S02]  /*eaa0*/  UISETP.NE.AND UP2, UPT, UR5, 0x1, UPT ;  /* 0x000000010500788c */ /* 0x000fe4000bf45270 */
[----:B------:R-:W-:Y:S02]  /*eab0*/  UIADD3 UR6, UR6, UR4, URZ ;  /* 0x0000000406067290 */ /* 0x000fe4000fffe03f */
[----:B------:R-:W-:Y:S02]  /*eac0*/  UP2UR UR49, UPR, URZ, 0x4 ;  /* 0x000000043f317883 */ /* 0x000fe40008000000 */
[----:B------:R-:W-:Y:S01]  /*ead0*/  UIMAD UR43, UR6, 0xc0, URZ ;  /* 0x000000c0062b78a4 */ /* 0x000fe2000f8e023f */
[----:B------:R-:W-:Y:S02]  /*eae0*/  ULDC.64 UR4, c[0x0][0x9e0] ;  /* 0x0002780000047ab9 */ /* 0x000fe40000000a00 */
[----:B------:R-:W-:-:S02]  /*eaf0*/  UISETP.GE.AND UP0, UPT, UR5, 0x1, UPT ;  /* 0x000000010500788c */ /* 0x000fc4000bf06270 */
[----:B------:R-:W-:Y:S01]  /*eb00*/  UIADD3 UR8, UR43, 0xbf, URZ ;  /* 0x000000bf2b087890 */ /* 0x000fe2000fffe03f */
[----:B------:R-:W-:Y:S01]  /*eb10*/  @UP2 ULDC UR6, c[0x0][0x44c] ;  /* 0x0001130000062ab9 */ /* 0x000fe20000000800 */
[----:B------:R-:W-:Y:S02]  /*eb20*/  @UP2 ULDC UR9, c[0x0][0x450] ;  /* 0x0001140000092ab9 */ /* 0x000fe40000000800 */
[----:B------:R-:W-:Y:S01]  /*eb30*/  UIMAD.WIDE.U32 UR6, UR8, UR6, URZ ;  /* 0x00000006080672a5 */ /* 0x000fe2000f8e003f */
[----:B------:R-:W-:-:S03]  /*eb40*/  PLOP3.LUT P1, PT, PT, PT, UP0, 0x80, 0x0 ;  /* 0x000000000000781c */ /* 0x000fc60003f2f008 */
[----:B------:R-:W-:-:S04]  /*eb50*/  @UP2 USHF.R.U32.HI UR8, URZ, UR9, UR7 ;  /* 0x000000093f082299 */ /* 0x000fc80008011607 */
[----:B------:R-:W-:-:S04]  /*eb60*/  UIADD3 UR6, UR47, UR8, URZ ;  /* 0x000000082f067290 */ /* 0x000fc8000fffe03f */
[----:B------:R-:W-:Y:S01]  /*eb70*/  UIADD3 UR4, UR6, UR4, URZ ;  /* 0x0000000406047290 */ /* 0x000fe2000fffe03f */
[----:B--2---:R0:W-:Y:S01]  /*eb80*/  STL [R1+0x4], R18 ;  /* 0x0000041201007387 */ /* 0x0041e20000100800 */
[----:B------:R-:W-:Y:S10]  /*eb90*/  @!P1 BRA `(.L_x_1025) ;  /* 0x0000000000449947 */ /* 0x000ff40003800000 */
        /* <DEDUP_REMOVED lines=10> */
.L_x_1026:
[----:B------:R-:W-:-:S11]  /*ec40*/  UISETP.NE.AND UP0, UPT, UR5, 0x1, UPT ;  /* 0x000000010500788c */ /* 0x000fd6000bf05270 */
[----:B------:R-:W-:Y:S02]  /*ec50*/  @UP0 ULDC.64 UR10, c[0x0][0x9e8] ;  /* 0x00027a00000a0ab9 */ /* 0x000fe40000000a00 */
[----:B------:R-:W-:-:S04]  /*ec60*/  UIMAD.WIDE.U32 UR6, UR8, UR10, URZ ;  /* 0x0000000a080672a5 */ /* 0x000fc8000f8e003f */
[----:B------:R-:W-:-:S12]  /*ec70*/  @UP0 USHF.R.U32.HI UR8, URZ, UR11, UR7 ;  /* 0x0000000b3f080299 */ /* 0x000fd80008011607 */
.L_x_1027:
[----:B------:R-:W-:-:S04]  /*ec80*/  UIMAD UR8, UR8, UR5, UR5 ;  /* 0x00000005080872a4 */ /* 0x000fc8000f8e0205 */
[----:B------:R-:W-:-:S04]  /*ec90*/  UISETP.LT.AND UP0, UPT, UR4, UR8, UPT ;  /* 0x000000080400728c */ /* 0x000fc8000bf01270 */
[----:B------:R-:W-:-:S12]  /*eca0*/  USEL UR4, UR4, UR8, UP0 ;  /* 0x0000000804047287 */ /* 0x000fd80008000000 */
.L_x_1025:
[----:B------:R-:W-:Y:S02]  /*ecb0*/  UISETP.NE.AND UP0, UPT, UR49, URZ, UPT ;  /* 0x0000003f3100728c */ /* 0x000fe4000bf05270 */
[----:B------:R-:W-:-:S04]  /*ecc0*/  UIADD3 UR4, UR4, 0x7f, URZ ;  /* 0x0000007f04047890 */ /* 0x000fc8000fffe03f */
[----:B------:R-:W-:-:S04]  /*ecd0*/  USHF.R.S32.HI UR8, URZ, 0x1f, UR4 ;  /* 0x0000001f3f087899 */ /* 0x000fc80008011404 */
[----:B------:R-:W-:Y:S01]  /*ece0*/  ULEA.HI UR8, UR8, UR4, URZ, 0x7 ;  /* 0x0000000408087291 */ /* 0x000fe2000f8f383f */
[----:B------:R-:W-:Y:S01]  /*ecf0*/  @UP0 ULDC UR6, c[0x0][0x44c] ;  /* 0x0001130000060ab9 */ /* 0x000fe20000000800 */
[----:B------:R-:W-:Y:S01]  /*ed00*/  @UP0 ULDC UR9, c[0x0][0x450] ;  /* 0x0001140000090ab9 */ /* 0x000fe20000000800 */
[----:B------:R-:W-:Y:S02]  /*ed10*/  UIMAD.WIDE.U32 UR6, UR43, UR6, URZ ;  /* 0x000000062b0672a5 */ /* 0x000fe4000f8e003f */
[----:B------:R-:W-:Y:S01]  /*ed20*/  UMOV UR4, UR43 ;  /* 0x0000002b00047c82 */ /* 0x000fe20008000000 */
[----:B------:R-:W-:Y:S02]  /*ed30*/  USHF.R.S32.HI UR8, URZ, 0x7, UR8 ;  /* 0x000000073f087899 */ /* 0x000fe40008011408 */
[----:B------:R-:W-:Y:S02]  /*ed40*/  @UP0 USHF.R.U32.HI UR4, URZ, UR9, UR7 ;  /* 0x000000093f040299 */ /* 0x000fe40008011607 */
[----:B------:R-:W-:-:S02]  /*ed50*/  UISETP.LT.AND UP0, UPT, UR40, UR8, UPT ;  /* 0x000000082800728c */ /* 0x000fc4000bf01270 */
[----:B------:R-:W-:Y:S01]  /*ed60*/  UIADD3 UR4, UR39, UR4, URZ ;  /* 0x0000000427047290 */ /* 0x000fe2000fffe03f */
[----:B------:R-:W-:Y:S01]  /*ed70*/  ULDC UR6, c[0x0][0x9dc] ;  /* 0x0002770000067ab9 */ /* 0x000fe20000000800 */
[----:B------:R-:W-:Y:S02]  /*ed80*/  USEL UR44, UR40, UR8, UP0 ;  /* 0x00000008282c7287 */ /* 0x000fe40008000000 */
[----:B------:R-:W-:Y:S01]  /*ed90*/  UIADD3 UR8, UR4, -UR6, URZ ;  /* 0x8000000604087290 */ /* 0x000fe2000fffe03f */
[----:B------:R-:W-:Y:S11]  /*eda0*/  @!P1 BRA `(.L_x_1028) ;  /* 0x0000000000449947 */ /* 0x000ff60003800000 */
        /* <DEDUP_REMOVED lines=10> */
.L_x_1029:
[----:B------:R-:W-:-:S11]  /*ee50*/  UISETP.NE.AND UP0, UPT, UR5, 0x1, UPT ;  /* 0x000000010500788c */ /* 0x000fd6000bf05270 */
[----:B------:R-:W-:Y:S02]  /*ee60*/  @UP0 ULDC.64 UR10, c[0x0][0x9e8] ;  /* 0x00027a00000a0ab9 */ /* 0x000fe40000000a00 */
[----:B------:R-:W-:-:S04]  /*ee70*/  UIMAD.WIDE.U32 UR6, UR4, UR10, URZ ;  /* 0x0000000a040672a5 */ /* 0x000fc8000f8e003f */
[----:B------:R-:W-:-:S12]  /*ee80*/  @UP0 USHF.R.U32.HI UR4, URZ, UR11, UR7 ;  /* 0x0000000b3f040299 */ /* 0x000fd80008011607 */
.L_x_1030:
[----:B------:R-:W-:-:S04]  /*ee90*/  UIMAD UR4, UR4, UR5, URZ ;  /* 0x00000005040472a4 */ /* 0x000fc8000f8e023f */
[----:B------:R-:W-:-:S04]  /*eea0*/  UISETP.LT.AND UP0, UPT, UR8, UR4, UPT ;  /* 0x000000040800728c */ /* 0x000fc8000bf01270 */
[----:B------:R-:W-:-:S12]  /*eeb0*/  USEL UR8, UR8, UR4, !UP0 ;  /* 0x0000000408087287 */ /* 0x000fd8000c000000 */
.L_x_1028:
[----:B------:R-:W-:Y:S01]  /*eec0*/  USHF.R.S32.HI UR4, URZ, 0x1f, UR8 ;  /* 0x0000001f3f047899 */ /* 0x000fe20008011408 */
[----:B------:R-:W-:Y:S03]  /*eed0*/  BSSY B7, `(.L_x_1031) ;  /* 0x0000390000077945 */ /* 0x000fe60003800000 */
[----:B------:R-:W-:-:S04]  /*eee0*/  ULEA.HI UR4, UR4, UR8, URZ, 0x7 ;  /* 0x0000000804047291 */ /* 0x000fc8000f8f383f */
[----:B------:R-:W-:-:S04]  /*eef0*/  USHF.R.S32.HI UR4, URZ, 0x7, UR4 ;  /* 0x000000073f047899 */ /* 0x000fc80008011404 */
[----:B------:R-:W-:-:S04]  /*ef00*/  UISETP.LT.AND UP0, UPT, URZ, UR4, UPT ;  /* 0x000000043f00728c */ /* 0x000fc8000bf01270 */
[----:B------:R-:W-:-:S04]  /*ef10*/  USEL UR45, URZ, UR4, !UP0 ;  /* 0x000000043f2d7287 */ /* 0x000fc8000c000000 */
[----:B------:R-:W-:-:S06]  /*ef20*/  UISETP.GT.AND UP0, UPT, UR44, UR45, UPT ;  /* 0x0000002d2c00728c */ /* 0x000fcc000bf04270 */
[----:B------:R-:W-:-:S13]  /*ef30*/  PLOP3.LUT P0, PT, PT, PT, UP0, 0x80, 0x0 ;  /* 0x000000000000781c */ /* 0x000fda0003f0f008 */
[----:B------:R-:W-:Y:S05]  /*ef40*/  @P0 BRA `(.L_x_1032) ;  /* 0x0000000000480947 */ /* 0x000fea0003800000 */
[----:B------:R-:W1:Y:S02]  /*ef50*/  S2R R0, SR_TID.X ;  /* 0x0000000000007919 */ /* 0x000e640000002100 */
[----:B-1----:R-:W-:-:S04]  /*ef60*/  LOP3.LUT R0, R0, 0x7f, RZ, 0xc0, !PT ;  /* 0x0000007f00007812 */ /* 0x002fc800078ec0ff */
[----:B------:R-:W-:-:S13]  /*ef70*/  ISETP.NE.AND P1, PT, R0, RZ, PT ;  /* 0x000000ff0000720c */ /* 0x000fda0003f25270 */
[----:B------:R-:W-:Y:S05]  /*ef80*/  @P1 BRA `(.L_x_1033) ;  /* 0x0000003800101947 */ /* 0x000fea0003800000 */
[----:B------:R-:W1:Y:S01]  /*ef90*/  S2R R7, SR_LANEID ;  /* 0x0000000000077919 */ /* 0x000e620000000000 */
[----:B------:R-:W-:Y:S01]  /*efa0*/  VOTEU.ANY UR4, UPT, PT ;  /* 0x0000000000047886 */ /* 0x000fe200038e0100 */
[----:B------:R-:W2:Y:S01]  /*efb0*/  LDC.64 R2, c[0x0][0xc80] ;  /* 0x00032000ff027b82 */ /* 0x000ea20000000a00 */
[----:B------:R-:W1:Y:S08]  /*efc0*/  FLO.U32 R0, UR4 ;  /* 0x0000000400007d00 */ /* 0x000e7000080e0000 */
[----:B------:R-:W2:Y:S01]  /*efd0*/  POPC R5, UR4 ;  /* 0x0000000400057d09 */ /* 0x000ea20008000000 */
[----:B-1----:R-:W-:-:S13]  /*efe0*/  ISETP.EQ.U32.AND P0, PT, R0, R7, PT ;  /* 0x000000070000720c */ /* 0x002fda0003f02070 */
[----:B--2---:R-:W2:Y:S01]  /*eff0*/  @P0 ATOMG.E.ADD.STRONG.GPU PT, R3, desc[UR52][R2.64], R5 ;  /* 0x00000005020309a8 */ /* 0x004ea200081ee1f4 */
[----:B------:R-:W1:Y:S02]  /*f000*/  S2R R4, SR_LTMASK ;  /* 0x0000000000047919 */ /* 0x000e640000003900 */
[----:B-1----:R-:W-:-:S04]  /*f010*/  LOP3.LUT R4, R4, UR4, RZ, 0xc0, !PT ;  /* 0x0000000404047c12 */ /* 0x002fc8000f8ec0ff */
[----:B------:R-:W1:Y:S01]  /*f020*/  POPC R7, R4 ;  /* 0x0000000400077309 */ /* 0x000e620000000000 */
[----:B--2---:R-:W1:Y:S02]  /*f030*/  SHFL.IDX PT, R0, R3, R0, 0x1f ;  /* 0x00001f0003007589 */ /* 0x004e6400000e0000 */
[----:B-1----:R-:W-:-:S05]  /*f040*/  IADD3 R0, R0, UR48, R7 ;  /* 0x0000003000007c10 */ /* 0x002fca000fffe007 */
[----:B------:R1:W-:Y:S01]  /*f050*/  STL [R1+0xc], R0 ;  /* 0x00000c0001007387 */ /* 0x0003e20000100800 */
[----:B------:R-:W-:Y:S05]  /*f060*/  BRA `(.L_x_1033) ;  /* 0x0000003400d87947 */ /* 0x000fea0003800000 */
.L_x_1032:
        /* <DEDUP_REMOVED lines=8> */
[----:B------:R-:W-:Y:S02]  /*f0f0*/  IMAD.U32 R4, RZ, RZ, UR6 ;  /* 0x00000006ff047e24 */ /* 0x000fe4000f8e00ff */
[----:B------:R-:W1:Y:S01]  /*f100*/  LDC.64 R2, c[0x4][R2] ;  /* 0x0100000002027b82 */ /* 0x000e620000000a00 */
[----:B------:R-:W-:Y:S02]  /*f110*/  IMAD.U32 R5, RZ, RZ, UR7 ;  /* 0x00000007ff057e24 */ /* 0x000fe4000f8e00ff */
[----:B------:R-:W-:Y:S02]  /*f120*/  IMAD.U32 R6, RZ, RZ, UR8 ;  /* 0x00000008ff067e24 */ /* 0x000fe4000f8e00ff */
[----:B------:R-:W-:-:S02]  /*f130*/  IMAD.U32 R7, RZ, RZ, UR9 ;  /* 0x00000009ff077e24 */ /* 0x000fc4000f8e00ff */
[----:B------:R-:W-:Y:S02]  /*f140*/  IMAD.U32 R10, RZ, RZ, UR4 ;  /* 0x00000004ff0a7e24 */ /* 0x000fe4000f8e00ff */
[----:B------:R-:W-:Y:S02]  /*f150*/  IMAD.U32 R11, RZ, RZ, UR5 ;  /* 0x00000005ff0b7e24 */ /* 0x000fe4000f8e00ff */
[----:B------:R-:W-:Y:S02]  /*f160*/  IMAD.MOV.U32 R8, RZ, RZ, 0x70 ;  /* 0x00000070ff087424 */ /* 0x000fe400078e00ff */
[----:B------:R-:W-:Y:S02]  /*f170*/  IMAD.MOV.U32 R12, RZ, RZ, 0x1 ;  /* 0x00000001ff0c7424 */ /* 0x000fe400078e00ff */
[----:B------:R-:W-:-:S07]  /*f180*/  IMAD.MOV.U32 R13, RZ, RZ, RZ ;  /* 0x000000ffff0d7224 */ /* 0x000fce00078e00ff */
[----:B------:R-:W-:-:S07]  /*f190*/  LEPC R20, `(.L_x_1035) ;  /* 0x000000001014794e */ /* 0x000fce0000000000 */
[----:B01----:R-:W-:Y:S05]  /*f1a0*/  CALL.ABS.NOINC R2 ;  /* 0x0000000002007343 */ /* 0x003fea0003c00000 */
.L_x_1035:
[----:B------:R-:W-:Y:S05]  /*f1b0*/  BSYNC B6 ;  /* 0x0000000000067941 */ /* 0x000fea0003800000 */
.L_x_1034:
        /* <DEDUP_REMOVED lines=8> */
[----:B------:R1:W2:Y:S01]  /*f240*/  LDC.64 R2, c[0x4][R17] ;  /* 0x0100000011027b82 */ /* 0x0002a20000000a00 */
[----:B------:R-:W-:Y:S02]  /*f250*/  IMAD.U32 R4, RZ, RZ, UR6 ;  /* 0x00000006ff047e24 */ /* 0x000fe4000f8e00ff */
[----:B------:R-:W-:Y:S02]  /*f260*/  IMAD.U32 R5, RZ, RZ, UR7 ;  /* 0x00000007ff057e24 */ /* 0x000fe4000f8e00ff */
[----:B------:R-:W-:Y:S02]  /*f270*/  IMAD.U32 R6, RZ, RZ, UR8 ;  /* 0x00000008ff067e24 */ /* 0x000fe4000f8e00ff */
[----:B------:R-:W-:-:S02]  /*f280*/  IMAD.U32 R7, RZ, RZ, UR9 ;  /* 0x00000009ff077e24 */ /* 0x000fc4000f8e00ff */
[----:B------:R-:W-:Y:S02]  /*f290*/  IMAD.U32 R10, RZ, RZ, UR4 ;  /* 0x00000004ff0a7e24 */ /* 0x000fe4000f8e00ff */
[----:B------:R-:W-:Y:S02]  /*f2a0*/  IMAD.U32 R11, RZ, RZ, UR5 ;  /* 0x00000005ff0b7e24 */ /* 0x000fe4000f8e00ff */
[----:B------:R-:W-:Y:S02]  /*f2b0*/  IMAD.MOV.U32 R8, RZ, RZ, 0x70 ;  /* 0x00000070ff087424 */ /* 0x000fe400078e00ff */
[----:B------:R-:W-:Y:S02]  /*f2c0*/  IMAD.MOV.U32 R12, RZ, RZ, 0x1 ;  /* 0x00000001ff0c7424 */ /* 0x000fe400078e00ff */
[----:B-1----:R-:W-:-:S07]  /*f2d0*/  IMAD.MOV.U32 R13, RZ, RZ, RZ ;  /* 0x000000ffff0d7224 */ /* 0x002fce00078e00ff */
[----:B------:R-:W-:-:S07]  /*f2e0*/  LEPC R20, `(.L_x_1038) ;  /* 0x000000001014794e */ /* 0x000fce0000000000 */
[----:B0-2---:R-:W-:Y:S05]  /*f2f0*/  CALL.ABS.NOINC R2 ;  /* 0x0000000002007343 */ /* 0x005fea0003c00000 */
.L_x_1038:
[----:B------:R0:W1:Y:S01]  /*f300*/  LDC.64 R2, c[0x4][R17] ;  /* 0x0100000011027b82 */ /* 0x0000620000000a00 */
[----:B------:R-:W-:Y:S01]  /*f310*/  ULDC.64 UR6, c[0x4][0x88] ;  /* 0x0100220000067ab9 */ /* 0x000fe20000000a00 */
[----:B------:R-:W-:Y:S01]  /*f320*/  ULDC.64 UR8, c[0x4][0x90] ;  /* 0x0100240000087ab9 */ /* 0x000fe20000000a00 */
[----:B------:R-:W-:Y:S01]  /*f330*/  ULDC.64 UR4, c[0x4][0x18] ;  /* 0x0100060000047ab9 */ /* 0x000fe20000000a00 */
        /* <DEDUP_REMOVED lines=8> */
[----:B0-----:R-:W-:-:S07]  /*f3c0*/  IMAD.MOV.U32 R13, RZ, RZ, RZ ;  /* 0x000000ffff0d7224 */ /* 0x001fce00078e00ff */
[----:B------:R-:W-:-:S07]  /*f3d0*/  LEPC R20, `(.L_x_1037) ;  /* 0x000000001014794e */ /* 0x000fce0000000000 */
[----:B-1----:R-:W-:Y:S05]  /*f3e0*/  CALL.ABS.NOINC R2 ;  /* 0x0000000002007343 */ /* 0x002fea0003c00000 */
.L_x_1037:
[----:B------:R-:W-:Y:S05]  /*f3f0*/  BSYNC B6 ;  /* 0x0000000000067941 */ /* 0x000fea0003800000 */
.L_x_1036:
[----:B------:R-:W-:Y:S01]  /*f400*/  ULDC.64 UR4, c[0x0][0x9f8] ;  /* 0x00027e0000047ab9 */ /* 0x000fe20000000a00 */
[----:B------:R-:W-:Y:S01]  /*f410*/  IMAD.U32 R29, RZ, RZ, UR42 ;  /* 0x0000002aff1d7e24 */ /* 0x000fe2000f8e00ff */
[----:B------:R-:W-:Y:S01]  /*f420*/  UISETP.NE.U32.AND UP0, UPT, UR4, URZ, UPT ;  /* 0x0000003f0400728c */ /* 0x000fe2000bf05070 */
[----:B------:R-:W1:Y:S03]  /*f430*/  LDC R10, c[0x0][0x430] ;  /* 0x00010c00ff0a7b82 */ /* 0x000e660000000800 */
[----:B------:R-:W-:-:S06]  /*f440*/  UISETP.NE.AND.EX UP0, UPT, UR5, URZ, UPT, UP0 ;  /* 0x0000003f0500728c */ /* 0x000fcc000bf05300 */
[----:B------:R-:W-:-:S05]  /*f450*/  PLOP3.LUT P0, PT, PT, PT, UP0, 0x80, 0x0 ;  /* 0x000000000000781c */ /* 0x000fca0003f0f008 */
[----:B------:R-:W-:Y:S02]  /*f460*/  @UP0 ULDC.64 UR4, c[0x0][0x9f8] ;  /* 0x00027e0000040ab9 */ /* 0x000fe40000000a00 */
[----:B------:R-:W-:-:S06]  /*f470*/  @UP0 UIMAD.WIDE UR4, UR42, 0x4, UR4 ;  /* 0x000000042a0408a5 */ /* 0x000fcc000f8e0204 */
[----:B------:R-:W-:Y:S01]  /*f480*/  IMAD.U32 R2, RZ, RZ, UR4 ;  /* 0x00000004ff027e24 */ /* 0x000fe2000f8e00ff */
[----:B------:R-:W-:Y:S01]  /*f490*/  ULDC UR4, c[0x0][0xc48] ;  /* 0x0003120000047ab9 */ /* 0x000fe20000000800 */
[----:B------:R-:W-:-:S05]  /*f4a0*/  IMAD.U32 R3, RZ, RZ, UR5 ;  /* 0x00000005ff037e24 */ /* 0x000fca000f8e00ff */
[----:B------:R2:W5:Y:S01]  /*f4b0*/  @P0 LDG.E R29, desc[UR52][R2.64] ;  /* 0x00000034021d0981 */ /* 0x000562000c1e1900 */
[----:B------:R-:W-:Y:S01]  /*f4c0*/  UMOV UR5, 0xffffffff ;  /* 0xffffffff00057882 */ /* 0x000fe20000000000 */
[----:B------:R-:W-:Y:S02]  /*f4d0*/  IMAD.U32 R22, RZ, RZ, UR4 ;  /* 0x00000004ff167e24 */ /* 0x000fe4000f8e00ff */
[----:B------:R-:W-:Y:S05]  /*f4e0*/  BRA.DIV UR5, `(.L_x_1039) ;  /* 0x0000003a05e87947 */ /* 0x000fea000b800000 */
.L_x_1093:
[----:B--2---:R-:W2:Y:S01]  /*f4f0*/  S2R R2, SR_TID.X ;  /* 0x0000000000027919 */ /* 0x004ea20000002100 */
[----:B------:R-:W-:Y:S01]  /*f500*/  UIADD3 UR4, UR44, -0x1, URZ ;  /* 0xffffffff2c047890 */ /* 0x000fe2000fffe03f */
[----:B-1----:R-:W-:Y:S01]  /*f510*/  ISETP.NE.AND P1, PT, R10, 0x1, PT ;  /* 0x000000010a00780c */ /* 0x002fe20003f25270 */
[----:B------:R-:W1:Y:S01]  /*f520*/  S2R R0, SR_TID.X ;  /* 0x0000000000007919 */ /* 0x000e620000002100 */
[----:B-----5:R-:W-:-:S03]  /*f530*/  SHF.R.S32.HI R6, RZ, 0x1f, R29 ;  /* 0x0000001fff067819 */ /* 0x020fc6000001141d */
[----:B------:R-:W-:Y:S01]  /*f540*/  IMAD.U32 R8, RZ, RZ, UR4 ;  /* 0x00000004ff087e24 */ /* 0x000fe2000f8e00ff */
[----:B------:R-:W-:Y:S01]  /*f550*/  LOP3.LUT R19, R19, 0xfffffff7, RZ, 0xc0, !PT ;  /* 0xfffffff713137812 */ /* 0x000fe200078ec0ff */
[----:B------:R3:W-:Y:S02]  /*f560*/  STL [R1], R6 ;  /* 0x0000000601007387 */ /* 0x0007e40000100800 */
[----:B------:R-:W-:-:S04]  /*f570*/  IMAD.SHL.U32 R8, R8, 0x80, RZ ;  /* 0x0000008008087824 */ /* 0x000fc800078e00ff */
[----:B------:R-:W4:Y:S01]  /*f580*/  @P1 LDC R3, c[0x0][0x434] ;  /* 0x00010d00ff031b82 */ /* 0x000f220000000800 */
[----:B------:R-:W-:-:S07]  /*f590*/  @P1 LOP3.LUT R19, R19, 0x8, RZ, 0xfc, !PT ;  /* 0x0000000813131812 */ /* 0x000fce00078efcff */
[----:B------:R-:W0:Y:S01]  /*f5a0*/  @P1 LDC R9, c[0x0][0x438] ;  /* 0x00010e00ff091b82 */ /* 0x000e220000000800 */
[----:B--2---:R-:W-:Y:S01]  /*f5b0*/  IMAD.SHL.U32 R2, R2, 0x10, RZ ;  /* 0x0000001002027824 */ /* 0x004fe200078e00ff */
[----:B-1----:R-:W-:-:S04]  /*f5c0*/  LOP3.LUT R0, R0, 0x7f, RZ, 0xc0, !PT ;  /* 0x0000007f00007812 */ /* 0x002fc800078ec0ff */
[----:B------:R-:W-:Y:S02]  /*f5d0*/  LOP3.LUT R2, R2, 0x70, RZ, 0xc0, !PT ;  /* 0x0000007002027812 */ /* 0x000fe400078ec0ff */
[----:B------:R-:W-:-:S04]  /*f5e0*/  SHF.R.U32.HI R0, RZ, 0x3, R0 ;  /* 0x00000003ff007819 */ /* 0x000fc80000011600 */
[----:B------:R-:W-:-:S04]  /*f5f0*/  LOP3.LUT R0, R8, R0, R2, 0xfe, !PT ;  /* 0x0000000008007212 */ /* 0x000fc800078efe02 */
[C---:B------:R-:W-:Y:S01]  /*f600*/  ISETP.GE.AND P0, PT, R0.reuse, UR36, PT ;  /* 0x0000002400007c0c */ /* 0x040fe2000bf06270 */
[----:B------:R-:W-:-:S04]  /*f610*/  IMAD.IADD R0, R0, 0x1, R18 ;  /* 0x0000000100007824 */ /* 0x000fc800078e0212 */
[----:B----4-:R-:W-:-:S04]  /*f620*/  @P1 IMAD.HI.U32 R2, R0, R3, RZ ;  /* 0x0000000300021227 */ /* 0x010fc800078e00ff */
[----:B------:R-:W-:Y:S01]  /*f630*/  IMAD.MOV.U32 R7, RZ, RZ, R0 ;  /* 0x000000ffff077224 */ /* 0x000fe200078e0000 */
[----:B0-----:R-:W-:Y:S01]  /*f640*/  @P1 SHF.R.U32.HI R7, RZ, R9, R2 ;  /* 0x00000009ff071219 */ /* 0x001fe20000011602 */
[----:B------:R-:W-:Y:S02]  /*f650*/  IMAD R3, RZ, RZ, -UR42 ;  /* 0x8000002aff037e24 */ /* 0x000fe4000f8e02ff */
[----:B------:R-:W3:Y:S02]  /*f660*/  @!P0 LDC.64 R4, c[0x0][0x428] ;  /* 0x00010a00ff048b82 */ /* 0x000ee40000000a00 */
[----:B------:R-:W-:Y:S01]  /*f670*/  IMAD R22, R22, R3, UR41 ;  /* 0x0000002916167e24 */ /* 0x000fe2000f8e0203 */
[--C-:B------:R-:W-:Y:S01]  /*f680*/  @!P0 SHF.R.S32.HI R3, RZ, 0x1f, R7.reuse ;  /* 0x0000001fff038819 */ /* 0x100fe20000011407 */
[----:B------:R-:W-:Y:S02]  /*f690*/  @!P0 IMAD.MOV.U32 R2, RZ, RZ, R7 ;  /* 0x000000ffff028224 */ /* 0x000fe400078e0007 */
[----:B---3--:R-:W-:-:S02]  /*f6a0*/  @!P0 IMAD R6, R6, R4, RZ ;  /* 0x0000000406068224 */ /* 0x008fc400078e02ff */
[----:B------:R-:W-:-:S04]  /*f6b0*/  @!P0 IMAD.WIDE.U32 R2, R29, R4, R2 ;  /* 0x000000041d028225 */ /* 0x000fc800078e0002 */
[----:B------:R-:W-:Y:S02]  /*f6c0*/  @!P0 IMAD R6, R29, R5, R6 ;  /* 0x000000051d068224 */ /* 0x000fe400078e0206 */
[----:B------:R-:W0:Y:S01]  /*f6d0*/  @!P0 LDC.64 R4, c[0x0][0x418] ;  /* 0x00010600ff048b82 */ /* 0x000e220000000a00 */
[----:B------:R-:W-:Y:S02]  /*f6e0*/  IMAD.U32 R9, RZ, RZ, UR46 ;  /* 0x0000002eff097e24 */ /* 0x000fe4000f8e00ff */
[----:B------:R-:W-:-:S03]  /*f6f0*/  @!P0 IMAD.IADD R6, R3, 0x1, R6 ;  /* 0x0000000103068824 */ /* 0x000fc600078e0206 */
[----:B------:R-:W-:Y:S01]  /*f700*/  ISETP.NE.AND P2, PT, R9, 0x3, PT ;  /* 0x000000030900780c */ /* 0x000fe20003f45270 */
[----:B------:R-:W-:Y:S01]  /*f710*/  IMAD.MOV R3, RZ, RZ, -R7 ;  /* 0x000000ffff037224 */ /* 0x000fe200078e0a07 */
[----:B------:R-:W-:Y:S01]  /*f720*/  LOP3.LUT R19, R19, 0xfffffffb, RZ, 0xc0, !PT ;  /* 0xfffffffb13137812 */ /* 0x000fe200078ec0ff */
[----:B------:R-:W-:Y:S01]  /*f730*/  IMAD.U32 R24, RZ, RZ, UR4 ;  /* 0x00000004ff187e24 */ /* 0x000fe2000f8e00ff */
[----:B------:R-:W-:Y:S02]  /*f740*/  SHF.R.S32.HI R28, RZ, 0x1f, R22 ;  /* 0x0000001fff1c7819 */ /* 0x000fe40000011416 */
[----:B0-----:R-:W-:-:S04]  /*f750*/  @!P0 LEA R4, P1, R2, R4, 0x2 ;  /* 0x0000000402048211 */ /* 0x001fc800078210ff */
[----:B------:R-:W-:Y:S01]  /*f760*/  @!P0 LEA.HI.X R5, R2, R5, R6, 0x2, P1 ;  /* 0x0000000502058211 */ /* 0x000fe200008f1406 */
[----:B------:R-:W-:Y:S02]  /*f770*/  IMAD.MOV.U32 R6, RZ, RZ, RZ ;  /* 0x000000ffff067224 */ /* 0x000fe400078e00ff */
[----:B------:R-:W-:-:S04]  /*f780*/  @P2 LOP3.LUT R19, R19, 0x4, RZ, 0xfc, !PT ;  /* 0x0000000413132812 */ /* 0x000fc800078efcff */
[----:B------:R0:W5:Y:S02]  /*f790*/  @!P0 LDG.E R6, desc[UR52][R4.64] ;  /* 0x0000003404068981 */ /* 0x000164000c1e1900 */
[----:B0-----:R-:W-:Y:S01]  /*f7a0*/  IMAD R5, R10, R3, R0 ;  /* 0x000000030a057224 */ /* 0x001fe200078e0200 */
[----:B------:R-:W-:Y:S06]  /*f7b0*/  @!P2 BRA `(.L_x_1040) ;  /* 0x000000000004a947 */ /* 0x000fec0003800000 */
[----:B------:R-:W-:Y:S01]  /*f7c0*/  BPT.TRAP 0x1 ;  /* 0x000000040000795c */ /* 0x000fe20000300000 */
.L_x_1040:
[----:B------:R-:W-:Y:S01]  /*f7d0*/  SHF.R.S32.HI R4, RZ, 0x1f, R5 ;  /* 0x0000001fff047819 */ /* 0x000fe20000011405 */
[----:B------:R-:W-:Y:S01]  /*f7e0*/  ULDC.64 UR4, c[0x0][0x328] ;  /* 0x0000ca0000047ab9 */ /* 0x000fe20000000a00 */
[----:B------:R-:W-:Y:S01]  /*f7f0*/  BSSY B0, `(.L_x_1041) ;  /* 0x0000017000007945 */ /* 0x000fe20003800000 */
[----:B------:R-:W-:-:S04]  /*f800*/  IMAD.WIDE.U32 R2, R5, UR4, RZ ;  /* 0x0000000405027c25 */ /* 0x000fc8000f8e00ff */
[----:B------:R-:W-:-:S04]  /*f810*/  IMAD R0, R4, UR4, RZ ;  /* 0x0000000404007c24 */ /* 0x000fc8000f8e02ff */
[----:B------:R-:W-:Y:S01]  /*f820*/  IMAD R7, R5, UR5, R0 ;  /* 0x0000000505077c24 */ /* 0x000fe2000f8e0200 */
[----:B------:R-:W-:-:S03]  /*f830*/  ULDC.64 UR4, c[0x0][0x338] ;  /* 0x0000ce0000047ab9 */ /* 0x000fc60000000a00 */
[----:B------:R-:W-:Y:S01]  /*f840*/  IMAD.IADD R3, R3, 0x1, R7 ;  /* 0x0000000103037824 */ /* 0x000fe200078e0207 */
[----:B-----5:R-:W-:Y:S01]  /*f850*/  SHF.R.S32.HI R7, RZ, 0x1f, R6 ;  /* 0x0000001fff077819 */ /* 0x020fe20000011406 */
[----:B------:R-:W-:-:S04]  /*f860*/  IMAD.WIDE.U32 R2, R6, UR4, R2 ;  /* 0x0000000406027c25 */ /* 0x000fc8000f8e0002 */
[----:B------:R-:W-:-:S04]  /*f870*/  IMAD R0, R7, UR4, RZ ;  /* 0x0000000407007c24 */ /* 0x000fc8000f8e02ff */
        /* <DEDUP_REMOVED lines=14> */
.L_x_1094:
[----:B------:R-:W-:Y:S05]  /*f960*/  BSYNC B0 ;  /* 0x0000000000007941 */ /* 0x000fea0003800000 */
.L_x_1041:
[----:B------:R-:W1:Y:S01]  /*f970*/  S2R R9, SR_TID.X ;  /* 0x0000000000097919 */ /* 0x000e620000002100 */
[----:B------:R-:W-:Y:S01]  /*f980*/  ULDC.64 UR4, c[0x0][0x300] ;  /* 0x0000c00000047ab9 */ /* 0x000fe20000000a00 */
[----:B------:R-:W-:Y:S01]  /*f990*/  LOP3.LUT P2, RZ, R19, 0x1, RZ, 0xc0, !PT ;  /* 0x0000000113ff7812 */ /* 0x000fe2000784c0ff */
[----:B------:R-:W-:Y:S02]  /*f9a0*/  IMAD R4, R4, UR4, RZ ;  /* 0x0000000404047c24 */ /* 0x000fe4000f8e02ff */
        /* <DEDUP_REMOVED lines=13> */
[----:B-1----:R-:W-:Y:S02]  /*fa80*/  LOP3.LUT R9, R9, 0x7f, RZ, 0xc0, !PT ;  /* 0x0000007f09097812 */ /* 0x002fe400078ec0ff */
[----:B------:R-:W-:Y:S01]  /*fa90*/  IMAD.IADD R5, R3, 0x1, R4 ;  /* 0x0000000103057824 */ /* 0x000fe200078e0204 */
[C---:B------:R-:W-:Y:S01]  /*faa0*/  LEA R4, P0, R2.reuse, UR4, 0x1 ;  /* 0x0000000402047c11 */ /* 0x040fe2000f8008ff */
[----:B------:R-:W-:Y:S01]  /*fab0*/  UMOV UR4, 0xffffffff ;  /* 0xffffffff00047882 */ /* 0x000fe20000000000 */
[----:B------:R-:W-:Y:S02]  /*fac0*/  SHF.R.U32.HI R10, RZ, 0x3, R9 ;  /* 0x00000003ff0a7819 */ /* 0x000fe40000011609 */
[----:B------:R-:W0:Y:S01]  /*fad0*/  S2R R9, SR_TID.X ;  /* 0x0000000000097919 */ /* 0x000e220000002100 */
[----:B------:R-:W-:-:S02]  /*fae0*/  LEA.HI.X R5, R2, UR5, R5, 0x1, P0 ;  /* 0x0000000502057c11 */ /* 0x000fc400080f0c05 */
[----:B------:R-:W-:-:S04]  /*faf0*/  IADD3 R7, -R10, UR36, -R8 ;  /* 0x000000240a077c10 */ /* 0x000fc8000fffe908 */
[----:B------:R-:W-:Y:S01]  /*fb00*/  ISETP.GE.AND P0, PT, R7, 0x1, PT ;  /* 0x000000010700780c */ /* 0x000fe20003f06270 */
[C---:B0-----:R-:W-:Y:S02]  /*fb10*/  IMAD.SHL.U32 R10, R9.reuse, 0x8, RZ ;  /* 0x00000008090a7824 */ /* 0x041fe400078e00ff */
[----:B------:R-:W-:-:S03]  /*fb20*/  IMAD.SHL.U32 R11, R9, 0x8, RZ ;  /* 0x00000008090b7824 */ /* 0x000fc600078e00ff */
[----:B------:R-:W-:-:S04]  /*fb30*/  LOP3.LUT R10, R10, 0x1f8, RZ, 0xc0, !PT ;  /* 0x000001f80a0a7812 */ /* 0x000fc800078ec0ff */
[----:B------:R-:W-:Y:S01]  /*fb40*/  LOP3.LUT R10, R10, 0x38, R9, 0x78, !PT ;  /* 0x000000380a0a7812 */ /* 0x000fe200078e7809 */
[----:B------:R-:W-:-:S03]  /*fb50*/  IMAD.SHL.U32 R9, R9, 0x8, RZ ;  /* 0x0000000809097824 */ /* 0x000fc600078e00ff */
[----:B------:R-:W-:Y:S02]  /*fb60*/  LOP3.LUT R10, R10, 0x200, R11, 0xf8, !PT ;  /* 0x000002000a0a7812 */ /* 0x000fe400078ef80b */
[----:B------:R-:W-:-:S03]  /*fb70*/  LOP3.LUT R9, R9, 0x38, RZ, 0xc0, !PT ;  /* 0x0000003809097812 */ /* 0x000fc600078ec0ff */
[----:B------:R-:W-:Y:S01]  /*fb80*/  IMAD R6, R23, 0x2000, R10 ;  /* 0x0000200017067824 */ /* 0x000fe200078e020a */
[----:B------:R-:W-:Y:S06]  /*fb90*/  BRA.DIV UR4, `(.L_x_1043) ;  /* 0x00000036047c7947 */ /* 0x000fec000b800000 */
[----:B------:R-:W0:Y:S01]  /*fba0*/  SHFL.IDX PT, R3, R4, RZ, 0x181f ;  /* 0x00181fff04037589 */ /* 0x000e2200000e0000 */
[----:B------:R-:W-:-:S03]  /*fbb0*/  @P0 IMAD R8, R6, 0x2, R16 ;  /* 0x0000000206080824 */ /* 0x000fc600078e0210 */
[----:B------:R-:W1:Y:S04]  /*fbc0*/  SHFL.IDX PT, R2, R5, RZ, 0x181f ;  /* 0x00181fff05027589 */ /* 0x000e6800000e0000 */
[----:B------:R-:W-:Y:S01]  /*fbd0*/  SHFL.IDX PT, R14, R4, 0x7, 0x181f ;  /* 0x00f81f00040e7f89 */ /* 0x000fe200000e0000 */
[----:B0-----:R-:W-:-:S05]  /*fbe0*/  @P0 LEA R3, P1, R9, R3, 0x1 ;  /* 0x0000000309030211 */ /* 0x001fca00078208ff */
[----:B-1----:R-:W-:Y:S01]  /*fbf0*/  @P0 IMAD.X R2, RZ, RZ, R2, P1 ;  /* 0x000000ffff020224 */ /* 0x002fe200008e0602 */
[----:B------:R-:W-:-:S04]  /*fc00*/  ISETP.GE.AND P1, PT, R7, 0x11, PT ;  /* 0x000000110700780c */ /* 0x000fc80003f26270 */
[----:B------:R-:W-:-:S04]  /*fc10*/  @P0 LOP3.LUT R3, R3, R2, RZ, 0x3c, !PT ;  /* 0x0000000203030212 */ /* 0x000fc800078e3cff */
[----:B------:R-:W-:-:S04]  /*fc20*/  @P0 LOP3.LUT R2, R3, R2, RZ, 0x3c, !PT ;  /* 0x0000000203020212 */ /* 0x000fc800078e3cff */
[----:B------:R-:W-:-:S05]  /*fc30*/  @P0 LOP3.LUT R3, R3, R2, RZ, 0x3c, !PT ;  /* 0x0000000203030212 */ /* 0x000fca00078e3cff */
        /* <DEDUP_REMOVED lines=53> */
[----:B------:R-:W1:Y:S04]  /*ff90*/  SHFL.IDX PT, R2, R5, 0x6, 0x181f ;  /* 0x00d81f0005027f89 */ /* 0x000e6800000e0000 */
[----:B------:R-:W2:Y:S01]  /*ffa0*/  SHFL.IDX PT, R5, R5, 0x7, 0x181f ;  /* 0x00f81f0005057f89 */ /* 0x000ea200000e0000 */
[----:B0-----:R-:W-:-:S05]  /*ffb0*/  @P1 LEA R3, P0, R9, R3, 0x1 ;  /* 0x0000000309031211 */ /* 0x001fca00078008ff */
[----:B-1----:R-:W-:-:S05]  /*ffc0*/  @P1 IMAD.X R2, RZ, RZ, R2, P0 ;  /* 0x000000ffff021224 */ /* 0x002fca00000e0602 */
[----:B------:R-:W-:-:S04]  /*ffd0*/  @P1 LOP3.LUT R3, R3, R2, RZ, 0x3c, !PT ;  /* 0x0000000203031212 */ /* 0x000fc800078e3cff */
[----:B------:R-:W-:-:S04]  /*ffe0*/  @P1 LOP3.LUT R2, R3, R2, RZ, 0x3c, !PT ;  /* 0x0000000203021212 */ /* 0x000fc800078e3cff */
[----:B------:R-:W-:-:S05]  /*fff0*/  @P1 LOP3.LUT R3, R3, R2, RZ, 0x3c, !PT ;  /* 0x0000000203031212 */ /* 0x000fca00078e3cff */
[----:B--2---:R0:W-:Y:S02]  /*10000*/  @P1 LDGSTS.E.BYPASS.LTC128B.128 [R8+0x11400], desc[UR52][R2.64], !P2 ;  /* 0x1140000002081fae */ /* 0x0041e4000d101d74 */
.L_x_1112:
[----:B------:R-:W-:-:S13]  /*10010*/  ISETP.GE.AND P0, PT, R7, 0x71, PT ;  /* 0x000000710700780c */ /* 0x000fda0003f06270 */
[----:B0-----:R-:W-:-:S05]  /*10020*/  @P0 LEA R2, P1, R9, R14, 0x1 ;  /* 0x0000000e09020211 */ /* 0x001fca00078208ff */
[----:B------:R-:W-:Y:S02]  /*10030*/  @P0 IMAD.X R3, RZ, RZ, R5, P1 ;  /* 0x000000ffff030224 */ /* 0x000fe400008e0605 */
[----:B------:R-:W-:-:S05]  /*10040*/  @P0 IMAD R5, R6, 0x2, R16 ;  /* 0x0000000206050824 */ /* 0x000fca00078e0210 */
[----:B------:R-:W-:Y:S01]  /*10050*/  @!PT LDS RZ, [RZ] ;  /* 0x00000000fffff984 */ /* 0x000fe20000000800 */
[----:B------:R-:W-:Y:S01]  /*10060*/  @!PT LDS RZ, [RZ] ;  /* 0x00000000fffff984 */ /* 0x000fe20000000800 */
[----:B------:R-:W-:Y:S01]  /*10070*/  @!PT LDS RZ, [RZ] ;  /* 0x00000000fffff984 */ /* 0x000fe20000000800 */
[----:B------:R0:W-:Y:S01]  /*10080*/  @P0 LDGSTS.E.BYPASS.LTC128B.128 [R5+0x11c00], desc[UR52][R2.64], !P2 ;  /* 0x11c0000002050fae */ /* 0x0001e2000d101d74 */
[----:B------:R-:W-:Y:S01]  /*10090*/  PLOP3.LUT P0, PT, PT, PT, PT, 0x80, 0x0 ;  /* 0x000000000000781c */ /* 0x000fe20003f0f070 */
[----:B------:R-:W-:-:S12]  /*100a0*/  NOP ;  /* 0x0000000000007918 */ /* 0x000fd80000000000 */
.L_x_1044:
        /* <DEDUP_REMOVED lines=11> */
.L_x_1045:
[----:B------:R0:W-:Y:S02]  /*10160*/  SYNCS.ARRIVE.TRANS64.A1T0 RZ, [R0+URZ+0x16830], RZ ;  /* 0x016830ff00ff79a7 */ /* 0x0001e4000810003f */
[----:B------:R-:W-:Y:S05]  /*10170*/  WARPSYNC.ALL ;  /* 0x0000000000007948 */ /* 0x000fea0003800000 */
[----:B------:R-:W-:Y:S01]  /*10180*/  BSSY B6, `(.L_x_1046) ;  /* 0x0000015000067945 */ /* 0x000fe20003800000 */
[----:B0-----:R-:W-:Y:S01]  /*10190*/  VIADD R0, R16, 0x8400 ;  /* 0x0000840010007836 */ /* 0x001fe20000000000 */
[----:B------:R-:W-:Y:S04]  /*101a0*/  BAR.SYNC.DEFER_BLOCKING 0x8, 0x200 ;  /* 0x0208000000007b1d */ /* 0x000fe80000010000 */
[----:B------:R-:W-:-:S13]  /*101b0*/  LOP3.LUT P0, RZ, R0, 0x3ff, RZ, 0xc0, !PT ;  /* 0x000003ff00ff7812 */ /* 0x000fda000780c0ff */
[----:B------:R-:W-:Y:S05]  /*101c0*/  @!P0 BRA `(.L_x_1047) ;  /* 0x0000000000408947 */ /* 0x000fea0003800000 */
[----:B------:R-:W-:Y:S01]  /*101d0*/  MOV R2, 0x0 ;  /* 0x0000000000027802 */ /* 0x000fe20000000f00 */
[----:B------:R-:W-:Y:S01]  /*101e0*/  ULDC.64 UR6, c[0x4][0x88] ;  /* 0x0100220000067ab9 */ /* 0x000fe20000000a00 */
[----:B------:R-:W-:Y:S01]  /*101f0*/  ULDC.64 UR8, c[0x4][0x90] ;  /* 0x0100240000087ab9 */ /* 0x000fe20000000a00 */
[----:B------:R-:W-:Y:S01]  /*10200*/  ULDC.64 UR4, c[0x4][0x20] ;  /* 0x0100080000047ab9 */ /* 0x000fe20000000a00 */
[----:B------:R-:W-:Y:S02]  /*10210*/  IMAD.U32 R4, RZ, RZ, UR6 ;  /* 0x00000006ff047e24 */ /* 0x000fe4000f8e00ff */
[----:B------:R-:W0:Y:S01]  /*10220*/  LDC.64 R2, c[0x4][R2] ;  /* 0x0100000002027b82 */ /* 0x000e220000000a00 */
        /* <DEDUP_REMOVED lines=9> */
[----:B0-----:R-:W-:Y:S05]  /*102c0*/  CALL.ABS.NOINC R2 ;  /* 0x0000000002007343 */ /* 0x001fea0003c00000 */
.L_x_1047:
[----:B------:R-:W-:Y:S05]  /*102d0*/  BSYNC B6 ;  /* 0x0000000000067941 */ /* 0x000fea0003800000 */
.L_x_1046:
[----:B------:R0:W5:Y:S01]  /*102e0*/  LDL R9, [R1+0x8] ;  /* 0x0000080001097983 */ /* 0x0001620000100800 */
[----:B------:R-:W-:Y:S01]  /*102f0*/  UISETP.NE.AND UP0, UPT, UR49, URZ, UPT ;  /* 0x0000003f3100728c */ /* 0x000fe2000bf05270 */
[----:B------:R-:W-:Y:S01]  /*10300*/  R2UR UR7, R28 ;  /* 0x000000001c0772ca */ /* 0x000fe200000e0000 */
[----:B------:R-:W-:Y:S01]  /*10310*/  ULDC.64 UR8, c[0x0][0x2d8] ;  /* 0x0000b60000087ab9 */ /* 0x000fe20000000a00 */
[----:B------:R-:W1:Y:S01]  /*10320*/  S2R R20, SR_TID.X ;  /* 0x0000000000147919 */ /* 0x000e620000002100 */
[C---:B------:R-:W-:Y:S02]  /*10330*/  R2UR UR10, R22.reuse ;  /* 0x00000000160a72ca */ /* 0x040fe400000e0000 */
[----:B------:R-:W-:Y:S01]  /*10340*/  R2UR UR4, R22 ;  /* 0x00000000160472ca */ /* 0x000fe200000e0000 */
[----:B------:R-:W2:Y:S01]  /*10350*/  S2R R2, SR_TID.X ;  /* 0x0000000000027919 */ /* 0x000ea20000002100 */
[----:B------:R-:W-:Y:S01]  /*10360*/  PLOP3.LUT P0, PT, PT, PT, UP0, 0x80, 0x0 ;  /* 0x000000000000781c */ /* 0x000fe20003f0f008 */
[----:B------:R-:W-:Y:S01]  /*10370*/  USHF.R.S32.HI UR6, URZ, 0x1f, UR42 ;  /* 0x0000001f3f067899 */ /* 0x000fe2000801142a */
[----:B------:R-:W-:Y:S01]  /*10380*/  LOP3.LUT P5, RZ, R19, 0x10, RZ, 0xc0, !PT ;  /* 0x0000001013ff7812 */ /* 0x000fe200078ac0ff */
[----:B------:R-:W-:Y:S01]  /*10390*/  @UP0 ULDC UR5, c[0x0][0x44c] ;  /* 0x0001130000050ab9 */ /* 0x000fe20000000800 */
[----:B------:R-:W-:Y:S01]  /*103a0*/  ULDC UR12, c[0x0][0x448] ;  /* 0x00011200000c7ab9 */ /* 0x000fe20000000800 */
[----:B------:R-:W-:Y:S01]  /*103b0*/  @UP0 ULDC UR13, c[0x0][0x44c] ;  /* 0x00011300000d0ab9 */ /* 0x000fe20000000800 */
[----:B------:R-:W-:Y:S01]  /*103c0*/  UIMAD UR7, UR7, UR8, URZ ;  /* 0x00000008070772a4 */ /* 0x000fe2000f8e023f */
[----:B-1----:R-:W-:Y:S01]  /*103d0*/  IMAD.SHL.U32 R20, R20, 0x10, RZ ;  /* 0x0000001014147824 */ /* 0x002fe200078e00ff */
[----:B--2---:R-:W-:-:S04]  /*103e0*/  LOP3.LUT R2, R2, 0x7f, RZ, 0xc0, !PT ;  /* 0x0000007f02027812 */ /* 0x004fc800078ec0ff */
[----:B------:R-:W-:Y:S02]  /*103f0*/  LOP3.LUT R20, R20, 0x70, RZ, 0xc0, !PT ;  /* 0x0000007014147812 */ /* 0x000fe400078ec0ff */
[----:B------:R-:W-:-:S04]  /*10400*/  SHF.R.U32.HI R2, RZ, 0x3, R2 ;  /* 0x00000003ff027819 */ /* 0x000fc80000011602 */
[----:B------:R-:W-:-:S05]  /*10410*/  LOP3.LUT R2, R2, R20, RZ, 0xfc, !PT ;  /* 0x0000001402027212 */ /* 0x000fca00078efcff */
[----:B------:R-:W-:-:S04]  /*10420*/  VIADD R6, R2, UR43 ;  /* 0x0000002b02067c36 */ /* 0x000fc80008000000 */
[----:B------:R-:W-:Y:S01]  /*10430*/  @P0 IMAD.HI.U32 R0, R6, UR5, RZ ;  /* 0x0000000506000c27 */ /* 0x000fe2000f8e00ff */
[----:B------:R-:W-:Y:S01]  /*10440*/  PLOP3.LUT P0, PT, PT, PT, UP0, 0x80, 0x0 ;  /* 0x000000000000781c */ /* 0x000fe20003f0f008 */
[----:B------:R-:W-:Y:S02]  /*10450*/  UIMAD UR7, UR10, UR9, UR7 ;  /* 0x000000090a0772a4 */ /* 0x000fe4000f8e0207 */
[----:B------:R-:W-:Y:S01]  /*10460*/  UIMAD.WIDE.U32 UR4, UR4, UR8, URZ ;  /* 0x00000008040472a5 */ /* 0x000fe2000f8e003f */
[----:B------:R-:W-:Y:S01]  /*10470*/  IMAD.MOV.U32 R2, RZ, RZ, R6 ;  /* 0x000000ffff027224 */ /* 0x000fe200078e0006 */
[----:B------:R-:W-:Y:S01]  /*10480*/  ULDC.64 UR10, c[0x0][0x280] ;  /* 0x0000a000000a7ab9 */ /* 0x000fe20000000a00 */
[----:B------:R-:W-:Y:S01]  /*10490*/  ULDC.64 UR8, c[0x0][0x2e0] ;  /* 0x0000b80000087ab9 */ /* 0x000fe20000000a00 */
[----:B------:R-:W-:-:S03]  /*104a0*/  UIADD3 UR5, UR5, UR7, URZ ;  /* 0x0000000705057290 */ /* 0x000fc6000fffe03f */
[----:B------:R-:W-:Y:S01]  /*104b0*/  @UP0 ULDC UR7, c[0x0][0x450] ;  /* 0x0001140000070ab9 */ /* 0x000fe20000000800 */
[----:B------:R-:W-:Y:S02]  /*104c0*/  UIMAD UR6, UR6, UR8, URZ ;  /* 0x00000008060672a4 */ /* 0x000fe4000f8e023f */
[----:B------:R-:W-:Y:S01]  /*104d0*/  @P0 SHF.R.U32.HI R2, RZ, UR7, R0 ;  /* 0x00000007ff020c19 */ /* 0x000fe20008011600 */
[----:B------:R-:W-:Y:S02]  /*104e0*/  UIMAD.WIDE.U32 UR4, UR42, UR8, UR4 ;  /* 0x000000082a0472a5 */ /* 0x000fe4000f8e0004 */
[----:B------:R-:W-:Y:S01]  /*104f0*/  UIMAD UR6, UR42, UR9, UR6 ;  /* 0x000000092a0672a4 */ /* 0x000fe2000f8e0206 */
[----:B------:R-:W-:Y:S02]  /*10500*/  SHF.R.S32.HI R0, RZ, 0x1f, R2 ;  /* 0x0000001fff007819 */ /* 0x000fe40000011402 */
[----:B------:R-:W-:Y:S01]  /*10510*/  ULDC.64 UR8, c[0x0][0x2d0] ;  /* 0x0000b40000087ab9 */ /* 0x000fe20000000a00 */
[----:B------:R-:W-:Y:S01]  /*10520*/  UIADD3 UR5, UR5, UR6, URZ ;  /* 0x0000000605057290 */ /* 0x000fe2000fffe03f */
[----:B------:R-:W-:-:S02]  /*10530*/  IMAD.U32 R5, RZ, RZ, UR8 ;  /* 0x00000008ff057e24 */ /* 0x000fc4000f8e00ff */
[----:B------:R-:W-:Y:S01]  /*10540*/  IMAD R3, R0, UR8, RZ ;  /* 0x0000000800037c24 */ /* 0x000fe2000f8e02ff */
[----:B------:R-:W-:Y:S01]  /*10550*/  ULDC.64 UR6, c[0x0][0x2c8] ;  /* 0x0000b20000067ab9 */ /* 0x000fe20000000a00 */
[----:B------:R-:W-:Y:S02]  /*10560*/  IMAD.MOV R0, RZ, RZ, -R2 ;  /* 0x000000ffff007224 */ /* 0x000fe400078e0a02 */
[C---:B------:R-:W-:Y:S02]  /*10570*/  IMAD R4, R2.reuse, UR9, R3 ;  /* 0x0000000902047c24 */ /* 0x040fe4000f8e0203 */
[----:B------:R-:W-:-:S04]  /*10580*/  IMAD.WIDE.U32 R2, R2, R5, UR4 ;  /* 0x0000000402027e25 */ /* 0x000fc8000f8e0005 */
[----:B------:R-:W-:Y:S02]  /*10590*/  IMAD R0, R0, UR12, R6 ;  /* 0x0000000c00007c24 */ /* 0x000fe4000f8e0206 */
[----:B------:R-:W-:-:S03]  /*105a0*/  IMAD.IADD R3, R3, 0x1, R4 ;  /* 0x0000000103037824 */ /* 0x000fc600078e0204 */
[----:B------:R-:W-:Y:S01]  /*105b0*/  SHF.R.S32.HI R4, RZ, 0x1f, R0 ;  /* 0x0000001fff047819 */ /* 0x000fe20000011400 */
[----:B------:R-:W-:-:S04]  /*105c0*/  IMAD.WIDE.U32 R2, R0, UR6, R2 ;  /* 0x0000000600027c25 */ /* 0x000fc8000f8e0002 */
[----:B------:R-:W-:-:S04]  /*105d0*/  IMAD R4, R4, UR6, RZ ;  /* 0x0000000604047c24 */ /* 0x000fc8000f8e02ff */
[----:B------:R-:W-:Y:S01]  /*105e0*/  IMAD R7, R0, UR7, R4 ;  /* 0x0000000700077c24 */ /* 0x000fe2000f8e0204 */
[----:B------:R-:W-:-:S03]  /*105f0*/  LEA R0, P0, R2, UR10, 0x1 ;  /* 0x0000000a02007c11 */ /* 0x000fc6000f8008ff */
[----:B------:R-:W-:-:S05]  /*10600*/  IMAD.IADD R4, R3, 0x1, R7 ;  /* 0x0000000103047824 */ /* 0x000fca00078e0207 */
[----:B------:R-:W-:Y:S02]  /*10610*/  LEA.HI.X R4, R2, UR11, R4, 0x1, P0 ;  /* 0x0000000b02047c11 */ /* 0x000fe400080f0c04 */
[----:B------:R-:W-:Y:S01]  /*10620*/  PLOP3.LUT P0, PT, PT, PT, UP0, 0x80, 0x0 ;  /* 0x000000000000781c */ /* 0x000fe20003f0f008 */
[----:B------:R-:W-:-:S12]  /*10630*/  VIADD R6, R6, 0x80 ;  /* 0x0000008006067836 */ /* 0x000fd80000000000 */
[----:B------:R-:W-:Y:S01]  /*10640*/  @P0 IMAD.HI.U32 R3, R6, UR13, RZ ;  /* 0x0000000d06030c27 */ /* 0x000fe2000f8e00ff */
[----:B------:R-:W-:Y:S01]  /*10650*/  PLOP3.LUT P0, PT, PT, PT, UP0, 0x80, 0x0 ;  /* 0x000000000000781c */ /* 0x000fe20003f0f008 */
[----:B------:R-:W-:Y:S02]  /*10660*/  @UP0 ULDC UR13, c[0x0][0x450] ;  /* 0x00011400000d0ab9 */ /* 0x000fe40000000800 */
[----:B------:R-:W-:Y:S01]  /*10670*/  IMAD.MOV.U32 R2, RZ, RZ, R6 ;  /* 0x000000ffff027224 */ /* 0x000fe200078e0006 */
[----:B------:R-:W1:Y:S09]  /*10680*/  S2R R21, SR_TID.X ;  /* 0x0000000000157919 */ /* 0x000e720000002100 */
[----:B------:R-:W-:-:S05]  /*10690*/  @P0 SHF.R.U32.HI R2, RZ, UR13, R3 ;  /* 0x0000000dff020c19 */ /* 0x000fca0008011603 */
[----:B------:R-:W-:-:S04]  /*106a0*/  IMAD.MOV R3, RZ, RZ, -R2 ;  /* 0x000000ffff037224 */ /* 0x000fc800078e0a02 */
[----:B------:R-:W-:Y:S01]  /*106b0*/  IMAD R6, R3, UR12, R6 ;  /* 0x0000000c03067c24 */ /* 0x000fe2000f8e0206 */
[----:B------:R-:W-:-:S05]  /*106c0*/  SHF.R.S32.HI R3, RZ, 0x1f, R2 ;  /* 0x0000001fff037819 */ /* 0x000fca0000011402 */
[----:B------:R-:W-:-:S04]  /*106d0*/  IMAD R3, R3, UR8, RZ ;  /* 0x0000000803037c24 */ /* 0x000fc8000f8e02ff */
[C---:B------:R-:W-:Y:S02]  /*106e0*/  IMAD R7, R2.reuse, UR9, R3 ;  /* 0x0000000902077c24 */ /* 0x040fe4000f8e0203 */
[----:B------:R-:W-:Y:S01]  /*106f0*/  IMAD.WIDE.U32 R2, R2, R5, UR4 ;  /* 0x0000000402027e25 */ /* 0x000fe2000f8e0005 */
[----:B------:R-:W-:-:S03]  /*10700*/  SHF.R.S32.HI R5, RZ, 0x1f, R6 ;  /* 0x0000001fff057819 */ /* 0x000fc60000011406 */
[----:B------:R-:W-:Y:S02]  /*10710*/  IMAD.IADD R3, R3, 0x1, R7 ;  /* 0x0000000103037824 */ /* 0x000fe400078e0207 */
[----:B------:R-:W-:Y:S02]  /*10720*/  IMAD R5, R5, UR6, RZ ;  /* 0x0000000605057c24 */ /* 0x000fe4000f8e02ff */
[----:B------:R-:W-:-:S04]  /*10730*/  IMAD.WIDE.U32 R2, R6, UR6, R2 ;  /* 0x0000000606027c25 */ /* 0x000fc8000f8e0002 */
[----:B------:R-:W-:Y:S01]  /*10740*/  IMAD R5, R6, UR7, R5 ;  /* 0x0000000706057c24 */ /* 0x000fe2000f8e0205 */
[----:B------:R-:W-:-:S03]  /*10750*/  UMOV UR4, 0xffffffff ;  /* 0xffffffff00047882 */ /* 0x000fc60000000000 */
[----:B------:R-:W-:Y:S01]  /*10760*/  IMAD.IADD R7, R3, 0x1, R5 ;  /* 0x0000000103077824 */ /* 0x000fe200078e0205 */
[C---:B------:R-:W-:Y:S01]  /*10770*/  LEA R5, P0, R2.reuse, UR10, 0x1 ;  /* 0x0000000a02057c11 */ /* 0x040fe2000f8008ff */
[C---:B-1----:R-:W-:Y:S01]  /*10780*/  IMAD.SHL.U32 R10, R21.reuse, 0x8, RZ ;  /* 0x00000008150a7824 */ /* 0x042fe200078e00ff */
[----:B------:R-:W-:Y:S02]  /*10790*/  LOP3.LUT R20, R21, 0x7f, RZ, 0xc0, !PT ;  /* 0x0000007f15147812 */ /* 0x000fe400078ec0ff */
[----:B------:R-:W-:Y:S02]  /*107a0*/  LEA.HI.X R7, R2, UR11, R7, 0x1, P0 ;  /* 0x0000000b02077c11 */ /* 0x000fe400080f0c07 */
[----:B------:R-:W-:Y:S02]  /*107b0*/  LOP3.LUT R10, R10, 0x38, RZ, 0xc0, !PT ;  /* 0x000000380a0a7812 */ /* 0x000fe400078ec0ff */
[----:B------:R-:W-:Y:S01]  /*107c0*/  SHF.R.U32.HI R20, RZ, 0x3, R20 ;  /* 0x00000003ff147819 */ /* 0x000fe20000011614 */
[----:B0-----:R-:W-:Y:S06]  /*107d0*/  BRA.DIV UR4, `(.L_x_1048) ;  /* 0x0000003604187947 */ /* 0x001fec000b800000 */
[----:B------:R-:W0:Y:S01]  /*107e0*/  SHFL.IDX PT, R3, R0, RZ, 0x181f ;  /* 0x00181fff00037589 */ /* 0x000e2200000e0000 */
[----:B------:R-:W-:-:S03]  /*107f0*/  VIADD R6, R20, UR43 ;  /* 0x0000002b14067c36 */ /* 0x000fc60008000000 */
[----:B------:R-:W1:Y:S01]  /*10800*/  SHFL.IDX PT, R2, R4, RZ, 0x181f ;  /* 0x00181fff04027589 */ /* 0x000e6200000e0000 */
[C---:B------:R-:W-:Y:S01]  /*10810*/  VIADD R8, R6.reuse, 0x80 ;  /* 0x0000008006087836 */ /* 0x040fe20000000000 */
[----:B------:R-:W-:Y:S02]  /*10820*/  ISETP.GE.AND P1, PT, R6, UR38, PT ;  /* 0x0000002606007c0c */ /* 0x000fe4000bf26270 */
[----:B------:R-:W-:Y:S11]  /*10830*/  SHFL.IDX PT, R14, R5, RZ, 0x181f ;  /* 0x00181fff050e7589 */ /* 0x000ff600000e0000 */
        /* <DEDUP_REMOVED lines=8> */
[----:B------:R-:W-:Y:S02]  /*108c0*/  ISETP.GE.AND P1, PT, R2, UR38, PT ;  /* 0x0000002602007c0c */ /* 0x000fe4000bf26270 */
        /* <DEDUP_REMOVED lines=49> */
[----:B------:R-:W-:Y:S01]  /*10be0*/  ISETP.GE.AND P1, PT, R2, UR38, PT ;  /* 0x0000002602007c0c */ /* 0x000fe2000bf26270 */
[----:B------:R-:W-:Y:S04]  /*10bf0*/  SHFL.IDX PT, R0, R0, 0x7, 0x181f ;  /* 0x00f81f0000007f89 */ /* 0x000fe800000e0000 */
[----:B------:R-:W1:Y:S04]  /*10c00*/  SHFL.IDX PT, R2, R4, 0x6, 0x181f ;  /* 0x00d81f0004027f89 */ /* 0x000e6800000e0000 */
[----:B------:R-:W2:Y:S04]  /*10c10*/  SHFL.IDX PT, R4, R4, 0x7, 0x181f ;  /* 0x00f81f0004047f89 */ /* 0x000ea800000e0000 */
[----:B0-----:R-:W-:-:S05]  /*10c20*/  @!P1 LEA R3, P0, R10, R3, 0x1 ;  /* 0x000000030a039211 */ /* 0x001fca00078008ff */
[----:B-1----:R-:W-:-:S05]  /*10c30*/  @!P1 IMAD.X R2, RZ, RZ, R2, P0 ;  /* 0x000000ffff029224 */ /* 0x002fca00000e0602 */
[----:B------:R-:W-:-:S04]  /*10c40*/  @!P1 LOP3.LUT R3, R3, R2, RZ, 0x3c, !PT ;  /* 0x0000000203039212 */ /* 0x000fc800078e3cff */
[----:B------:R-:W-:-:S04]  /*10c50*/  @!P1 LOP3.LUT R2, R3, R2, RZ, 0x3c, !PT ;  /* 0x0000000203029212 */ /* 0x000fc800078e3cff */
[----:B------:R-:W-:-:S05]  /*10c60*/  @!P1 LOP3.LUT R3, R3, R2, RZ, 0x3c, !PT ;  /* 0x0000000203039212 */ /* 0x000fca00078e3cff */
[----:B------:R0:W-:Y:S02]  /*10c70*/  @!P1 LDGSTS.E.BYPASS.LTC128B.128 [R9+0xb400], desc[UR52][R2.64], !P5 ;  /* 0x0b40000002099fae */ /* 0x0001e4000e901d74 */
[----:B0-----:R-:W-:-:S05]  /*10c80*/  VIADD R2, R6, 0x70 ;  /* 0x0000007006027836 */ /* 0x001fca0000000000 */
[----:B------:R-:W-:-:S13]  /*10c90*/  ISETP.GE.AND P1, PT, R2, UR38, PT ;  /* 0x0000002602007c0c */ /* 0x000fda000bf26270 */
[----:B------:R-:W-:Y:S02]  /*10ca0*/  @!P1 LEA R2, P0, R10, R0, 0x1 ;  /* 0x000000000a029211 */ /* 0x000fe400078008ff */
[----:B------:R-:W0:Y:S03]  /*10cb0*/  SHFL.IDX PT, R0, R7, RZ, 0x181f ;  /* 0x00181fff07007589 */ /* 0x000e2600000e0000 */
[----:B--2---:R-:W-:-:S05]  /*10cc0*/  @!P1 IMAD.X R3, RZ, RZ, R4, P0 ;  /* 0x000000ffff039224 */ /* 0x004fca00000e0604 */
[----:B------:R1:W-:Y:S01]  /*10cd0*/  @!P1 LDGSTS.E.BYPASS.LTC128B.128 [R9+0xbc00], desc[UR52][R2.64], !P5 ;  /* 0x0bc0000002099fae */ /* 0x0003e2000e901d74 */
[----:B------:R-:W-:-:S13]  /*10ce0*/  ISETP.GE.AND P1, PT, R8, UR38, PT ;  /* 0x0000002608007c0c */ /* 0x000fda000bf26270 */
[----:B-1----:R-:W-:Y:S02]  /*10cf0*/  @!P1 LEA R2, P0, R10, R14, 0x1 ;  /* 0x0000000e0a029211 */ /* 0x002fe400078008ff */
[----:B------:R-:W-:Y:S03]  /*10d00*/  SHFL.IDX PT, R14, R5, 0x3, 0x181f ;  /* 0x00781f00050e7f89 */ /* 0x000fe600000e0000 */
[----:B0-----:R-:W-:Y:S02]  /*10d10*/  @!P1 IMAD.X R3, RZ, RZ, R0, P0 ;  /* 0x000000ffff039224 */ /* 0x001fe400000e0600 */
[----:B------:R-:W-:Y:S04]  /*10d20*/  SHFL.IDX PT, R0, R7, 0x1, 0x181f ;  /* 0x00381f0007007f89 */ /* 0x000fe800000e0000 */
[----:B------:R0:W-:Y:S04]  /*10d30*/  @!P1 LDGSTS.E.BYPASS.LTC128B.128 [R9+0xc400], desc[UR52][R2.64], !P5 ;  /* 0x0c40000002099fae */ /* 0x0001e8000e901d74 */
[----:B0-----:R-:W0:Y:S01]  /*10d40*/  SHFL.IDX PT, R2, R5, 0x1, 0x181f ;  /* 0x00381f0005027f89 */ /* 0x001e2200000e0000 */
[----:B------:R-:W-:-:S05]  /*10d50*/  VIADD R3, R6, 0x90 ;  /* 0x0000009006037836 */ /* 0x000fca0000000000 */
[----:B------:R-:W-:-:S13]  /*10d60*/  ISETP.GE.AND P1, PT, R3, UR38, PT ;  /* 0x0000002603007c0c */ /* 0x000fda000bf26270 */
[----:B0-----:R-:W-:-:S05]  /*10d70*/  @!P1 LEA R2, P0, R10, R2, 0x1 ;  /* 0x000000020a029211 */ /* 0x001fca00078008ff */
[----:B------:R-:W-:Y:S02]  /*10d80*/  @!P1 IMAD.X R3, RZ, RZ, R0, P0 ;  /* 0x000000ffff039224 */ /* 0x000fe400000e0600 */
[----:B------:R-:W-:Y:S04]  /*10d90*/  SHFL.IDX PT, R0, R7, 0x2, 0x181f ;  /* 0x00581f0007007f89 */ /* 0x000fe800000e0000 */
[----:B------:R0:W-:Y:S04]  /*10da0*/  @!P1 LDGSTS.E.BYPASS.LTC128B.128 [R9+0xcc00], desc[UR52][R2.64], !P5 ;  /* 0x0cc0000002099fae */ /* 0x0001e8000e901d74 */
[----:B------:R-:W-:Y:S04]  /*10db0*/  SHFL.IDX PT, R7, R7, 0x3, 0x181f ;  /* 0x00781f0007077f89 */ /* 0x000fe800000e0000 */
[----:B0-----:R-:W0:Y:S01]  /*10dc0*/  SHFL.IDX PT, R2, R5, 0x2, 0x181f ;  /* 0x00581f0005027f89 */ /* 0x001e2200000e0000 */
[----:B------:R-:W-:-:S05]  /*10dd0*/  VIADD R3, R6, 0xa0 ;  /* 0x000000a006037836 */ /* 0x000fca0000000000 */
[----:B------:R-:W-:-:S13]  /*10de0*/  ISETP.GE.AND P1, PT, R3, UR38, PT ;  /* 0x0000002603007c0c */ /* 0x000fda000bf26270 */
[----:B0-----:R-:W-:-:S05]  /*10df0*/  @!P1 LEA R2, P0, R10, R2, 0x1 ;  /* 0x000000020a029211 */ /* 0x001fca00078008ff */
[----:B------:R-:W-:-:S05]  /*10e00*/  @!P1 IMAD.X R3, RZ, RZ, R0, P0 ;  /* 0x000000ffff039224 */ /* 0x000fca00000e0600 */
[----:B------:R0:W-:Y:S03]  /*10e10*/  @!P1 LDGSTS.E.BYPASS.LTC128B.128 [R9+0xd400], desc[UR52][R2.64], !P5 ;  /* 0x0d40000002099fae */ /* 0x0001e6000e901d74 */
.L_x_1137:
[----:B------:R-:W-:-:S05]  /*10e20*/  VIADD R6, R6, 0xb0 ;  /* 0x000000b006067836 */ /* 0x000fca0000000000 */
[----:B------:R-:W-:-:S13]  /*10e30*/  ISETP.GE.AND P0, PT, R6, UR38, PT ;  /* 0x0000002606007c0c */ /* 0x000fda000bf06270 */
[----:B0-----:R-:W-:-:S05]  /*10e40*/  @!P0 LEA R2, P1, R10, R14, 0x1 ;  /* 0x0000000e0a028211 */ /* 0x001fca00078208ff */
[----:B------:R-:W-:-:S05]  /*10e50*/  @!P0 IMAD.X R3, RZ, RZ, R7, P1 ;  /* 0x000000ffff038224 */ /* 0x000fca00008e0607 */
[----:B------:R-:W-:Y:S01]  /*10e60*/  @!PT LDS RZ, [RZ] ;  /* 0x00000000fffff984 */ /* 0x000fe20000000800 */
[----:B------:R-:W-:Y:S01]  /*10e70*/  @!PT LDS RZ, [RZ] ;  /* 0x00000000fffff984 */ /* 0x000fe20000000800 */
[----:B------:R-:W-:Y:S01]  /*10e80*/  @!PT LDS RZ, [RZ] ;  /* 0x00000000fffff984 */ /* 0x000fe20000000800 */
[----:B------:R0:W-:Y:S01]  /*10e90*/  @!P0 LDGSTS.E.BYPASS.LTC128B.128 [R9+0xdc00], desc[UR52][R2.64], !P5 ;  /* 0x0dc0000002098fae */ /* 0x0001e2000e901d74 */
[----:B------:R-:W-:Y:S01]  /*10ea0*/  PLOP3.LUT P0, PT, PT, PT, PT, 0x80, 0x0 ;  /* 0x000000000000781c */ /* 0x000fe20003f0f070 */
[----:B------:R-:W-:-:S12]  /*10eb0*/  NOP ;  /* 0x0000000000007918 */ /* 0x000fd80000000000 */
.L_x_1049:
[----:B------:R-:W-:Y:S02]  /*10ec0*/  PLOP3.LUT P1, PT, P1, P0, PT, 0xa2, 0x0 ;  /* 0x000000000000781c */ /* 0x000fe40000f21472 */
[----:B------:R-:W-:-:S08]  /*10ed0*/  @P0 R2UR P1, UR4, R16 ;  /* 0x00000000100402ca */ /* 0x000fd00000020000 */
[----:B------:R-:W-:-:S05]  /*10ee0*/  @P0 PLOP3.LUT P0, PT, P1, PT, PT, 0x80, 0x0 ;  /* 0x000000000000081c */ /* 0x000fca0000f0f070 */
[----:B------:R-:W-:Y:S01]  /*10ef0*/  @!P1 SYNCS.ARRIVE.TRANS64.RED.A0T1 RZ, [UR4+0x16800], RZ ;  /* 0x016800ffffff99a7 */ /* 0x000fe20008200404 */
[----:B------:R-:W-:Y:S07]  /*10f00*/  @!P1 ARRIVES.LDGSTSBAR.64.TRANSCNT [UR4+0x16800] ;  /* 0x01680000ff0099b0 */ /* 0x000fee0008000a84 */
[----:B------:R-:W-:Y:S05]  /*10f10*/  @P0 BRA.U.ANY `(.L_x_1049) ;  /* 0xfffffffd00e80947 */ /* 0x000fea000393ffff */
[----:B0-----:R-:W2:Y:S02]  /*10f20*/  LDL.LU R2, [R1+0x10] ;  /* 0x0000100001027983 */ /* 0x001ea40000300800 */
        /* <DEDUP_REMOVED lines=9> */
[----:B------:R-:W1:Y:S03]  /*10fc0*/  SYNCS.PHASECHK.TRANS64.TRYWAIT P0, [R16+URZ+0x16820], R3 ;  /* 0x01682003100075a7 */ /* 0x000e66000800017f */
[----:B01----:R-:W-:Y:S05]  /*10fd0*/  @!P0 BRA `(.L_x_1051) ;  /* 0x0000003800e08947 */ /* 0x003fea0003800000 */
.L_x_1138:
[----:B------:R-:W-:Y:S05]  /*10fe0*/  BSYNC B0 ;  /* 0x0000000000007941 */ /* 0x000fea0003800000 */
.L_x_1050:
[----:B------:R-:W-:-:S04]  /*10ff0*/  UIADD3 UR4, UR44, -0x2, URZ ;  /* 0xfffffffe2c047890 */ /* 0x000fc8000fffe03f */
[----:B------:R-:W-:-:S06]  /*11000*/  UISETP.GE.AND UP0, UPT, UR4, UR45, UPT ;  /* 0x0000002d0400728c */ /* 0x000fcc000bf06270 */
[----:B------:R-:W-:-:S13]  /*11010*/  PLOP3.LUT P0, PT, PT, PT, UP0, 0x80, 0x0 ;  /* 0x000000000000781c */ /* 0x000fda0003f0f008 */
[----:B------:R-:W-:Y:S05]  /*11020*/  @!P0 BRA `(.L_x_1052) ;  /* 0x00000010000c8947 */ /* 0x000fea0003800000 */
[----:B------:R-:W-:Y:S01]  /*11030*/  BSSY B0, `(.L_x_1052) ;  /* 0x0000102000007945 */ /* 0x000fe20003800000 */
[----:B------:R-:W-:Y:S02]  /*11040*/  IMAD.MOV.U32 R6, RZ, RZ, R23 ;  /* 0x000000ffff067224 */ /* 0x000fe400078e0017 */
[----:B------:R-:W-:Y:S02]  /*11050*/  IMAD.MOV.U32 R20, RZ, RZ, R26 ;  /* 0x000000ffff147224 */ /* 0x000fe400078e001a */
[----:B------:R-:W-:Y:S02]  /*11060*/  IMAD.MOV.U32 R27, RZ, RZ, R24 ;  /* 0x000000ffff1b7224 */ /* 0x000fe400078e0018 */
[----:B------:R-:W-:-:S07]  /*11070*/  IMAD.U32 R7, RZ, RZ, UR4 ;  /* 0x00000004ff077e24 */ /* 0x000fce000f8e00ff */
.L_x_1065:
[----:B------:R-:W2:Y:S01]  /*11080*/  LDL R8, [R1+0x4] ;  /* 0x0000040001087983 */ /* 0x000ea20000100800 */
[----:B0-----:R-:W0:Y:S03]  /*11090*/  LDC R3, c[0x0][0x430] ;  /* 0x00010c00ff037b82 */ /* 0x001e260000000800 */
[----:B------:R-:W3:Y:S01]  /*110a0*/  LDL R4, [R1] ;  /* 0x0000000001047983 */ /* 0x000ee20000100800 */
[----:B------:R-:W1:Y:S01]  /*110b0*/  S2R R2, SR_TID.X ;  /* 0x0000000000027919 */ /* 0x000e620000002100 */
[----:B0-----:R-:W-:Y:S02]  /*110c0*/  ISETP.NE.AND P0, PT, R3, 0x1, PT ;  /* 0x000000010300780c */ /* 0x001fe40003f05270 */
[C---:B-1----:R-:W-:Y:S01]  /*110d0*/  LOP3.LUT R0, R2.reuse, 0x7f, RZ, 0xc0, !PT ;  /* 0x0000007f02007812 */ /* 0x042fe200078ec0ff */
[----:B------:R-:W-:-:S10]  /*110e0*/  IMAD.SHL.U32 R5, R2, 0x10, RZ ;  /* 0x0000001002057824 */ /* 0x000fd400078e00ff */
[----:B------:R-:W0:Y:S01]  /*110f0*/  @P0 LDC R2, c[0x0][0x434] ;  /* 0x00010d00ff020b82 */ /* 0x000e220000000800 */
[----:B------:R-:W-:-:S07]  /*11100*/  SHF.R.U32.HI R3, RZ, 0x3, R0 ;  /* 0x00000003ff037819 */ /* 0x000fce0000011600 */
[----:B------:R-:W1:Y:S01]  /*11110*/  @P0 LDC R0, c[0x0][0x438] ;  /* 0x00010e00ff000b82 */ /* 0x000e620000000800 */
[----:B------:R-:W-:Y:S01]  /*11120*/  IMAD R3, R7, 0x80, R3 ;  /* 0x0000008007037824 */ /* 0x000fe200078e0203 */
[----:B------:R-:W-:Y:S01]  /*11130*/  LOP3.LUT R5, R5, 0x70, RZ, 0xc0, !PT ;  /* 0x0000007005057812 */ /* 0x000fe200078ec0ff */
[----:B------:R-:W-:Y:S05]  /*11140*/  YIELD ;  /* 0x0000000000007946 */ /* 0x000fea0003800000 */
[----:B------:R-:W-:Y:S01]  /*11150*/  ULDC UR4, c[0x0][0x430] ;  /* 0x00010c0000047ab9 */ /* 0x000fe20000000800 */
[----:B--2---:R-:W-:-:S05]  /*11160*/  IADD3 R3, R5, R3, R8 ;  /* 0x0000000305037210 */ /* 0x004fca0007ffe008 */
[----:B0-----:R-:W-:-:S04]  /*11170*/  @P0 IMAD.HI.U32 R5, R3, R2, RZ ;  /* 0x0000000203050227 */ /* 0x001fc800078e00ff */
[----:B------:R-:W-:Y:S01]  /*11180*/  IMAD.MOV.U32 R2, RZ, RZ, R3 ;  /* 0x000000ffff027224 */ /* 0x000fe200078e0003 */
[----:B-1----:R-:W-:-:S05]  /*11190*/  @P0 SHF.R.U32.HI R2, RZ, R0, R5 ;  /* 0x00000000ff020219 */ /* 0x002fca0000011605 */
[----:B------:R-:W-:-:S04]  /*111a0*/  IMAD.MOV R0, RZ, RZ, -R2 ;  /* 0x000000ffff007224 */ /* 0x000fc800078e0a02 */
        /* <DEDUP_REMOVED lines=22> */
.L_x_1053:
[----:B------:R-:W-:Y:S01]  /*11310*/  IMAD R5, R23, 0x8, R16 ;  /* 0x0000000817057824 */ /* 0x000fe200078e0210 */
[----:B------:R-:W-:Y:S01]  /*11320*/  SHF.L.U32 R2, R26, 0x1f, RZ ;  /* 0x0000001f1a027819 */ /* 0x000fe200000006ff */
[----:B------:R-:W-:Y:S03]  /*11330*/  BSSY B1, `(.L_x_1054) ;  /* 0x0000003000017945 */ /* 0x000fe60003800000 */
[----:B------:R-:W0:Y:S02]  /*11340*/  SYNCS.PHASECHK.TRANS64.TRYWAIT P0, [R5+URZ+0x16840], R2 ;  /* 0x01684002050075a7 */ /* 0x000e24000800017f */
[----:B0-----:R-:W-:Y:S05]  /*11350*/  @!P0 BRA `(.L_x_1055) ;  /* 0x0000003800148947 */ /* 0x001fea0003800000 */
.L_x_1139:
[----:B------:R-:W-:Y:S05]  /*11360*/  BSYNC B1 ;  /* 0x0000000000017941 */ /* 0x000fea0003800000 */
.L_x_1054:
[----:B------:R-:W1:Y:S01]  /*11370*/  S2R R12, SR_TID.X ;  /* 0x00000000000c7919 */ /* 0x000e620000002100 */
[----:B------:R-:W-:Y:S01]  /*11380*/  SHF.R.S32.HI R21, RZ, 0x1f, R0 ;  /* 0x0000001fff157819 */ /* 0x000fe20000011400 */
[----:B------:R-:W-:Y:S01]  /*11390*/  ULDC.64 UR4, c[0x0][0x300] ;  /* 0x0000c00000047ab9 */ /* 0x000fe20000000a00 */
[----:B------:R-:W-:Y:S01]  /*113a0*/  LOP3.LUT P1, RZ, R19, 0x1, RZ, 0xc0, !PT ;  /* 0x0000000113ff7812 */ /* 0x000fe2000782c0ff */
[----:B0-----:R-:W-:-:S04]  /*113b0*/  IMAD.WIDE.U32 R2, R0, UR4, RZ ;  /* 0x0000000400027c25 */ /* 0x001fc8000f8e00ff */
        /* <DEDUP_REMOVED lines=10> */
[----:B-1----:R-:W-:Y:S02]  /*11460*/  IMAD.SHL.U32 R9, R12, 0x8, RZ ;  /* 0x000000080c097824 */ /* 0x002fe400078e00ff */
[C---:B------:R-:W-:Y:S02]  /*11470*/  IMAD R7, R22.reuse, UR5, R7 ;  /* 0x0000000516077c24 */ /* 0x040fe4000f8e0207 */
[----:B------:R-:W-:Y:S01]  /*11480*/  IMAD.WIDE.U32 R2, R22, UR4, R2 ;  /* 0x0000000416027c25 */ /* 0x000fe2000f8e0002 */
[----:B------:R-:W-:Y:S01]  /*11490*/  LOP3.LUT R9, R9, 0x1f8, RZ, 0xc0, !PT ;  /* 0x000001f809097812 */ /* 0x000fe200078ec0ff */
[----:B------:R-:W-:-:S02]  /*114a0*/  ULDC.64 UR4, c[0x0][0x2e8] ;  /* 0x0000ba0000047ab9 */ /* 0x000fc40000000a00 */
[----:B------:R-:W-:Y:S01]  /*114b0*/  IMAD.SHL.U32 R11, R12, 0x8, RZ ;  /* 0x000000080c0b7824 */ /* 0x000fe200078e00ff */
[----:B------:R-:W-:Y:S01]  /*114c0*/  LOP3.LUT R9, R9, 0x38, R12, 0x78, !PT ;  /* 0x0000003809097812 */ /* 0x000fe200078e780c */
[----:B------:R-:W-:Y:S01]  /*114d0*/  IMAD.IADD R7, R7, 0x1, R3 ;  /* 0x0000000107077824 */ /* 0x000fe200078e0203 */
[C---:B------:R-:W-:Y:S01]  /*114e0*/  LEA R8, P0, R2.reuse, UR4, 0x1 ;  /* 0x0000000402087c11 */ /* 0x040fe2000f8008ff */
        /* <DEDUP_REMOVED lines=48> */
.L_x_1157:
        /* <DEDUP_REMOVED lines=8> */
.L_x_1057:
        /* <DEDUP_REMOVED lines=11> */
.L_x_1058:
[----:B------:R1:W-:Y:S01]  /*11920*/  SYNCS.ARRIVE.TRANS64.A1T0 RZ, [R5+URZ+0x16830], RZ ;  /* 0x016830ff05ff79a7 */ /* 0x0003e2000810003f */
[----:B------:R-:W-:Y:S05]  /*11930*/  @!P2 BRA `(.L_x_1059) ;  /* 0x000000000004a947 */ /* 0x000fea0003800000 */
[----:B------:R-:W-:Y:S01]  /*11940*/  BPT.TRAP 0x1 ;  /* 0x000000040000795c */ /* 0x000fe20000300000 */
.L_x_1059:
[----:B------:R-:W-:Y:S01]  /*11950*/  SHF.L.U32 R2, R20, 0x1f, RZ ;  /* 0x0000001f14027819 */ /* 0x000fe200000006ff */
[----:B-1----:R-:W-:Y:S01]  /*11960*/  IMAD R5, R6, 0x8, R16 ;  /* 0x0000000806057824 */ /* 0x002fe200078e0210 */
[----:B------:R-:W-:Y:S03]  /*11970*/  BSSY B1, `(.L_x_1060) ;  /* 0x0000003000017945 */ /* 0x000fe60003800000 */
[----:B------:R-:W1:Y:S02]  /*11980*/  SYNCS.PHASECHK.TRANS64.TRYWAIT P0, [R5+URZ+0x16860], R2 ;  /* 0x01686002050075a7 */ /* 0x000e64000800017f */
[----:B-1----:R-:W-:Y:S05]  /*11990*/  @!P0 BRA `(.L_x_1061) ;  /* 0x0000003800d48947 */ /* 0x002fea0003800000 */
.L_x_1158:
[----:B------:R-:W-:Y:S05]  /*119a0*/  BSYNC B1 ;  /* 0x0000000000017941 */ /* 0x000fea0003800000 */
.L_x_1060:
[----:B------:R-:W0:Y:S01]  /*119b0*/  S2R R3, SR_TID.X ;  /* 0x0000000000037919 */ /* 0x000e220000002100 */
[----:B-1----:R-:W-:Y:S01]  /*119c0*/  IMAD.MOV.U32 R2, RZ, RZ, -0x80 ;  /* 0xffffff80ff027424 */ /* 0x002fe200078e00ff */
[----:B------:R-:W-:Y:S01]  /*119d0*/  UMOV UR4, 0xffffffff ;  /* 0xffffffff00047882 */ /* 0x000fe20000000000 */
[----:B------:R-:W-:Y:S02]  /*119e0*/  LOP3.LUT P1, RZ, R19, 0x2, RZ, 0xc0, !PT ;  /* 0x0000000213ff7812 */ /* 0x000fe4000782c0ff */
[----:B------:R-:W-:Y:S02]  /*119f0*/  IMAD R2, R27, R2, UR36 ;  /* 0x000000241b027e24 */ /* 0x000fe4000f8e0202 */
[C---:B0-----:R-:W-:Y:S02]  /*11a00*/  IMAD.SHL.U32 R8, R3.reuse, 0x8, RZ ;  /* 0x0000000803087824 */ /* 0x041fe400078e00ff */
[----:B------:R-:W-:-:S03]  /*11a10*/  IMAD.SHL.U32 R9, R3, 0x8, RZ ;  /* 0x0000000803097824 */ /* 0x000fc600078e00ff */
[----:B------:R-:W-:-:S04]  /*11a20*/  LOP3.LUT R8, R8, 0x1f8, RZ, 0xc0, !PT ;  /* 0x000001f808087812 */ /* 0x000fc800078ec0ff */
[----:B------:R-:W-:Y:S02]  /*11a30*/  LOP3.LUT R8, R8, 0x38, R3, 0x78, !PT ;  /* 0x0000003808087812 */ /* 0x000fe400078e7803 */
[----:B------:R-:W-:Y:S02]  /*11a40*/  LOP3.LUT R3, R3, 0x7f, RZ, 0xc0, !PT ;  /* 0x0000007f03037812 */ /* 0x000fe400078ec0ff */
[----:B------:R-:W-:Y:S02]  /*11a50*/  LOP3.LUT R8, R8, 0x200, R9, 0xf8, !PT ;  /* 0x0000020008087812 */ /* 0x000fe400078ef809 */
[----:B------:R-:W-:-:S03]  /*11a60*/  SHF.R.U32.HI R3, RZ, 0x3, R3 ;  /* 0x00000003ff037819 */ /* 0x000fc60000011603 */
[----:B------:R-:W-:Y:S02]  /*11a70*/  IMAD R6, R6, 0x2000, R8 ;  /* 0x0000200006067824 */ /* 0x000fe400078e0208 */
[----:B------:R-:W-:Y:S01]  /*11a80*/  IMAD.IADD R8, R2, 0x1, -R3 ;  /* 0x0000000102087824 */ /* 0x000fe200078e0a03 */
[----:B------:R-:W-:Y:S06]  /*11a90*/  BRA.DIV UR4, `(.L_x_1062) ;  /* 0x0000003a04a87947 */ /* 0x000fec000b800000 */
[----:B------:R-:W0:Y:S01]  /*11aa0*/  SHFL.IDX PT, R2, R17, RZ, 0x181f ;  /* 0x00181fff11027589 */ /* 0x000e2200000e0000 */
[----:B------:R-:W-:-:S03]  /*11ab0*/  IMAD R6, R6, 0x2, R16 ;  /* 0x0000000206067824 */ /* 0x000fc600078e0210 */
[----:B------:R-:W1:Y:S01]  /*11ac0*/  SHFL.IDX PT, R3, R18, RZ, 0x181f ;  /* 0x00181fff12037589 */ /* 0x000e6200000e0000 */
[----:B0-----:R-:W-:-:S05]  /*11ad0*/  IADD3 R2, P0, R2, R7, RZ ;  /* 0x0000000702027210 */ /* 0x001fca0007f1e0ff */
[----:B-1----:R-:W-:Y:S01]  /*11ae0*/  IMAD.X R3, RZ, RZ, R3, P0 ;  /* 0x000000ffff037224 */ /* 0x002fe200000e0603 */
[----:B------:R-:W-:-:S13]  /*11af0*/  ISETP.LT.OR P0, PT, R8, 0x1, P1 ;  /* 0x000000010800780c */ /* 0x000fda0000f01670 */
[----:B------:R-:W-:Y:S01]  /*11b00*/  @!PT LDS RZ, [RZ] ;  /* 0x00000000fffff984 */ /* 0x000fe20000000800 */
[----:B------:R0:W-:Y:S04]  /*11b10*/  LDGSTS.E.BYPASS.LTC128B.128 [R6+0x400], desc[UR52][R2.64], !P0 ;  /* 0x0040000002067fae */ /* 0x0001e8000c101d74 */
[----:B0-----:R-:W0:Y:S04]  /*11b20*/  SHFL.IDX PT, R2, R17, 0x1, 0x181f ;  /* 0x00381f0011027f89 */ /* 0x001e2800000e0000 */
[----:B------:R-:W1:Y:S01]  /*11b30*/  SHFL.IDX PT, R3, R18, 0x1, 0x181f ;  /* 0x00381f0012037f89 */ /* 0x000e6200000e0000 */
[----:B0-----:R-:W-:-:S05]  /*11b40*/  IADD3 R2, P0, R2, R7, RZ ;  /* 0x0000000702027210 */ /* 0x001fca0007f1e0ff */
[----:B-1----:R-:W-:Y:S01]  /*11b50*/  IMAD.X R3, RZ, RZ, R3, P0 ;  /* 0x000000ffff037224 */ /* 0x002fe200000e0603 */
[----:B------:R-:W-:-:S13]  /*11b60*/  ISETP.LT.OR P0, PT, R8, 0x11, P1 ;  /* 0x000000110800780c */ /* 0x000fda0000f01670 */
        /* <DEDUP_REMOVED lines=26> */
[----:B------:R-:W1:Y:S04]  /*11d10*/  SHFL.IDX PT, R3, R18, 0x6, 0x181f ;  /* 0x00d81f0012037f89 */ /* 0x000e6800000e0000 */
[----:B------:R-:W2:Y:S01]  /*11d20*/  SHFL.IDX PT, R18, R18, 0x7, 0x181f ;  /* 0x00f81f0012127f89 */ /* 0x000ea200000e0000 */
[----:B0-----:R-:W-:-:S05]  /*11d30*/  IADD3 R2, P0, R2, R7, RZ ;  /* 0x0000000702027210 */ /* 0x001fca0007f1e0ff */
[----:B-1----:R-:W-:Y:S01]  /*11d40*/  IMAD.X R3, RZ, RZ, R3, P0 ;  /* 0x000000ffff037224 */ /* 0x002fe200000e0603 */
[----:B------:R-:W-:-:S13]  /*11d50*/  ISETP.LT.OR P0, PT, R8, 0x61, P1 ;  /* 0x000000610800780c */ /* 0x000fda0000f01670 */
[----:B------:R0:W-:Y:S04]  /*11d60*/  LDGSTS.E.BYPASS.LTC128B.128 [R6+0x3400], desc[UR52][R2.64], !P0 ;  /* 0x0340000002067fae */ /* 0x0001e8000c101d74 */
[----:B0-2---:R0:W1:Y:S02]  /*11d70*/  SHFL.IDX PT, R2, R17, 0x7, 0x181f ;  /* 0x00f81f0011027f89 */ /* 0x00506400000e0000 */
.L_x_1176:
[----:B-1----:R-:W-:Y:S01]  /*11d80*/  IADD3 R2, P0, R2, R7, RZ ;  /* 0x0000000702027210 */ /* 0x002fe20007f1e0ff */
[----:B------:R-:W-:Y:S02]  /*11d90*/  ULDC.64 UR4, c[0x0][0x328] ;  /* 0x0000ca0000047ab9 */ /* 0x000fe40000000a00 */
[----:B------:R-:W-:Y:S02]  /*11da0*/  IMAD R21, R21, UR4, RZ ;  /* 0x0000000415157c24 */ /* 0x000fe4000f8e02ff */
[----:B------:R-:W-:Y:S01]  /*11db0*/  IMAD.X R3, RZ, RZ, R18, P0 ;  /* 0x000000ffff037224 */ /* 0x000fe200000e0612 */
[----:B------:R-:W-:Y:S01]  /*11dc0*/  ISETP.LT.OR P0, PT, R8, 0x71, P1 ;  /* 0x000000710800780c */ /* 0x000fe20000f01670 */
[----:B------:R-:W-:-:S12]  /*11dd0*/  IMAD R21, R0, UR5, R21 ;  /* 0x0000000500157c24 */ /* 0x000fd8000f8e0215 */
[----:B------:R-:W-:Y:S01]  /*11de0*/  @!PT LDS RZ, [RZ] ;  /* 0x00000000fffff984 */ /* 0x000fe20000000800 */
[----:B------:R-:W-:Y:S01]  /*11df0*/  @!PT LDS RZ, [RZ] ;  /* 0x00000000fffff984 */ /* 0x000fe20000000800 */
[----:B------:R-:W-:Y:S01]  /*11e00*/  @!PT LDS RZ, [RZ] ;  /* 0x00000000fffff984 */ /* 0x000fe20000000800 */
[----:B------:R1:W-:Y:S02]  /*11e10*/  LDGSTS.E.BYPASS.LTC128B.128 [R6+0x3c00], desc[UR52][R2.64], !P0 ;  /* 0x03c0000002067fae */ /* 0x0003e4000c101d74 */
[----:B-1----:R-:W-:Y:S01]  /*11e20*/  IMAD.WIDE.U32 R2, R0, UR4, RZ ;  /* 0x0000000400027c25 */ /* 0x002fe2000f8e00ff */
[----:B------:R-:W-:Y:S01]  /*11e30*/  ULDC.64 UR4, c[0x0][0x338] ;  /* 0x0000ce0000047ab9 */ /* 0x000fe20000000a00 */
[----:B------:R-:W-:Y:S02]  /*11e40*/  NOP ;  /* 0x0000000000007918 */ /* 0x000fe40000000000 */
        /* <DEDUP_REMOVED lines=10> */
[----:B0-----:R-:W-:Y:S01]  /*11ef0*/  LEA R17, P0, R2, UR4, 0x1 ;  /* 0x0000000402117c11 */ /* 0x001fe2000f8008ff */
[----:B------:R-:W-:-:S05]  /*11f00*/  IMAD.IADD R3, R7, 0x1, R3 ;  /* 0x0000000107037824 */ /* 0x000fca00078e0203 */
[----:B------:R-:W-:Y:S02]  /*11f10*/  LEA.HI.X R18, R2, UR5, R3, 0x1, P0 ;  /* 0x0000000502127c11 */ /* 0x000fe400080f0c03 */
[----:B------:R-:W-:-:S13]  /*11f20*/  PLOP3.LUT P0, PT, PT, PT, PT, 0x80, 0x0 ;  /* 0x000000000000781c */ /* 0x000fda0003f0f070 */
.L_x_1063:
        /* <DEDUP_REMOVED lines=11> */
.L_x_1064:
[C---:B------:R-:W-:Y:S01]  /*11fe0*/  ISETP.GT.AND P0, PT, R24.reuse, UR45, PT ;  /* 0x0000002d18007c0c */ /* 0x040fe2000bf04270 */
[----:B------:R1:W-:Y:S01]  /*11ff0*/  SYNCS.ARRIVE.TRANS64.A1T0 RZ, [R5+URZ+0x16850], RZ ;  /* 0x016850ff05ff79a7 */ /* 0x0003e2000810003f */
[----:B------:R-:W-:Y:S02]  /*12000*/  VIADD R7, R24, 0xffffffff ;  /* 0xffffffff18077836 */ /* 0x000fe40000000000 */
[----:B------:R-:W-:Y:S02]  /*12010*/  IMAD.MOV.U32 R6, RZ, RZ, R23 ;  /* 0x000000ffff067224 */ /* 0x000fe400078e0017 */
[----:B------:R-:W-:Y:S02]  /*12020*/  IMAD.MOV.U32 R20, RZ, RZ, R26 ;  /* 0x000000ffff147224 */ /* 0x000fe400078e001a */
[----:B------:R-:W-:-:S05]  /*12030*/  IMAD.MOV.U32 R27, RZ, RZ, R24 ;  /* 0x000000ffff1b7224 */ /* 0x000fca00078e0018 */
[----:B-1----:R-:W-:Y:S05]  /*12040*/  @P0 BRA `(.L_x_1065) ;  /* 0xfffffff0000c0947 */ /* 0x002fea000383ffff */
[----:B------:R-:W-:Y:S05]  /*12050*/  BSYNC B0 ;  /* 0x0000000000007941 */ /* 0x000fea0003800000 */
.L_x_1052:
        /* <DEDUP_REMOVED lines=16> */
[----:B0-----:R-:W-:-:S05]  /*12160*/  IADD3 R0, R0, UR48, R7 ;  /* 0x0000003000007c10 */ /* 0x001fca000fffe007 */
[----:B------:R1:W-:Y:S02]  /*12170*/  STL [R1+0xc], R0 ;  /* 0x00000c0001007387 */ /* 0x0003e40000100800 */
.L_x_1067:
[----:B------:R-:W-:Y:S05]  /*12180*/  BSYNC B0 ;  /* 0x0000000000007941 */ /* 0x000fea0003800000 */
.L_x_1066:
[----:B-1----:R-:W-:-:S05]  /*12190*/  IMAD.U32 R0, RZ, RZ, UR46 ;  /* 0x0000002eff007e24 */ /* 0x002fca000f8e00ff */
[----:B------:R-:W-:-:S13]  /*121a0*/  ISETP.NE.AND P0, PT, R0, 0x3, PT ;  /* 0x000000030000780c */ /* 0x000fda0003f05270 */
[----:B------:R-:W-:Y:S05]  /*121b0*/  @!P0 BRA `(.L_x_1068) ;  /* 0x0000000000048947 */ /* 0x000fea0003800000 */
[----:B------:R-:W-:Y:S01]  /*121c0*/  BPT.TRAP 0x1 ;  /* 0x000000040000795c */ /* 0x000fe20000300000 */
.L_x_1068:
[----:B------:R-:W-:Y:S01]  /*121d0*/  IMAD R4, R23, 0x8, R16 ;  /* 0x0000000817047824 */ /* 0x000fe200078e0210 */
[----:B0-----:R-:W-:Y:S01]  /*121e0*/  SHF.L.U32 R3, R26, 0x1f, RZ ;  /* 0x0000001f1a037819 */ /* 0x001fe200000006ff */
[----:B------:R-:W-:Y:S03]  /*121f0*/  BSSY B0, `(.L_x_1069) ;  /* 0x0000003000007945 */ /* 0x000fe60003800000 */
[----:B------:R-:W0:Y:S02]  /*12200*/  SYNCS.PHASECHK.TRANS64.TRYWAIT P0, [R4+URZ+0x16860], R3 ;  /* 0x01686003040075a7 */ /* 0x000e24000800017f */
[----:B0-----:R-:W-:Y:S05]  /*12210*/  @!P0 BRA `(.L_x_1070) ;  /* 0x0000003c00108947 */ /* 0x001fea0003800000 */
.L_x_1177:
[----:B------:R-:W-:Y:S05]  /*12220*/  BSYNC B0 ;  /* 0x0000000000007941 */ /* 0x000fea0003800000 */
.L_x_1069:
[----:B------:R-:W1:Y:S01]  /*12230*/  S2R R7, SR_TID.X ;  /* 0x0000000000077919 */ /* 0x000e620000002100 */
[----:B------:R-:W-:Y:S01]  /*12240*/  IMAD.MOV.U32 R5, RZ, RZ, -0x80 ;  /* 0xffffff80ff057424 */ /* 0x000fe200078e00ff */
[----:B------:R-:W-:Y:S01]  /*12250*/  UMOV UR4, 0xffffffff ;  /* 0xffffffff00047882 */ /* 0x000fe20000000000 */
[----:B------:R-:W-:Y:S02]  /*12260*/  LOP3.LUT P2, RZ, R19, 0x2, RZ, 0xc0, !PT ;  /* 0x0000000213ff7812 */ /* 0x000fe4000784c0ff */
[----:B------:R-:W-:Y:S02]  /*12270*/  IMAD R5, R24, R5, UR36 ;  /* 0x0000002418057e24 */ /* 0x000fe4000f8e0205 */
[C---:B-1----:R-:W-:Y:S01]  /*12280*/  IMAD.SHL.U32 R0, R7.reuse, 0x8, RZ ;  /* 0x0000000807007824 */ /* 0x042fe200078e00ff */
[C---:B------:R-:W-:Y:S01]  /*12290*/  LOP3.LUT R6, R7.reuse, 0x7f, RZ, 0xc0, !PT ;  /* 0x0000007f07067812 */ /* 0x040fe200078ec0ff */
[----:B------:R-:W-:-:S03]  /*122a0*/  IMAD.SHL.U32 R2, R7, 0x8, RZ ;  /* 0x0000000807027824 */ /* 0x000fc600078e00ff */
[----:B------:R-:W-:Y:S02]  /*122b0*/  LOP3.LUT R0, R0, 0x1f8, RZ, 0xc0, !PT ;  /* 0x000001f800007812 */ /* 0x000fe400078ec0ff */
[----:B------:R-:W-:Y:S02]  /*122c0*/  SHF.R.U32.HI R6, RZ, 0x3, R6 ;  /* 0x00000003ff067819 */ /* 0x000fe40000011606 */
[----:B------:R-:W-:-:S03]  /*122d0*/  LOP3.LUT R0, R0, 0x38, R7, 0x78, !PT ;  /* 0x0000003800007812 */ /* 0x000fc600078e7807 */
[----:B------:R-:W-:Y:S01]  /*122e0*/  IMAD.IADD R5, R5, 0x1, -R6 ;  /* 0x0000000105057824 */ /* 0x000fe200078e0a06 */
[----:B------:R-:W-:-:S05]  /*122f0*/  LOP3.LUT R0, R0, 0x200, R2, 0xf8, !PT ;  /* 0x0000020000007812 */ /* 0x000fca00078ef802 */
[----:B------:R-:W-:Y:S01]  /*12300*/  IMAD R0, R23, 0x2000, R0 ;  /* 0x0000200017007824 */ /* 0x000fe200078e0200 */
[----:B------:R-:W-:Y:S06]  /*12310*/  BRA.DIV UR4, `(.L_x_1071) ;  /* 0x0000003a04e47947 */ /* 0x000fec000b800000 */
[----:B------:R-:W1:Y:S01]  /*12320*/  S2R R2, SR_TID.X ;  /* 0x0000000000027919 */ /* 0x000e620000002100 */
[----:B------:R-:W-:Y:S01]  /*12330*/  IMAD R0, R0, 0x2, R16 ;  /* 0x0000000200007824 */ /* 0x000fe200078e0210 */
[----:B------:R-:W2:Y:S04]  /*12340*/  SHFL.IDX PT, R14, R17, RZ, 0x181f ;  /* 0x00181fff110e7589 */ /* 0x000ea800000e0000 */
[----:B0-----:R-:W0:Y:S04]  /*12350*/  SHFL.IDX PT, R3, R18, RZ, 0x181f ;  /* 0x00181fff12037589 */ /* 0x001e2800000e0000 */
[----:B------:R-:W-:Y:S04]  /*12360*/  SHFL.IDX PT, R7, R18, 0x1, 0x181f ;  /* 0x00381f0012077f89 */ /* 0x000fe800000e0000 */
[----:B------:R-:W-:Y:S04]  /*12370*/  SHFL.IDX PT, R9, R17, 0x2, 0x181f ;  /* 0x00581f0011097f89 */ /* 0x000fe800000e0000 */
[----:B------:R-:W-:Y:S01]  /*12380*/  SHFL.IDX PT, R8, R18, 0x2, 0x181f ;  /* 0x00581f0012087f89 */ /* 0x000fe200000e0000 */
[----:B-1----:R-:W-:-:S05]  /*12390*/  IMAD.SHL.U32 R2, R2, 0x8, RZ ;  /* 0x0000000802027824 */ /* 0x002fca00078e00ff */
[----:B------:R-:W-:-:S05]  /*123a0*/  LOP3.LUT R2, R2, 0x38, RZ, 0xc0, !PT ;  /* 0x0000003802027812 */ /* 0x000fca00078ec0ff */
[----:B------:R-:W-:-:S05]  /*123b0*/  IMAD.SHL.U32 R6, R2, 0x2, RZ ;  /* 0x0000000202067824 */ /* 0x000fca00078e00ff */
[----:B--2---:R-:W-:Y:S02]  /*123c0*/  IADD3 R2, P0, R14, R6, RZ ;  /* 0x000000060e027210 */ /* 0x004fe40007f1e0ff */
[----:B------:R-:W1:Y:S03]  /*123d0*/  SHFL.IDX PT, R14, R17, 0x1, 0x181f ;  /* 0x00381f00110e7f89 */ /* 0x000e6600000e0000 */
[----:B0-----:R-:W-:Y:S01]  /*123e0*/  IMAD.X R3, RZ, RZ, R3, P0 ;  /* 0x000000ffff037224 */ /* 0x001fe200000e0603 */
[----:B------:R-:W-:-:S13]  /*123f0*/  ISETP.LT.OR P0, PT, R5, 0x1, P2 ;  /* 0x000000010500780c */ /* 0x000fda0001701670 */
[----:B------:R1:W-:Y:S02]  /*12400*/  LDGSTS.E.BYPASS.LTC128B.128 [R0+0x400], desc[UR52][R2.64], !P0 ;  /* 0x0040000002007fae */ /* 0x0003e4000c101d74 */
[----:B-1----:R-:W-:Y:S02]  /*12410*/  IADD3 R2, P0, R14, R6, RZ ;  /* 0x000000060e027210 */ /* 0x002fe40007f1e0ff */
[----:B------:R-:W0:Y:S03]  /*12420*/  SHFL.IDX PT, R14, R17, 0x3, 0x181f ;  /* 0x00781f00110e7f89 */ /* 0x000e2600000e0000 */
[----:B------:R-:W-:Y:S01]  /*12430*/  IMAD.X R3, RZ, RZ, R7, P0 ;  /* 0x000000ffff037224 */ /* 0x000fe200000e0607 */
[----:B------:R-:W-:Y:S01]  /*12440*/  ISETP.LT.OR P0, PT, R5, 0x11, P2 ;  /* 0x000000110500780c */ /* 0x000fe20001701670 */
[----:B------:R-:W1:-:S12]  /*12450*/  SHFL.IDX PT, R7, R18, 0x3, 0x181f ;  /* 0x00781f0012077f89 */ /* 0x000e5800000e0000 */
[----:B------:R2:W-:Y:S02]  /*12460*/  LDGSTS.E.BYPASS.LTC128B.128 [R0+0xc00], desc[UR52][R2.64], !P0 ;  /* 0x00c0000002007fae */ /* 0x0005e4000c101d74 */
[----:B--2---:R-:W-:Y:S02]  /*12470*/  IADD3 R2, P0, R9, R6, RZ ;  /* 0x0000000609027210 */ /* 0x004fe40007f1e0ff */
[----:B------:R-:W2:Y:S03]  /*12480*/  SHFL.IDX PT, R9, R17, 0x4, 0x181f ;  /* 0x00981f0011097f89 */ /* 0x000ea600000e0000 */
[----:B------:R-:W-:Y:S01]  /*12490*/  IMAD.X R3, RZ, RZ, R8, P0 ;  /* 0x000000ffff037224 */ /* 0x000fe200000e0608 */
[----:B------:R-:W-:Y:S01]  /*124a0*/  ISETP.LT.OR P0, PT, R5, 0x21, P2 ;  /* 0x000000210500780c */ /* 0x000fe20001701670 */
[----:B------:R-:W3:-:S12]  /*124b0*/  SHFL.IDX PT, R8, R18, 0x4, 0x181f ;  /* 0x00981f0012087f89 */ /* 0x000ed800000e0000 */
[----:B------:R0:W-:Y:S02]  /*124c0*/  LDGSTS.E.BYPASS.LTC128B.128 [R0+0x1400], desc[UR52][R2.64], !P0 ;  /* 0x0140000002007fae */ /* 0x0001e4000c101d74 */
[----:B0-----:R-:W-:Y:S02]  /*124d0*/  IADD3 R2, P0, R14, R6, RZ ;  /* 0x000000060e027210 */ /* 0x001fe40007f1e0ff */
[----:B------:R-:W0:Y:S03]  /*124e0*/  SHFL.IDX PT, R14, R17, 0x5, 0x181f ;  /* 0x00b81f00110e7f89 */ /* 0x000e2600000e0000 */
[----:B-1----:R-:W-:Y:S01]  /*124f0*/  IMAD.X R3, RZ, RZ, R7, P0 ;  /* 0x000000ffff037224 */ /* 0x002fe200000e0607 */
[----:B------:R-:W-:Y:S01]  /*12500*/  ISETP.LT.OR P0, PT, R5, 0x31, P2 ;  /* 0x000000310500780c */ /* 0x000fe20001701670 */
[----:B------:R-:W1:-:S12]  /*12510*/  SHFL.IDX PT, R7, R18, 0x5, 0x181f ;  /* 0x00b81f0012077f89 */ /* 0x000e5800000e0000 */
[----:B------:R2:W-:Y:S02]  /*12520*/  LDGSTS.E.BYPASS.LTC128B.128 [R0+0x1c00], desc[UR52][R2.64], !P0 ;  /* 0x01c0000002007fae */ /* 0x0005e4000c101d74 */
[----:B--2---:R-:W-:Y:S02]  /*12530*/  IADD3 R2, P0, R9, R6, RZ ;  /* 0x0000000609027210 */ /* 0x004fe40007f1e0ff */
[----:B------:R-:W2:Y:S03]  /*12540*/  SHFL.IDX PT, R9, R17, 0x6, 0x181f ;  /* 0x00d81f0011097f89 */ /* 0x000ea600000e0000 */
[----:B---3--:R-:W-:Y:S01]  /*12550*/  IMAD.X R3, RZ, RZ, R8, P0 ;  /* 0x000000ffff037224 */ /* 0x008fe200000e0608 */
[----:B------:R-:W-:Y:S01]  /*12560*/  ISETP.LT.OR P0, PT, R5, 0x41, P2 ;  /* 0x000000410500780c */ /* 0x000fe20001701670 */
[----:B------:R-:W3:-:S12]  /*12570*/  SHFL.IDX PT, R8, R18, 0x6, 0x181f ;  /* 0x00d81f0012087f89 */ /* 0x000ed800000e0000 */
[----:B------:R0:W-:Y:S02]  /*12580*/  LDGSTS.E.BYPASS.LTC128B.128 [R0+0x2400], desc[UR52][R2.64], !P0 ;  /* 0x0240000002007fae */ /* 0x0001e4000c101d74 */
[----:B0-----:R-:W-:Y:S02]  /*12590*/  IADD3 R2, P0, R14, R6, RZ ;  /* 0x000000060e027210 */ /* 0x001fe40007f1e0ff */
[----:B------:R0:W4:Y:S03]  /*125a0*/  SHFL.IDX PT, R14, R17, 0x7, 0x181f ;  /* 0x00f81f00110e7f89 */ /* 0x00012600000e0000 */
[----:B-1----:R-:W-:Y:S01]  /*125b0*/  IMAD.X R3, RZ, RZ, R7, P0 ;  /* 0x000000ffff037224 */ /* 0x002fe200000e0607 */
[----:B------:R-:W-:Y:S01]  /*125c0*/  ISETP.LT.OR P0, PT, R5, 0x51, P2 ;  /* 0x000000510500780c */ /* 0x000fe20001701670 */
[----:B------:R0:W1:-:S12]  /*125d0*/  SHFL.IDX PT, R7, R18, 0x7, 0x181f ;  /* 0x00f81f0012077f89 */ /* 0x00005800000e0000 */
[----:B------:R2:W-:Y:S02]  /*125e0*/  LDGSTS.E.BYPASS.LTC128B.128 [R0+0x2c00], desc[UR52][R2.64], !P0 ;  /* 0x02c0000002007fae */ /* 0x0005e4000c101d74 */
[----:B--2---:R-:W-:-:S05]  /*125f0*/  IADD3 R2, P0, R9, R6, RZ ;  /* 0x0000000609027210 */ /* 0x004fca0007f1e0ff */
[----:B---3--:R-:W-:Y:S01]  /*12600*/  IMAD.X R3, RZ, RZ, R8, P0 ;  /* 0x000000ffff037224 */ /* 0x008fe200000e0608 */
[----:B------:R-:W-:-:S13]  /*12610*/  ISETP.LT.OR P0, PT, R5, 0x61, P2 ;  /* 0x000000610500780c */ /* 0x000fda0001701670 */
[----:B-1--4-:R0:W-:Y:S02]  /*12620*/  LDGSTS.E.BYPASS.LTC128B.128 [R0+0x3400], desc[UR52][R2.64], !P0 ;  /* 0x0340000002007fae */ /* 0x0121e4000c101d74 */
.L_x_1195:
[----:B0-----:R-:W-:-:S05]  /*12630*/  IADD3 R2, P0, R14, R6, RZ ;  /* 0x000000060e027210 */ /* 0x001fca0007f1e0ff */
[----:B------:R-:W-:Y:S01]  /*12640*/  IMAD.X R3, RZ, RZ, R7, P0 ;  /* 0x000000ffff037224 */ /* 0x000fe200000e0607 */
[----:B------:R-:W-:-:S13]  /*12650*/  ISETP.LT.OR P0, PT, R5, 0x71, P2 ;  /* 0x000000710500780c */ /* 0x000fda0001701670 */
[----:B------:R-:W-:Y:S01]  /*12660*/  @!PT LDS RZ, [RZ] ;  /* 0x00000000fffff984 */ /* 0x000fe20000000800 */
[----:B------:R-:W-:Y:S01]  /*12670*/  @!PT LDS RZ, [RZ] ;  /* 0x00000000fffff984 */ /* 0x000fe20000000800 */
[----:B------:R-:W-:Y:S01]  /*12680*/  @!PT LDS RZ, [RZ] ;  /* 0x00000000fffff984 */ /* 0x000fe20000000800 */
[----:B------:R0:W-:Y:S01]  /*12690*/  LDGSTS.E.BYPASS.LTC128B.128 [R0+0x3c00], desc[UR52][R2.64], !P0 ;  /* 0x03c0000002007fae */ /* 0x0001e2000c101d74 */
[----:B------:R-:W-:Y:S01]  /*126a0*/  PLOP3.LUT P0, PT, PT, PT, PT, 0x80, 0x0 ;  /* 0x000000000000781c */ /* 0x000fe20003f0f070 */
[----:B------:R-:W-:-:S12]  /*126b0*/  NOP ;  /* 0x0000000000007918 */ /* 0x000fd80000000000 */
.L_x_1072:
        /* <DEDUP_REMOVED lines=11> */
.L_x_1073:
[----:B------:R2:W-:Y:S01]  /*12770*/  SYNCS.ARRIVE.TRANS64.A1T0 RZ, [R4+URZ+0x16850], RZ ;  /* 0x016850ff04ff79a7 */ /* 0x0005e2000810003f */
[----:B------:R-:W-:-:S05]  /*12780*/  VIADD R23, R23, 0x1 ;  /* 0x0000000117177836 */ /* 0x000fca0000000000 */
[----:B------:R-:W-:-:S04]  /*12790*/  ISETP.NE.AND P0, PT, R23, 0x2, PT ;  /* 0x000000021700780c */ /* 0x000fc80003f05270 */
[----:B------:R-:W-:Y:S02]  /*127a0*/  SEL R3, RZ, 0x1, P0 ;  /* 0x00000001ff037807 */ /* 0x000fe40000000000 */
[----:B------:R-:W-:Y:S02]  /*127b0*/  SEL R23, R23, RZ, P0 ;  /* 0x000000ff17177207 */ /* 0x000fe40000000000 */
[----:B--2---:R-:W-:-:S07]  /*127c0*/  LOP3.LUT R26, R26, R3, RZ, 0x3c, !PT ;  /* 0x000000031a1a7212 */ /* 0x004fce00078e3cff */
.L_x_1033:
[----:B------:R-:W-:Y:S05]  /*127d0*/  BSYNC B7 ;  /* 0x0000000000077941 */ /* 0x000fea0003800000 */
.L_x_1031:
[----:B------:R2:W5:Y:S01]  /*127e0*/  LDL R2, [R1+0xc] ;  /* 0x00000c0001027983 */ /* 0x0005620000100800 */
[----:B------:R-:W-:-:S13]  /*127f0*/  LOP3.LUT P0, RZ, R19, 0x20, RZ, 0xc0, !PT ;  /* 0x0000002013ff7812 */ /* 0x000fda000780c0ff */
[----:B--2---:R-:W-:Y:S05]  /*12800*/  @!P0 BRA `(.L_x_1074) ;  /* 0x0000000000288947 */ /* 0x004fea0003800000 */
[----:B------:R-:W-:Y:S05]  /*12810*/  WARPSYNC.ALL ;  /* 0x0000000000007948 */ /* 0x000fea0003800000 */
[----:B------:R-:W2:Y:S08]  /*12820*/  S2UR UR5, SR_CgaCtaId ;  /* 0x00000000000579c3 */ /* 0x000eb00000008800 */
[----:B------:R-:W-:Y:S06]  /*12830*/  BAR.SYNC.DEFER_BLOCKING 0x5, 0x200 ;  /* 0x0148000000007b1d */ /* 0x000fec0000010000 */
[----:B------:R-:W-:-:S02]  /*12840*/  UMOV UR4, 0x400 ;  /* 0x0000040000047882 */ /* 0x000fc40000000000 */
[----:B--2---:R-:W-:-:S06]  /*12850*/  ULEA UR4, UR5, UR4, 0x18 ;  /* 0x0000000405047291 */ /* 0x004fcc000f8ec03f */
[----:B------:R-:W-:-:S05]  /*12860*/  IMAD.U32 R16, RZ, RZ, UR4 ;  /* 0x00000004ff107e24 */ /* 0x000fca000f8e00ff */
[----:B-----5:R-:W2:Y:S04]  /*12870*/  LDS R2, [R16+0x168d0] ;  /* 0x0168d00010027984 */ /* 0x020ea80000000800 */
[----:B--2---:R3:W-:Y:S01]  /*12880*/  STL [R1+0xc], R2 ;  /* 0x00000c0201007387 */ /* 0x0047e20000100800 */
[----:B------:R-:W-:Y:S06]  /*12890*/  BAR.ARV 0x4, 0x200 ;  /* 0x0108000000007b1d */ /* 0x000fec0000002000 */
[----:B------:R-:W-:Y:S05]  /*128a0*/  BRA `(.L_x_1075) ;  /* 0x00000000002c7947 */ /* 0x000fea0003800000 */
.L_x_1074:
[----:B------:R-:W-:-:S03]  /*128b0*/  UMOV UR4, 0xffffffff ;  /* 0xffffffff00047882 */ /* 0x000fc60000000000 */
[----:B------:R-:W-:Y:S05]  /*128c0*/  BRA.DIV UR4, `(.L_x_1076) ;  /* 0x0000003e04bc7947 */ /* 0x000fea000b800000 */
[----:B-----5:R2:W3:Y:S02]  /*128d0*/  SHFL.IDX PT, R14, R2, RZ, 0x1f ;  /* 0x00001fff020e7589 */ /* 0x0204e400000e0000 */
.L_x_1198:
[----:B------:R-:W4:Y:S01]  /*128e0*/  @!P1 S2R R3, SR_CgaCtaId ;  /* 0x0000000000039919 */ /* 0x000f220000008800 */
[----:B------:R-:W-:Y:S05]  /*128f0*/  WARPSYNC.ALL ;  /* 0x0000000000007948 */ /* 0x000fea0003800000 */
[----:B------:R-:W-:Y:S01]  /*12900*/  BAR.SYNC.DEFER_BLOCKING 0x4, 0x200 ;  /* 0x0108000000007b1d */ /* 0x000fe20000010000 */
[----:B-1----:R-:W-:-:S05]  /*12910*/  @!P1 MOV R0, 0x400 ;  /* 0x0000040000009802 */ /* 0x002fca0000000f00 */
[----:B---3--:R1:W-:Y:S01]  /*12920*/  STL [R1+0xc], R14 ;  /* 0x00000c0e01007387 */ /* 0x0083e20000100800 */
[----:B----4-:R-:W-:-:S05]  /*12930*/  @!P1 LEA R16, R3, R0, 0x18 ;  /* 0x0000000003109211 */ /* 0x010fca00078ec0ff */
[----:B------:R1:W-:Y:S01]  /*12940*/  @!P1 STS [R16+0x168d0], R2 ;  /* 0x0168d00210009388 */ /* 0x0003e20000000800 */
[----:B------:R-:W-:Y:S06]  /*12950*/  BAR.ARV 0x5, 0x200 ;  /* 0x0148000000007b1d */ /* 0x000fec0000002000 */
.L_x_1075:
[----:B-1----:R-:W4:Y:S01]  /*12960*/  LDL R0, [R1+0xc] ;  /* 0x00000c0001007983 */ /* 0x002f220000100800 */
[----:B------:R-:W-:Y:S02]  /*12970*/  ULDC UR4, c[0x0][0xc38] ;  /* 0x00030e0000047ab9 */ /* 0x000fe40000000800 */
[----:B----4-:R-:W-:-:S13]  /*12980*/  ISETP.GE.AND P0, PT, R0, UR4, PT ;  /* 0x0000000400007c0c */ /* 0x010fda000bf06270 */
[----:B------:R-:W-:Y:S05]  /*12990*/  @!P0 BRA `(.L_x_1077) ;  /* 0xffffffbc006c8947 */ /* 0x000fea000383ffff */
.L_x_1022:
[----:B------:R-:W4:Y:S01]  /*129a0*/  LDL.LU R0, [R1+0x10] ;  /* 0x0000100001007983 */ /* 0x000f220000300800 */
[----:B------:R-:W-:Y:S01]  /*129b0*/  BSSY B0, `(.L_x_1078) ;  /* 0x000000b000007945 */ /* 0x000fe20003800000 */
[----:B------:R-:W5:Y:S01]  /*129c0*/  S2R R5, SR_CgaCtaId ;  /* 0x0000000000057919 */ /* 0x000f620000008800 */
[----:B----4-:R-:W-:-:S05]  /*129d0*/  VIADD R0, R0, 0x1 ;  /* 0x0000000100007836 */ /* 0x010fca0000000000 */
[----:B--23--:R-:W-:-:S04]  /*129e0*/  LEA.HI R2, R0, R0, RZ, 0x1 ;  /* 0x0000000000027211 */ /* 0x00cfc800078f08ff */
[----:B------:R-:W-:Y:S02]  /*129f0*/  LOP3.LUT R3, R2, 0xfffffffe, RZ, 0xc0, !PT ;  /* 0xfffffffe02037812 */ /* 0x000fe400078ec0ff */
[----:B------:R-:W-:-:S03]  /*12a00*/  MOV R2, 0x400 ;  /* 0x0000040000027802 */ /* 0x000fc60000000f00 */
[----:B------:R-:W-:Y:S01]  /*12a10*/  IMAD.IADD R0, R0, 0x1, -R3 ;  /* 0x0000000100007824 */ /* 0x000fe200078e0a03 */
[----:B-----5:R-:W-:-:S04]  /*12a20*/  LEA R4, R5, R2, 0x18 ;  /* 0x0000000205047211 */ /* 0x020fc800078ec0ff */
[----:B------:R-:W-:-:S04]  /*12a30*/  SHF.L.U32 R0, R0, 0x1f, RZ ;  /* 0x0000001f00007819 */ /* 0x000fc800000006ff */
[----:B------:R-:W2:Y:S02]  /*12a40*/  SYNCS.PHASECHK.TRANS64.TRYWAIT P0, [R4+URZ+0x16820], R0 ;  /* 0x01682000040075a7 */ /* 0x000ea4000800017f */
[----:B--2---:R-:W-:Y:S05]  /*12a50*/  @!P0 BRA `(.L_x_1079) ;  /* 0x0000003c00808947 */ /* 0x004fea0003800000 */
.L_x_1199:
[----:B-1----:R-:W-:Y:S05]  /*12a60*/  BSYNC B0 ;  /* 0x0000000000007941 */ /* 0x002fea0003800000 */
.L_x_1078:
[----:B------:R-:W-:-:S03]  /*12a70*/  UMOV UR4, 0xffffffff ;  /* 0xffffffff00047882 */ /* 0x000fc60000000000 */
[----:B------:R-:W-:Y:S05]  /*12a80*/  BRA.DIV UR4, `(.L_x_1080) ;  /* 0x0000003e04887947 */ /* 0x000fea000b800000 */
[----:B--2---:R-:W1:Y:S02]  /*12a90*/  S2R R0, SR_TID.X ;  /* 0x0000000000007919 */ /* 0x004e640000002100 */
[----:B-1----:R-:W-:-:S04]  /*12aa0*/  SHF.R.U32.HI R0, RZ, 0x5, R0 ;  /* 0x00000005ff007819 */ /* 0x002fc80000011600 */
[----:B------:R-:W-:-:S05]  /*12ab0*/  LOP3.LUT R0, R0, 0x3, RZ, 0xc0, !PT ;  /* 0x0000000300007812 */ /* 0x000fca00078ec0ff */
[----:B------:R1:W2:Y:S02]  /*12ac0*/  SHFL.IDX PT, R14, R0, RZ, 0x1f ;  /* 0x00001fff000e7589 */ /* 0x0002a400000e0000 */
.L_x_1202:
[----:B--2---:R-:W-:Y:S01]  /*12ad0*/  ISETP.NE.AND P0, PT, R14, RZ, PT ;  /* 0x000000ff0e00720c */ /* 0x004fe20003f05270 */
[----:B------:R-:W-:-:S12]  /*12ae0*/  BSSY B0, `(.L_x_1081) ;  /* 0x0000024000007945 */ /* 0x000fd80003800000 */
[----:B------:R-:W-:Y:S05]  /*12af0*/  @P0 BRA `(.L_x_1082) ;  /* 0x0000000000880947 */ /* 0x000fea0003800000 */
[----:B------:R-:W-:-:S03]  /*12b00*/  UMOV UR4, 0xffffffff ;  /* 0xffffffff00047882 */ /* 0x000fc60000000000 */
[----:B------:R-:W-:Y:S05]  /*12b10*/  BRA.DIV UR4, `(.L_x_1083) ;  /* 0x0000003e04987947 */ /* 0x000fea000b800000 */
[----:B------:R-:W-:-:S13]  /*12b20*/  ELECT P6, URZ, PT ;  /* 0x00000000003f782f */ /* 0x000fda00038c0000 */
.L_x_1205:
[----:B------:R-:W-:Y:S05]  /*12b30*/  @!P6 BRA `(.L_x_1082) ;  /* 0x000000000078e947 */ /* 0x000fea0003800000 */
[----:B------:R-:W-:-:S06]  /*12b40*/  ULOP3.LUT UR4, UR37, 0x2, URZ, 0xfc, !UPT ;  /* 0x0000000225047892 */ /* 0x000fcc000f8efc3f */
[----:B-1----:R-:W-:-:S05]  /*12b50*/  IMAD.U32 R0, RZ, RZ, UR4 ;  /* 0x00000004ff007e24 */ /* 0x002fca000f8e00ff */
[----:B------:R-:W-:-:S13]  /*12b60*/  ISETP.NE.AND P0, PT, R0, 0x3, PT ;  /* 0x000000030000780c */ /* 0x000fda0003f05270 */
[----:B------:R-:W-:Y:S05]  /*12b70*/  @!P0 BRA `(.L_x_1084) ;  /* 0x0000000000048947 */ /* 0x000fea0003800000 */
[----:B------:R-:W-:Y:S01]  /*12b80*/  BPT.TRAP 0x1 ;  /* 0x000000040000795c */ /* 0x000fe20000300000 */
.L_x_1084:
[C---:B------:R-:W-:Y:S01]  /*12b90*/  IMAD R5, R23.reuse, 0x8, R4 ;  /* 0x0000000817057824 */ /* 0x040fe200078e0204 */
[----:B------:R-:W-:Y:S01]  /*12ba0*/  SHF.L.U32 R0, R26, 0x1f, RZ ;  /* 0x0000001f1a007819 */ /* 0x000fe200000006ff */
[----:B------:R-:W-:-:S03]  /*12bb0*/  VIADD R23, R23, 0x1 ;  /* 0x0000000117177836 */ /* 0x000fc60000000000 */
[----:B------:R-:W1:Y:S02]  /*12bc0*/  SYNCS.PHASECHK.TRANS64.TRYWAIT P1, [R5+URZ+0x16840], R0 ;  /* 0x01684000050075a7 */ /* 0x000e64000802017f */
[----:B------:R-:W-:-:S04]  /*12bd0*/  ISETP.NE.AND P2, PT, R23, 0x2, PT ;  /* 0x000000021700780c */ /* 0x000fc80003f45270 */
[----:B------:R-:W-:Y:S01]  /*12be0*/  SEL R3, RZ, 0x1, P2 ;  /* 0x00000001ff037807 */ /* 0x000fe20001000000 */
[----:B-1----:R-:W-:Y:S08]  /*12bf0*/  @!P1 BRA `(.L_x_1085) ;  /* 0x0000003c00809947 */ /* 0x002ff00003800000 */
.L_x_1206:
[----:B------:R-:W-:Y:S02]  /*12c00*/  SEL R23, R23, RZ, P2 ;  /* 0x000000ff17177207 */ /* 0x000fe40001000000 */
[----:B------:R-:W-:Y:S01]  /*12c10*/  LOP3.LUT R2, R26, R3, RZ, 0x3c, !PT ;  /* 0x000000031a027212 */ /* 0x000fe200078e3cff */
[----:B------:R-:W-:Y:S06]  /*12c20*/  @!P0 BRA `(.L_x_1086) ;  /* 0x0000000000048947 */ /* 0x000fec0003800000 */
[----:B------:R-:W-:Y:S01]  /*12c30*/  BPT.TRAP 0x1 ;  /* 0x000000040000795c */ /* 0x000fe20000300000 */
.L_x_1086:
[----:B------:R-:W-:Y:S01]  /*12c40*/  IMAD R23, R23, 0x8, R4 ;  /* 0x0000000817177824 */ /* 0x000fe200078e0204 */
[----:B------:R-:W-:-:S04]  /*12c50*/  SHF.L.U32 R2, R2, 0x1f, RZ ;  /* 0x0000001f02027819 */ /* 0x000fc800000006ff */
[----:B------:R-:W2:Y:S02]  /*12c60*/  SYNCS.PHASECHK.TRANS64.TRYWAIT P1, [R23+URZ+0x16840], R2 ;  /* 0x01684002170075a7 */ /* 0x000ea4000802017f */
[----:B--2---:R-:W-:Y:S05]  /*12c70*/  @!P1 BRA `(.L_x_1087) ;  /* 0x0000003c00749947 */ /* 0x004fea0003800000 */
.L_x_1207:
[----:B------:R-:W-:Y:S05]  /*12c80*/  @!P0 BRA `(.L_x_1088) ;  /* 0x0000000000048947 */ /* 0x000fea0003800000 */
[----:B------:R-:W-:Y:S01]  /*12c90*/  BPT.TRAP 0x1 ;  /* 0x000000040000795c */ /* 0x000fe20000300000 */
.L_x_1088:
[----:B------:R-:W3:Y:S02]  /*12ca0*/  SYNCS.PHASECHK.TRANS64.TRYWAIT P1, [R5+URZ+0x16860], R0 ;  /* 0x01686000050075a7 */ /* 0x000ee4000802017f */
[----:B---3--:R-:W-:Y:S05]  /*12cb0*/  @!P1 BRA `(.L_x_1089) ;  /* 0x0000003c00789947 */ /* 0x008fea0003800000 */
.L_x_1208:
[----:B------:R-:W-:Y:S05]  /*12cc0*/  @!P0 BRA `(.L_x_1090) ;  /* 0x0000000000048947 */ /* 0x000fea0003800000 */
[----:B------:R-:W-:Y:S01]  /*12cd0*/  BPT.TRAP 0x1 ;  /* 0x000000040000795c */ /* 0x000fe20000300000 */
.L_x_1090:
[----:B----4-:R4:W0:Y:S02]  /*12ce0*/  SYNCS.PHASECHK.TRANS64.TRYWAIT P0, [R23+URZ+0x16860], R2 ;  /* 0x01686002170075a7 */ /* 0x010824000800017f */
[----:B0-----:R-:W-:Y:S05]  /*12cf0*/  @!P0 NANOSLEEP.SYNCS 0x989680 ;  /* 0x009896800000895d */ /* 0x001fea0003900000 */
[----:B------:R-:W0:Y:S02]  /*12d00*/  @!P0 SYNCS.PHASECHK.TRANS64 P0, [R23+URZ+0x16860], R2 ;  /* 0x01686002170085a7 */ /* 0x000e24000800007f */
[----:B0-----:R-:W-:Y:S05]  /*12d10*/  @!P0 BRA `(.L_x_1090) ;  /* 0xfffffffc00f08947 */ /* 0x001fea000383ffff */
.L_x_1082:
[----:B------:R-:W-:Y:S05]  /*12d20*/  BSYNC B0 ;  /* 0x0000000000007941 */ /* 0x000fea0003800000 */
.L_x_1081:
[----:B------:R-:W-:Y:S05]  /*12d30*/  EXIT ;  /* 0x000000000000794d */ /* 0x000fea0003800000 */
.L_x_939:
[----:B0-----:R-:W-:-:S04]  /*12d40*/  IMAD.U32 R3, RZ, RZ, UR45 ;  /* 0x0000002dff037e24 */ /* 0x001fc8000f8e00ff */
[----:B------:R0:W1:Y:S03]  /*12d50*/  SYNCS.PHASECHK.TRANS64.TRYWAIT P1, [R3+URZ+0x16800], R0 ;  /* 0x01680000030075a7 */ /* 0x000066000802017f */
[----:B-1----:R-:W-:Y:S05]  /*12d60*/  @!P1 NANOSLEEP.SYNCS 0x989680 ;  /* 0x009896800000995d */ /* 0x002fea0003900000 */
[----:B------:R-:W1:Y:S02]  /*12d70*/  @!P1 SYNCS.PHASECHK.TRANS64 P1, [R3+URZ+0x16800], R0 ;  /* 0x01680000030095a7 */ /* 0x000e64000802007f */
[----:B-1----:R-:W-:Y:S05]  /*12d80*/  @!P1 BRA `(.L_x_939) ;  /* 0xfffffffc00ec9947 */ /* 0x002fea000383ffff */
[----:B------:R-:W-:Y:S05]  /*12d90*/  BRA `(.L_x_1091) ;  /* 0xfffffee800cc7947 */ /* 0x000fea000383ffff */
.L_x_943:
[----:B-1----:R1:W2:Y:S02]  /*12da0*/  SYNCS.PHASECHK.TRANS64.TRYWAIT P1, [R3+URZ+0x16830], R0 ;  /* 0x01683000030075a7 */ /* 0x0022a4000802017f */
[----:B--2---:R-:W-:Y:S05]  /*12db0*/  @!P1 NANOSLEEP.SYNCS 0x989680 ;  /* 0x009896800000995d */ /* 0x004fea0003900000 */
[----:B------:R-:W2:Y:S02]  /*12dc0*/  @!P1 SYNCS.PHASECHK.TRANS64 P1, [R3+URZ+0x16830], R0 ;  /* 0x01683000030095a7 */ /* 0x000ea4000802007f */
[----:B--2---:R-:W-:Y:S05]  /*12dd0*/  @!P1 BRA `(.L_x_943) ;  /* 0xfffffffc00f09947 */ /* 0x004fea000383ffff */
[----:B------:R-:W-:Y:S05]  /*12de0*/  BRA `(.L_x_942) ;  /* 0xfffffee800e87947 */ /* 0x000fea000383ffff */
.L_x_960:
[----:B-1----:R-:W-:-:S04]  /*12df0*/  IMAD.U32 R5, RZ, RZ, UR6 ;  /* 0x00000006ff057e24 */ /* 0x002fc8000f8e00ff */
[----:B------:R1:W2:Y:S03]  /*12e00*/  SYNCS.PHASECHK.TRANS64.TRYWAIT P1, [R5+URZ+0x16830], R0 ;  /* 0x01683000050075a7 */ /* 0x0002a6000802017f */
[----:B--2---:R-:W-:Y:S05]  /*12e10*/  @!P1 NANOSLEEP.SYNCS 0x989680 ;  /* 0x009896800000995d */ /* 0x004fea0003900000 */
[----:B------:R-:W2:Y:S02]  /*12e20*/  @!P1 SYNCS.PHASECHK.TRANS64 P1, [R5+URZ+0x16830], R0 ;  /* 0x01683000050095a7 */ /* 0x000ea4000802007f */
[----:B--2---:R-:W-:Y:S05]  /*12e30*/  @!P1 BRA `(.L_x_960) ;  /* 0xfffffffc00ec9947 */ /* 0x004fea000383ffff */
[----:B------:R-:W-:Y:S05]  /*12e40*/  BRA `(.L_x_957) ;  /* 0xffffff1c007c7947 */ /* 0x000fea000383ffff */
.L_x_964:
[----:B-1----:R-:W-:-:S04]  /*12e50*/  IMAD.U32 R5, RZ, RZ, UR6 ;  /* 0x00000006ff057e24 */ /* 0x002fc8000f8e00ff */
[----:B------:R1:W2:Y:S03]  /*12e60*/  SYNCS.PHASECHK.TRANS64.TRYWAIT P1, [R5+URZ+0x16850], R0 ;  /* 0x01685000050075a7 */ /* 0x0002a6000802017f */
[----:B--2---:R-:W-:Y:S05]  /*12e70*/  @!P1 NANOSLEEP.SYNCS 0x989680 ;  /* 0x009896800000995d */ /* 0x004fea0003900000 */
[----:B------:R-:W2:Y:S02]  /*12e80*/  @!P1 SYNCS.PHASECHK.TRANS64 P1, [R5+URZ+0x16850], R0 ;  /* 0x01685000050095a7 */ /* 0x000ea4000802007f */
[----:B--2---:R-:W-:Y:S05]  /*12e90*/  @!P1 BRA `(.L_x_964) ;  /* 0xfffffffc00ec9947 */ /* 0x004fea000383ffff */
[----:B------:R-:W-:Y:S05]  /*12ea0*/  BRA `(.L_x_961) ;  /* 0xffffff1c00f87947 */ /* 0x000fea000383ffff */
.L_x_983:
[----:B-1----:R-:W-:-:S04]  /*12eb0*/  IMAD.U32 R11, RZ, RZ, UR6 ;  /* 0x00000006ff0b7e24 */ /* 0x002fc8000f8e00ff */
[----:B------:R1:W2:Y:S03]  /*12ec0*/  SYNCS.PHASECHK.TRANS64.TRYWAIT P1, [R11+URZ+0x16830], R0 ;  /* 0x016830000b0075a7 */ /* 0x0002a6000802017f */
[----:B--2---:R-:W-:Y:S05]  /*12ed0*/  @!P1 NANOSLEEP.SYNCS 0x989680 ;  /* 0x009896800000995d */ /* 0x004fea0003900000 */
[----:B------:R-:W2:Y:S02]  /*12ee0*/  @!P1 SYNCS.PHASECHK.TRANS64 P1, [R11+URZ+0x16830], R0 ;  /* 0x016830000b0095a7 */ /* 0x000ea4000802007f */
[----:B--2---:R-:W-:Y:S05]  /*12ef0*/  @!P1 BRA `(.L_x_983) ;  /* 0xfffffffc00ec9947 */ /* 0x004fea000383ffff */
[----:B------:R-:W-:Y:S05]  /*12f00*/  BRA `(.L_x_980) ;  /* 0xffffff4c00707947 */ /* 0x000fea000383ffff */
.L_x_987:
[----:B-1----:R-:W-:-:S04]  /*12f10*/  IMAD.U32 R11, RZ, RZ, UR6 ;  /* 0x00000006ff0b7e24 */ /* 0x002fc8000f8e00ff */
[----:B------:R1:W2:Y:S03]  /*12f20*/  SYNCS.PHASECHK.TRANS64.TRYWAIT P1, [R11+URZ+0x16850], R0 ;  /* 0x016850000b0075a7 */ /* 0x0002a6000802017f */
[----:B--2---:R-:W-:Y:S05]  /*12f30*/  @!P1 NANOSLEEP.SYNCS 0x989680 ;  /* 0x009896800000995d */ /* 0x004fea0003900000 */
[----:B------:R-:W2:Y:S02]  /*12f40*/  @!P1 SYNCS.PHASECHK.TRANS64 P1, [R11+URZ+0x16850], R0 ;  /* 0x016850000b0095a7 */ /* 0x000ea4000802007f */
[----:B--2---:R-:W-:Y:S05]  /*12f50*/  @!P1 BRA `(.L_x_987) ;  /* 0xfffffffc00ec9947 */ /* 0x004fea000383ffff */
[----:B------:R-:W-:Y:S05]  /*12f60*/  BRA `(.L_x_984) ;  /* 0xffffff4c00ec7947 */ /* 0x000fea000383ffff */
.L_x_995:
[----:B-1----:R-:W-:-:S04]  /*12f70*/  IMAD.U32 R7, RZ, RZ, UR6 ;  /* 0x00000006ff077e24 */ /* 0x002fc8000f8e00ff */
[----:B------:R1:W2:Y:S03]  /*12f80*/  SYNCS.PHASECHK.TRANS64.TRYWAIT P1, [R7+URZ+0x16830], R0 ;  /* 0x01683000070075a7 */ /* 0x0002a6000802017f */
[----:B--2---:R-:W-:Y:S05]  /*12f90*/  @!P1 NANOSLEEP.SYNCS 0x989680 ;  /* 0x009896800000995d */ /* 0x004fea0003900000 */
[----:B------:R-:W2:Y:S02]  /*12fa0*/  @!P1 SYNCS.PHASECHK.TRANS64 P1, [R7+URZ+0x16830], R0 ;  /* 0x01683000070095a7 */ /* 0x000ea4000802007f */
[----:B--2---:R-:W-:Y:S05]  /*12fb0*/  @!P1 BRA `(.L_x_995) ;  /* 0xfffffffc00ec9947 */ /* 0x004fea000383ffff */
[----:B------:R-:W-:Y:S05]  /*12fc0*/  BRA `(.L_x_992) ;  /* 0xffffff6800987947 */ /* 0x000fea000383ffff */
.L_x_999:
[----:B-1----:R-:W-:-:S04]  /*12fd0*/  IMAD.U32 R7, RZ, RZ, UR6 ;  /* 0x00000006ff077e24 */ /* 0x002fc8000f8e00ff */
[----:B------:R1:W2:Y:S03]  /*12fe0*/  SYNCS.PHASECHK.TRANS64.TRYWAIT P1, [R7+URZ+0x16850], R0 ;  /* 0x01685000070075a7 */ /* 0x0002a6000802017f */
[----:B--2---:R-:W-:Y:S05]  /*12ff0*/  @!P1 NANOSLEEP.SYNCS 0x989680 ;  /* 0x009896800000995d */ /* 0x004fea0003900000 */
[----:B------:R-:W2:Y:S02]  /*13000*/  @!P1 SYNCS.PHASECHK.TRANS64 P1, [R7+URZ+0x16850], R0 ;  /* 0x01685000070095a7 */ /* 0x000ea4000802007f */
[----:B--2---:R-:W-:Y:S05]  /*13010*/  @!P1 BRA `(.L_x_999) ;  /* 0xfffffffc00ec9947 */ /* 0x004fea000383ffff */
[----:B------:R-:W-:Y:S05]  /*13020*/  BRA `(.L_x_996) ;  /* 0xffffff6c00087947 */ /* 0x000fea000383ffff */
.L_x_1014:
[----:B-1----:R-:W-:-:S04]  /*13030*/  IMAD.U32 R6, RZ, RZ, UR5 ;  /* 0x00000005ff067e24 */ /* 0x002fc8000f8e00ff */
[----:B------:R1:W2:Y:S03]  /*13040*/  SYNCS.PHASECHK.TRANS64.TRYWAIT P1, [R6+URZ+0x16850], R5 ;  /* 0x01685005060075a7 */ /* 0x0002a6000802017f */
[----:B--2---:R-:W-:Y:S05]  /*13050*/  @!P1 NANOSLEEP.SYNCS 0x989680 ;  /* 0x009896800000995d */ /* 0x004fea0003900000 */
[----:B------:R-:W2:Y:S02]  /*13060*/  @!P1 SYNCS.PHASECHK.TRANS64 P1, [R6+URZ+0x16850], R5 ;  /* 0x01685005060095a7 */ /* 0x000ea4000802007f */
[----:B--2---:R-:W-:Y:S05]  /*13070*/  @!P1 BRA `(.L_x_1014) ;  /* 0xfffffffc00ec9947 */ /* 0x004fea000383ffff */
[----:B------:R-:W-:Y:S05]  /*13080*/  BRA `(.L_x_1013) ;  /* 0xffffff9400bc7947 */ /* 0x000fea000383ffff */
.L_x_1039:
[----:B------:R-:W3:Y:S01]  /*13090*/  S2R R17, SR_TID.X ;  /* 0x0000000000117919 */ /* 0x000ee20000002100 */
[----:B------:R-:W-:Y:S02]  /*130a0*/  IMAD.MOV.U32 R12, RZ, RZ, RZ ;  /* 0x000000ffff0c7224 */ /* 0x000fe400078e00ff */
[----:B------:R-:W-:Y:S02]  /*130b0*/  IMAD.MOV.U32 R11, RZ, RZ, 0x1f ;  /* 0x0000001fff0b7424 */ /* 0x000fe400078e00ff */
[----:B------:R-:W-:Y:S01]  /*130c0*/  IMAD.MOV.U32 R15, RZ, RZ, -0x1 ;  /* 0xffffffffff0f7424 */ /* 0x000fe200078e00ff */
[----:B---3--:R-:W-:-:S04]  /*130d0*/  SHF.R.U32.HI R17, RZ, 0x5, R17 ;  /* 0x00000005ff117819 */ /* 0x008fc80000011611 */
[----:B------:R-:W-:-:S05]  /*130e0*/  LOP3.LUT R17, R17, 0x3, RZ, 0xc0, !PT ;  /* 0x0000000311117812 */ /* 0x000fca00078ec0ff */
[----:B------:R-:W-:-:S07]  /*130f0*/  IMAD.MOV.U32 R13, RZ, RZ, R17 ;  /* 0x000000ffff0d7224 */ /* 0x000fce00078e0011 */
[----:B012--5:R-:W-:Y:S05]  /*13100*/  WARPSYNC.COLLECTIVE R15, `(.L_x_1092) ;  /* 0x000000000f087348 */ /* 0x027fea0003c00000 */
[----:B------:R3:W4:Y:S02]  /*13110*/  SHFL.IDX P6, R14, R13, R12, R11 ;  /* 0x0000000c0d0e7389 */ /* 0x00072400000c000b */
[----:B012345:R-:W-:Y:S01]  /*13120*/  ENDCOLLECTIVE ;  /* 0x000000000000791b */ /* 0x03ffe20003800000 */
.L_x_1092:
[----:B------:R-:W-:Y:S05]  /*13130*/  BRA `(.L_x_1093) ;  /* 0xffffffc000ec7947 */ /* 0x000fea000383ffff */
.L_x_1042:
[----:B0-----:R0:W1:Y:S02]  /*13140*/  SYNCS.PHASECHK.TRANS64.TRYWAIT P0, [R0+URZ+0x16840], R2 ;  /* 0x01684002000075a7 */ /* 0x001064000800017f */
[----:B-1----:R-:W-:Y:S05]  /*13150*/  @!P0 NANOSLEEP.SYNCS 0x989680 ;  /* 0x009896800000895d */ /* 0x002fea0003900000 */
[----:B------:R-:W1:Y:S02]  /*13160*/  @!P0 SYNCS.PHASECHK.TRANS64 P0, [R0+URZ+0x16840], R2 ;  /* 0x01684002000085a7 */ /* 0x000e64000800007f */
[----:B-1----:R-:W-:Y:S05]  /*13170*/  @!P0 BRA `(.L_x_1042) ;  /* 0xfffffffc00f08947 */ /* 0x002fea000383ffff */
[----:B------:R-:W-:Y:S05]  /*13180*/  BRA `(.L_x_1094) ;  /* 0xffffffc400f47947 */ /* 0x000fea000383ffff */
.L_x_1043:
        /* <DEDUP_REMOVED lines=8> */
.L_x_1096:
[----:B------:R-:W-:Y:S05]  /*13210*/  BSYNC B0 ;  /* 0x0000000000007941 */ /* 0x000fea0003800000 */
.L_x_1095:
[----:B------:R-:W-:Y:S02]  /*13220*/  IMAD.MOV.U32 R13, RZ, RZ, R4 ;  /* 0x000000ffff0d7224 */ /* 0x000fe400078e0004 */
[----:B------:R-:W-:Y:S02]  /*13230*/  IMAD.MOV.U32 R12, RZ, RZ, RZ ;  /* 0x000000ffff0c7224 */ /* 0x000fe400078e00ff */
[----:B------:R-:W-:Y:S02]  /*13240*/  IMAD.MOV.U32 R11, RZ, RZ, 0x181f ;  /* 0x0000181fff0b7424 */ /* 0x000fe400078e00ff */
[----:B------:R-:W-:Y:S02]  /*13250*/  IMAD.MOV.U32 R15, RZ, RZ, -0x1 ;  /* 0xffffffffff0f7424 */ /* 0x000fe400078e00ff */
[----:B------:R-:W-:Y:S02]  /*13260*/  IMAD.MOV.U32 R2, RZ, RZ, R14 ;  /* 0x000000ffff027224 */ /* 0x000fe400078e000e */
[----:B------:R-:W-:-:S07]  /*13270*/  @P0 IMAD R8, R6, 0x2, R16 ;  /* 0x0000000206080824 */ /* 0x000fce00078e0210 */
[----:B------:R-:W-:Y:S05]  /*13280*/  WARPSYNC.COLLECTIVE R15, `(.L_x_1097) ;  /* 0x000000000f087348 */ /* 0x000fea0003c00000 */
[----:B------:R0:W1:Y:S02]  /*13290*/  SHFL.IDX P6, R14, R13, R12, R11 ;  /* 0x0000000c0d0e7389 */ /* 0x00006400000c000b */
[----:B01----:R-:W-:Y:S01]  /*132a0*/  ENDCOLLECTIVE ;  /* 0x000000000000791b */ /* 0x003fe20003800000 */
.L_x_1097:
[----:B------:R-:W-:Y:S02]  /*132b0*/  IMAD.MOV.U32 R13, RZ, RZ, R5 ;  /* 0x000000ffff0d7224 */ /* 0x000fe400078e0005 */
[----:B------:R-:W-:Y:S02]  /*132c0*/  IMAD.MOV.U32 R12, RZ, RZ, 0x1 ;  /* 0x00000001ff0c7424 */ /* 0x000fe400078e00ff */
[----:B------:R-:W-:-:S07]  /*132d0*/  IMAD.MOV.U32 R3, RZ, RZ, R14 ;  /* 0x000000ffff037224 */ /* 0x000fce00078e000e */
[----:B------:R-:W-:Y:S05]  /*132e0*/  WARPSYNC.COLLECTIVE R15, `(.L_x_1098) ;  /* 0x000000000f087348 */ /* 0x000fea0003c00000 */
[----:B------:R0:W1:Y:S02]  /*132f0*/  SHFL.IDX P6, R14, R13, R12, R11 ;  /* 0x0000000c0d0e7389 */ /* 0x00006400000c000b */
[----:B01----:R-:W-:Y:S01]  /*13300*/  ENDCOLLECTIVE ;  /* 0x000000000000791b */ /* 0x003fe20003800000 */
.L_x_1098:
[----:B------:R-:W-:-:S05]  /*13310*/  @P0 LEA R3, P1, R9, R3, 0x1 ;  /* 0x0000000309030211 */ /* 0x000fca00078208ff */
[----:B------:R-:W-:Y:S01]  /*13320*/  @P0 IMAD.X R2, RZ, RZ, R2, P1 ;  /* 0x000000ffff020224 */ /* 0x000fe200008e0602 */
[----:B------:R-:W-:-:S04]  /*13330*/  ISETP.GE.AND P1, PT, R7, 0x11, PT ;  /* 0x000000110700780c */ /* 0x000fc80003f26270 */
[----:B------:R-:W-:Y:S01]  /*13340*/  @P0 LOP3.LUT R3, R3, R2, RZ, 0x3c, !PT ;  /* 0x0000000203030212 */ /* 0x000fe200078e3cff */
[----:B------:R-:W-:-:S03]  /*13350*/  IMAD.MOV.U32 R13, RZ, RZ, R4 ;  /* 0x000000ffff0d7224 */ /* 0x000fc600078e0004 */
        /* <DEDUP_REMOVED lines=10> */
.L_x_1099:
[----:B------:R-:W-:Y:S02]  /*13400*/  @P1 IMAD R8, R6, 0x2, R16 ;  /* 0x0000000206081824 */ /* 0x000fe400078e0210 */
[----:B------:R-:W-:Y:S02]  /*13410*/  IMAD.MOV.U32 R13, RZ, RZ, R5 ;  /* 0x000000ffff0d7224 */ /* 0x000fe400078e0005 */
[----:B------:R-:W-:Y:S02]  /*13420*/  IMAD.MOV.U32 R12, RZ, RZ, 0x2 ;  /* 0x00000002ff0c7424 */ /* 0x000fe400078e00ff */
[----:B------:R-:W-:-:S07]  /*13430*/  IMAD.MOV.U32 R3, RZ, RZ, R14 ;  /* 0x000000ffff037224 */ /* 0x000fce00078e000e */
[----:B------:R-:W-:Y:S05]  /*13440*/  WARPSYNC.COLLECTIVE R15, `(.L_x_1100) ;  /* 0x000000000f087348 */ /* 0x000fea0003c00000 */
[----:B------:R0:W1:Y:S02]  /*13450*/  SHFL.IDX P6, R14, R13, R12, R11 ;  /* 0x0000000c0d0e7389 */ /* 0x00006400000c000b */
[----:B01----:R-:W-:Y:S01]  /*13460*/  ENDCOLLECTIVE ;  /* 0x000000000000791b */ /* 0x003fe20003800000 */
.L_x_1100:
        /* <DEDUP_REMOVED lines=15> */
.L_x_1101:
[----:B------:R-:W-:Y:S02]  /*13560*/  @P1 IMAD R8, R6, 0x2, R16 ;  /* 0x0000000206081824 */ /* 0x000fe400078e0210 */
[----:B------:R-:W-:Y:S02]  /*13570*/  IMAD.MOV.U32 R13, RZ, RZ, R5 ;  /* 0x000000ffff0d7224 */ /* 0x000fe400078e0005 */
[----:B------:R-:W-:Y:S02]  /*13580*/  IMAD.MOV.U32 R12, RZ, RZ, 0x3 ;  /* 0x00000003ff0c7424 */ /* 0x000fe400078e00ff */
[----:B------:R-:W-:-:S07]  /*13590*/  IMAD.MOV.U32 R3, RZ, RZ, R14 ;  /* 0x000000ffff037224 */ /* 0x000fce00078e000e */
[----:B------:R-:W-:Y:S05]  /*135a0*/  WARPSYNC.COLLECTIVE R15, `(.L_x_1102) ;  /* 0x000000000f087348 */ /* 0x000fea0003c00000 */
[----:B------:R0:W1:Y:S02]  /*135b0*/  SHFL.IDX P6, R14, R13, R12, R11 ;  /* 0x0000000c0d0e7389 */ /* 0x00006400000c000b */
[----:B01----:R-:W-:Y:S01]  /*135c0*/  ENDCOLLECTIVE ;  /* 0x000000000000791b */ /* 0x003fe20003800000 */
.L_x_1102:
        /* <DEDUP_REMOVED lines=15> */
.L_x_1103:
[----:B------:R-:W-:Y:S02]  /*136c0*/  @P1 IMAD R8, R6, 0x2, R16 ;  /* 0x0000000206081824 */ /* 0x000fe400078e0210 */
[----:B------:R-:W-:Y:S02]  /*136d0*/  IMAD.MOV.U32 R13, RZ, RZ, R5 ;  /* 0x000000ffff0d7224 */ /* 0x000fe400078e0005 */
[----:B------:R-:W-:Y:S02]  /*136e0*/  IMAD.MOV.U32 R12, RZ, RZ, 0x4 ;  /* 0x00000004ff0c7424 */ /* 0x000fe400078e00ff */
[----:B------:R-:W-:-:S07]  /*136f0*/  IMAD.MOV.U32 R3, RZ, RZ, R14 ;  /* 0x000000ffff037224 */ /* 0x000fce00078e000e */
[----:B------:R-:W-:Y:S05]  /*13700*/  WARPSYNC.COLLECTIVE R15, `(.L_x_1104) ;  /* 0x000000000f087348 */ /* 0x000fea0003c00000 */
[----:B------:R0:W1:Y:S02]  /*13710*/  SHFL.IDX P6, R14, R13, R12, R11 ;  /* 0x0000000c0d0e7389 */ /* 0x00006400000c000b */
[----:B01----:R-:W-:Y:S01]  /*13720*/  ENDCOLLECTIVE ;  /* 0x000000000000791b */ /* 0x003fe20003800000 */
.L_x_1104:
        /* <DEDUP_REMOVED lines=15> */
.L_x_1105:
[----:B------:R-:W-:Y:S02]  /*13820*/  @P1 IMAD R8, R6, 0x2, R16 ;  /* 0x0000000206081824 */ /* 0x000fe400078e0210 */
[----:B------:R-:W-:Y:S02]  /*13830*/  IMAD.MOV.U32 R13, RZ, RZ, R5 ;  /* 0x000000ffff0d7224 */ /* 0x000fe400078e0005 */
[----:B------:R-:W-:Y:S02]  /*13840*/  IMAD.MOV.U32 R12, RZ, RZ, 0x5 ;  /* 0x00000005ff0c7424 */ /* 0x000fe400078e00ff */
[----:B------:R-:W-:-:S07]  /*13850*/  IMAD.MOV.U32 R3, RZ, RZ, R14 ;  /* 0x000000ffff037224 */ /* 0x000fce00078e000e */
[----:B------:R-:W-:Y:S05]  /*13860*/  WARPSYNC.COLLECTIVE R15, `(.L_x_1106) ;  /* 0x000000000f087348 */ /* 0x000fea0003c00000 */
[----:B------:R0:W1:Y:S02]  /*13870*/  SHFL.IDX P6, R14, R13, R12, R11 ;  /* 0x0000000c0d0e7389 */ /* 0x00006400000c000b */
[----:B01----:R-:W-:Y:S01]  /*13880*/  ENDCOLLECTIVE ;  /* 0x000000000000791b */ /* 0x003fe20003800000 */
.L_x_1106:
        /* <DEDUP_REMOVED lines=15> */
.L_x_1107:
[----:B------:R-:W-:Y:S02]  /*13980*/  @P1 IMAD R8, R6, 0x2, R16 ;  /* 0x0000000206081824 */ /* 0x000fe400078e0210 */
[----:B------:R-:W-:Y:S02]  /*13990*/  IMAD.MOV.U32 R13, RZ, RZ, R5 ;  /* 0x000000ffff0d7224 */ /* 0x000fe400078e0005 */
[----:B------:R-:W-:Y:S02]  /*139a0*/  IMAD.MOV.U32 R12, RZ, RZ, 0x6 ;  /* 0x00000006ff0c7424 */ /* 0x000fe400078e00ff */
[----:B------:R-:W-:-:S07]  /*139b0*/  IMAD.MOV.U32 R3, RZ, RZ, R14 ;  /* 0x000000ffff037224 */ /* 0x000fce00078e000e */
[----:B------:R-:W-:Y:S05]  /*139c0*/  WARPSYNC.COLLECTIVE R15, `(.L_x_1108) ;  /* 0x000000000f087348 */ /* 0x000fea0003c00000 */
[----:B------:R0:W1:Y:S02]  /*139d0*/  SHFL.IDX P6, R14, R13, R12, R11 ;  /* 0x0000000c0d0e7389 */ /* 0x00006400000c000b */
[----:B01----:R-:W-:Y:S01]  /*139e0*/  ENDCOLLECTIVE ;  /* 0x000000000000791b */ /* 0x003fe20003800000 */
.L_x_1108:
        /* <DEDUP_REMOVED lines=15> */
.L_x_1109:
[----:B------:R-:W-:Y:S02]  /*13ae0*/  @P1 IMAD R8, R6, 0x2, R16 ;  /* 0x0000000206081824 */ /* 0x000fe400078e0210 */
[----:B------:R-:W-:Y:S02]  /*13af0*/  IMAD.MOV.U32 R13, RZ, RZ, R5 ;  /* 0x000000ffff0d7224 */ /* 0x000fe400078e0005 */
[----:B------:R-:W-:Y:S02]  /*13b00*/  IMAD.MOV.U32 R12, RZ, RZ, 0x7 ;  /* 0x00000007ff0c7424 */ /* 0x000fe400078e00ff */
[----:B------:R-:W-:-:S07]  /*13b10*/  IMAD.MOV.U32 R3, RZ, RZ, R14 ;  /* 0x000000ffff037224 */ /* 0x000fce00078e000e */
[----:B------:R-:W-:Y:S05]  /*13b20*/  WARPSYNC.COLLECTIVE R15, `(.L_x_1110) ;  /* 0x000000000f087348 */ /* 0x000fea0003c00000 */
[----:B------:R0:W1:Y:S02]  /*13b30*/  SHFL.IDX P6, R14, R13, R12, R11 ;  /* 0x0000000c0d0e7389 */ /* 0x00006400000c000b */
[----:B01----:R-:W-:Y:S01]  /*13b40*/  ENDCOLLECTIVE ;  /* 0x000000000000791b */ /* 0x003fe20003800000 */
.L_x_1110:
        /* <DEDUP_REMOVED lines=14> */
.L_x_1111:
[----:B------:R-:W-:Y:S05]  /*13c30*/  BRA `(.L_x_1112) ;  /* 0xffffffc000f47947 */ /* 0x000fea000383ffff */
.L_x_1048:
[----:B------:R-:W-:Y:S02]  /*13c40*/  IMAD.MOV.U32 R13, RZ, RZ, R4 ;  /* 0x000000ffff0d7224 */ /* 0x000fe400078e0004 */
[----:B------:R-:W-:Y:S02]  /*13c50*/  IMAD.MOV.U32 R12, RZ, RZ, RZ ;  /* 0x000000ffff0c7224 */ /* 0x000fe400078e00ff */
[----:B------:R-:W-:Y:S02]  /*13c60*/  IMAD.MOV.U32 R11, RZ, RZ, 0x181f ;  /* 0x0000181fff0b7424 */ /* 0x000fe400078e00ff */
[----:B------:R-:W-:Y:S02]  /*13c70*/  IMAD.MOV.U32 R15, RZ, RZ, -0x1 ;  /* 0xffffffffff0f7424 */ /* 0x000fe400078e00ff */
[----:B------:R-:W-:-:S07]  /*13c80*/  VIADD R6, R20, UR43 ;  /* 0x0000002b14067c36 */ /* 0x000fce0008000000 */
[----:B-----5:R-:W-:Y:S05]  /*13c90*/  WARPSYNC.COLLECTIVE R15, `(.L_x_1113) ;  /* 0x000000000f087348 */ /* 0x020fea0003c00000 */
[----:B------:R0:W1:Y:S02]  /*13ca0*/  SHFL.IDX P6, R14, R13, R12, R11 ;  /* 0x0000000c0d0e7389 */ /* 0x00006400000c000b */
[----:B01---5:R-:W-:Y:S01]  /*13cb0*/  ENDCOLLECTIVE ;  /* 0x000000000000791b */ /* 0x023fe20003800000 */
.L_x_1113:
[C---:B------:R-:W-:Y:S01]  /*13cc0*/  VIADD R8, R6.reuse, 0x10 ;  /* 0x0000001006087836 */ /* 0x040fe20000000000 */
[----:B------:R-:W-:Y:S01]  /*13cd0*/  ISETP.GE.AND P1, PT, R6, UR38, PT ;  /* 0x0000002606007c0c */ /* 0x000fe2000bf26270 */
[----:B------:R-:W-:Y:S02]  /*13ce0*/  IMAD.MOV.U32 R13, RZ, RZ, R0 ;  /* 0x000000ffff0d7224 */ /* 0x000fe400078e0000 */
[----:B------:R-:W-:-:S10]  /*13cf0*/  IMAD.MOV.U32 R2, RZ, RZ, R14 ;  /* 0x000000ffff027224 */ /* 0x000fd400078e000e */
[----:B------:R-:W-:Y:S05]  /*13d00*/  WARPSYNC.COLLECTIVE R15, `(.L_x_1114) ;  /* 0x000000000f087348 */ /* 0x000fea0003c00000 */
[----:B------:R0:W1:Y:S02]  /*13d10*/  SHFL.IDX P6, R14, R13, R12, R11 ;  /* 0x0000000c0d0e7389 */ /* 0x00006400000c000b */
[----:B01----:R-:W-:Y:S01]  /*13d20*/  ENDCOLLECTIVE ;  /* 0x000000000000791b */ /* 0x003fe20003800000 */
.L_x_1114:
[----:B------:R-:W-:Y:S02]  /*13d30*/  IMAD.MOV.U32 R13, RZ, RZ, R4 ;  /* 0x000000ffff0d7224 */ /* 0x000fe400078e0004 */
[----:B------:R-:W-:Y:S02]  /*13d40*/  IMAD.MOV.U32 R12, RZ, RZ, 0x1 ;  /* 0x00000001ff0c7424 */ /* 0x000fe400078e00ff */
[----:B------:R-:W-:-:S07]  /*13d50*/  IMAD.MOV.U32 R3, RZ, RZ, R14 ;  /* 0x000000ffff037224 */ /* 0x000fce00078e000e */
[----:B------:R-:W-:Y:S05]  /*13d60*/  WARPSYNC.COLLECTIVE R15, `(.L_x_1115) ;  /* 0x000000000f087348 */ /* 0x000fea0003c00000 */
[----:B------:R0:W1:Y:S02]  /*13d70*/  SHFL.IDX P6, R14, R13, R12, R11 ;  /* 0x0000000c0d0e7389 */ /* 0x00006400000c000b */
[----:B01----:R-:W-:Y:S01]  /*13d80*/  ENDCOLLECTIVE ;  /* 0x000000000000791b */ /* 0x003fe20003800000 */
.L_x_1115:
        /* <DEDUP_REMOVED lines=15> */
.L_x_1116:
[----:B------:R-:W-:Y:S02]  /*13e80*/  IMAD.MOV.U32 R13, RZ, RZ, R4 ;  /* 0x000000ffff0d7224 */ /* 0x000fe400078e0004 */
[----:B------:R-:W-:Y:S02]  /*13e90*/  IMAD.MOV.U32 R12, RZ, RZ, 0x2 ;  /* 0x00000002ff0c7424 */ /* 0x000fe400078e00ff */
[----:B------:R-:W-:-:S07]  /*13ea0*/  IMAD.MOV.U32 R3, RZ, RZ, R14 ;  /* 0x000000ffff037224 */ /* 0x000fce00078e000e */
[----:B------:R-:W-:Y:S05]  /*13eb0*/  WARPSYNC.COLLECTIVE R15, `(.L_x_1117) ;  /* 0x000000000f087348 */ /* 0x000fea0003c00000 */
[----:B------:R0:W1:Y:S02]  /*13ec0*/  SHFL.IDX P6, R14, R13, R12, R11 ;  /* 0x0000000c0d0e7389 */ /* 0x00006400000c000b */
[----:B01----:R-:W-:Y:S01]  /*13ed0*/  ENDCOLLECTIVE ;  /* 0x000000000000791b */ /* 0x003fe20003800000 */
.L_x_1117:
        /* <DEDUP_REMOVED lines=11> */
[----:B------:R-:W-:Y:S01]  /*13f90*/  ISETP.GE.AND P1, PT, R2, UR38, PT ;  /* 0x0000002602007c0c */ /* 0x000fe2000bf26270 */
[----:B------:R-:W-:-:S12]  /*13fa0*/  IMAD.MOV.U32 R2, RZ, RZ, R14 ;  /* 0x000000ffff027224 */ /* 0x000fd800078e000e */
[----:B------:R-:W-:Y:S05]  /*13fb0*/  WARPSYNC.COLLECTIVE R15, `(.L_x_1118) ;  /* 0x000000000f087348 */ /* 0x000fea0003c00000 */
[----:B------:R0:W1:Y:S02]  /*13fc0*/  SHFL.IDX P6, R14, R13, R12, R11 ;  /* 0x0000000c0d0e7389 */ /* 0x00006400000c000b */
[----:B01----:R-:W-:Y:S01]  /*13fd0*/  ENDCOLLECTIVE ;  /* 0x000000000000791b */ /* 0x003fe20003800000 */
.L_x_1118:
[----:B------:R-:W-:Y:S02]  /*13fe0*/  IMAD.MOV.U32 R13, RZ, RZ, R4 ;  /* 0x000000ffff0d7224 */ /* 0x000fe400078e0004 */
[----:B------:R-:W-:Y:S02]  /*13ff0*/  IMAD.MOV.U32 R12, RZ, RZ, 0x3 ;  /* 0x00000003ff0c7424 */ /* 0x000fe400078e00ff */
[----:B------:R-:W-:-:S07]  /*14000*/  IMAD.MOV.U32 R3, RZ, RZ, R14 ;  /* 0x000000ffff037224 */ /* 0x000fce00078e000e */
[----:B------:R-:W-:Y:S05]  /*14010*/  WARPSYNC.COLLECTIVE R15, `(.L_x_1119) ;  /* 0x000000000f087348 */ /* 0x000fea0003c00000 */
[----:B------:R0:W1:Y:S02]  /*14020*/  SHFL.IDX P6, R14, R13, R12, R11 ;  /* 0x0000000c0d0e7389 */ /* 0x00006400000c000b */
[----:B01----:R-:W-:Y:S01]  /*14030*/  ENDCOLLECTIVE ;  /* 0x000000000000791b */ /* 0x003fe20003800000 */
.L_x_1119:
        /* <DEDUP_REMOVED lines=16> */
.L_x_1120:
[----:B------:R-:W-:Y:S02]  /*14140*/  IMAD.MOV.U32 R13, RZ, RZ, R4 ;  /* 0x000000ffff0d7224 */ /* 0x000fe400078e0004 */
[----:B------:R-:W-:Y:S02]  /*14150*/  IMAD.MOV.U32 R12, RZ, RZ, 0x4 ;  /* 0x00000004ff0c7424 */ /* 0x000fe400078e00ff */
[----:B------:R-:W-:-:S07]  /*14160*/  IMAD.MOV.U32 R3, RZ, RZ, R14 ;  /* 0x000000ffff037224 */ /* 0x000fce00078e000e */
[----:B------:R-:W-:Y:S05]  /*14170*/  WARPSYNC.COLLECTIVE R15, `(.L_x_1121) ;  /* 0x000000000f087348 */ /* 0x000fea0003c00000 */
[----:B------:R0:W1:Y:S02]  /*14180*/  SHFL.IDX P6, R14, R13, R12, R11 ;  /* 0x0000000c0d0e7389 */ /* 0x00006400000c000b */
[----:B01----:R-:W-:Y:S01]  /*14190*/  ENDCOLLECTIVE ;  /* 0x000000000000791b */ /* 0x003fe20003800000 */
.L_x_1121:
        /* <DEDUP_REMOVED lines=16> */
.L_x_1122:
[----:B------:R-:W-:Y:S02]  /*142a0*/  IMAD.MOV.U32 R13, RZ, RZ, R4 ;  /* 0x000000ffff0d7224 */ /* 0x000fe400078e0004 */
[----:B------:R-:W-:Y:S02]  /*142b0*/  IMAD.MOV.U32 R12, RZ, RZ, 0x5 ;  /* 0x00000005ff0c7424 */ /* 0x000fe400078e00ff */
[----:B------:R-:W-:-:S07]  /*142c0*/  IMAD.MOV.U32 R3, RZ, RZ, R14 ;  /* 0x000000ffff037224 */ /* 0x000fce00078e000e */
[----:B------:R-:W-:Y:S05]  /*142d0*/  WARPSYNC.COLLECTIVE R15, `(.L_x_1123) ;  /* 0x000000000f087348 */ /* 0x000fea0003c00000 */
[----:B------:R0:W1:Y:S02]  /*142e0*/  SHFL.IDX P6, R14, R13, R12, R11 ;  /* 0x0000000c0d0e7389 */ /* 0x00006400000c000b */
[----:B01----:R-:W-:Y:S01]  /*142f0*/  ENDCOLLECTIVE ;  /* 0x000000000000791b */ /* 0x003fe20003800000 */
.L_x_1123:
        /* <DEDUP_REMOVED lines=16> */
.L_x_1124:
[----:B------:R-:W-:Y:S02]  /*14400*/  IMAD.MOV.U32 R13, RZ, RZ, R4 ;  /* 0x000000ffff0d7224 */ /* 0x000fe400078e0004 */
[----:B------:R-:W-:Y:S02]  /*14410*/  IMAD.MOV.U32 R12, RZ, RZ, 0x6 ;  /* 0x00000006ff0c7424 */ /* 0x000fe400078e00ff */
[----:B------:R-:W-:-:S07]  /*14420*/  IMAD.MOV.U32 R3, RZ, RZ, R14 ;  /* 0x000000ffff037224 */ /* 0x000fce00078e000e */
[----:B------:R-:W-:Y:S05]  /*14430*/  WARPSYNC.COLLECTIVE R15, `(.L_x_1125) ;  /* 0x000000000f087348 */ /* 0x000fea0003c00000 */
[----:B------:R0:W1:Y:S02]  /*14440*/  SHFL.IDX P6, R14, R13, R12, R11 ;  /* 0x0000000c0d0e7389 */ /* 0x00006400000c000b */
[----:B01----:R-:W-:Y:S01]  /*14450*/  ENDCOLLECTIVE ;  /* 0x000000000000791b */ /* 0x003fe20003800000 */
.L_x_1125:
        /* <DEDUP_REMOVED lines=16> */
.L_x_1126:
[----:B------:R-:W-:Y:S02]  /*14560*/  IMAD.MOV.U32 R13, RZ, RZ, R4 ;  /* 0x000000ffff0d7224 */ /* 0x000fe400078e0004 */
[----:B------:R-:W-:Y:S02]  /*14570*/  IMAD.MOV.U32 R12, RZ, RZ, 0x7 ;  /* 0x00000007ff0c7424 */ /* 0x000fe400078e00ff */
[----:B------:R-:W-:-:S07]  /*14580*/  IMAD.MOV.U32 R3, RZ, RZ, R14 ;  /* 0x000000ffff037224 */ /* 0x000fce00078e000e */
[----:B------:R-:W-:Y:S05]  /*14590*/  WARPSYNC.COLLECTIVE R15, `(.L_x_1127) ;  /* 0x000000000f087348 */ /* 0x000fea0003c00000 */
[----:B------:R0:W1:Y:S02]  /*145a0*/  SHFL.IDX P6, R14, R13, R12, R11 ;  /* 0x0000000c0d0e7389 */ /* 0x00006400000c000b */
[----:B01----:R-:W-:Y:S01]  /*145b0*/  ENDCOLLECTIVE ;  /* 0x000000000000791b */ /* 0x003fe20003800000 */
.L_x_1127:
[----:B------:R-:W-:-:S05]  /*145c0*/  @!P1 LEA R3, P0, R10, R3, 0x1 ;  /* 0x000000030a039211 */ /* 0x000fca00078008ff */
[----:B------:R-:W-:-:S05]  /*145d0*/  @!P1 IMAD.X R2, RZ, RZ, R2, P0 ;  /* 0x000000ffff029224 */ /* 0x000fca00000e0602 */
[----:B------:R-:W-:Y:S01]  /*145e0*/  @!P1 LOP3.LUT R3, R3, R2, RZ, 0x3c, !PT ;  /* 0x0000000203039212 */ /* 0x000fe200078e3cff */
[----:B------:R-:W-:-:S03]  /*145f0*/  IMAD.MOV.U32 R13, RZ, RZ, R0 ;  /* 0x000000ffff0d7224 */ /* 0x000fc600078e0000 */
[----:B------:R-:W-:-:S04]  /*14600*/  @!P1 LOP3.LUT R2, R3, R2, RZ, 0x3c, !PT ;  /* 0x0000000203029212 */ /* 0x000fc800078e3cff */
[----:B------:R-:W-:Y:S01]  /*14610*/  @!P1 LOP3.LUT R3, R3, R2, RZ, 0x3c, !PT ;  /* 0x0000000203039212 */ /* 0x000fe200078e3cff */
[----:B------:R-:W-:-:S07]  /*14620*/  IMAD.MOV.U32 R4, RZ, RZ, R14 ;  /* 0x000000ffff047224 */ /* 0x000fce00078e000e */
[----:B------:R-:W-:Y:S05]  /*14630*/  WARPSYNC.COLLECTIVE R15, `(.L_x_1128) ;  /* 0x000000000f087348 */ /* 0x000fea0003c00000 */
[----:B------:R0:W1:Y:S02]  /*14640*/  SHFL.IDX P6, R14, R13, R12, R11 ;  /* 0x0000000c0d0e7389 */ /* 0x00006400000c000b */
[----:B01----:R-:W-:Y:S01]  /*14650*/  ENDCOLLECTIVE ;  /* 0x000000000000791b */ /* 0x003fe20003800000 */
.L_x_1128:
[----:B------:R-:W-:Y:S01]  /*14660*/  @!PT LDS RZ, [RZ] ;  /* 0x00000000fffff984 */ /* 0x000fe20000000800 */
[----:B------:R-:W-:Y:S01]  /*14670*/  @!PT LDS RZ, [RZ] ;  /* 0x00000000fffff984 */ /* 0x000fe20000000800 */
[----:B------:R-:W-:Y:S01]  /*14680*/  @!PT LDS RZ, [RZ] ;  /* 0x00000000fffff984 */ /* 0x000fe20000000800 */
[----:B------:R0:W-:Y:S01]  /*14690*/  @!P1 LDGSTS.E.BYPASS.LTC128B.128 [R9+0xb400], desc[UR52][R2.64], !P5 ;  /* 0x0b40000002099fae */ /* 0x0001e2000e901d74 */
[----:B------:R-:W-:Y:S02]  /*146a0*/  IMAD.MOV.U32 R13, RZ, RZ, R7 ;  /* 0x000000ffff0d7224 */ /* 0x000fe400078e0007 */
[----:B0-----:R-:W-:Y:S02]  /*146b0*/  VIADD R2, R6, 0x70 ;  /* 0x0000007006027836 */ /* 0x001fe40000000000 */
[----:B------:R-:W-:-:S03]  /*146c0*/  IMAD.MOV.U32 R12, RZ, RZ, RZ ;  /* 0x000000ffff0c7224 */ /* 0x000fc600078e00ff */
[----:B------:R-:W-:Y:S01]  /*146d0*/  ISETP.GE.AND P1, PT, R2, UR38, PT ;  /* 0x0000002602007c0c */ /* 0x000fe2000bf26270 */
[----:B------:R-:W-:-:S12]  /*146e0*/  IMAD.MOV.U32 R0, RZ, RZ, R14 ;  /* 0x000000ffff007224 */ /* 0x000fd800078e000e */
[----:B------:R-:W-:Y:S05]  /*146f0*/  WARPSYNC.COLLECTIVE R15, `(.L_x_1129) ;  /* 0x000000000f087348 */ /* 0x000fea0003c00000 */
[----:B------:R0:W1:Y:S02]  /*14700*/  SHFL.IDX P6, R14, R13, R12, R11 ;  /* 0x0000000c0d0e7389 */ /* 0x00006400000c000b */
[----:B01----:R-:W-:Y:S01]  /*14710*/  ENDCOLLECTIVE ;  /* 0x000000000000791b */ /* 0x003fe20003800000 */
.L_x_1129:
[----:B------:R-:W-:Y:S01]  /*14720*/  @!P1 LEA R2, P0, R10, R0, 0x1 ;  /* 0x000000000a029211 */ /* 0x000fe200078008ff */
[----:B------:R-:W-:-:S04]  /*14730*/  VIADD R0, R6, 0x80 ;  /* 0x0000008006007836 */ /* 0x000fc80000000000 */
[----:B------:R-:W-:Y:S02]  /*14740*/  @!P1 IMAD.X R3, RZ, RZ, R4, P0 ;  /* 0x000000ffff039224 */ /* 0x000fe400000e0604 */
[----:B------:R-:W-:-:S03]  /*14750*/  IMAD.MOV.U32 R13, RZ, RZ, R5 ;  /* 0x000000ffff0d7224 */ /* 0x000fc600078e0005 */
[----:B------:R-:W-:Y:S01]  /*14760*/  @!PT LDS RZ, [RZ] ;  /* 0x00000000fffff984 */ /* 0x000fe20000000800 */
[----:B------:R-:W-:Y:S01]  /*14770*/  @!PT LDS RZ, [RZ] ;  /* 0x00000000fffff984 */ /* 0x000fe20000000800 */
[----:B------:R-:W-:Y:S01]  /*14780*/  @!PT LDS RZ, [RZ] ;  /* 0x00000000fffff984 */ /* 0x000fe20000000800 */
[----:B------:R0:W-:Y:S01]  /*14790*/  @!P1 LDGSTS.E.BYPASS.LTC128B.128 [R9+0xbc00], desc[UR52][R2.64], !P5 ;  /* 0x0bc0000002099fae */ /* 0x0001e2000e901d74 */
[----:B------:R-:W-:Y:S01]  /*147a0*/  ISETP.GE.AND P1, PT, R0, UR38, PT ;  /* 0x0000002600007c0c */ /* 0x000fe2000bf26270 */
[----:B------:R-:W-:-:S12]  /*147b0*/  IMAD.MOV.U32 R0, RZ, RZ, R14 ;  /* 0x000000ffff007224 */ /* 0x000fd800078e000e */
[----:B0-----:R-:W-:Y:S05]  /*147c0*/  WARPSYNC.COLLECTIVE R15, `(.L_x_1130) ;  /* 0x000000000f087348 */ /* 0x001fea0003c00000 */
[----:B------:R1:W2:Y:S02]  /*147d0*/  SHFL.IDX P6, R14, R13, R12, R11 ;  /* 0x0000000c0d0e7389 */ /* 0x0002a400000c000b */
[----:B012---:R-:W-:Y:S01]  /*147e0*/  ENDCOLLECTIVE ;  /* 0x000000000000791b */ /* 0x007fe20003800000 */
.L_x_1130:
[----:B------:R-:W-:Y:S02]  /*147f0*/  IMAD.MOV.U32 R13, RZ, RZ, R7 ;  /* 0x000000ffff0d7224 */ /* 0x000fe400078e0007 */
[----:B------:R-:W-:Y:S01]  /*14800*/  IMAD.MOV.U32 R12, RZ, RZ, 0x1 ;  /* 0x00000001ff0c7424 */ /* 0x000fe200078e00ff */
[----:B------:R-:W-:-:S13]  /*14810*/  @!P1 LEA R2, P0, R10, R14, 0x1 ;  /* 0x0000000e0a029211 */ /* 0x000fda00078008ff */
[----:B------:R-:W-:Y:S05]  /*14820*/  WARPSYNC.COLLECTIVE R15, `(.L_x_1131) ;  /* 0x000000000f087348 */ /* 0x000fea0003c00000 */
[----:B------:R0:W1:Y:S02]  /*14830*/  SHFL.IDX P6, R14, R13, R12, R11 ;  /* 0x0000000c0d0e7389 */ /* 0x00006400000c000b */
[----:B01----:R-:W-:Y:S01]  /*14840*/  ENDCOLLECTIVE ;  /* 0x000000000000791b */ /* 0x003fe20003800000 */
.L_x_1131:
[----:B------:R-:W-:Y:S02]  /*14850*/  @!P1 IMAD.X R3, RZ, RZ, R0, P0 ;  /* 0x000000ffff039224 */ /* 0x000fe400000e0600 */
[----:B------:R-:W-:-:S03]  /*14860*/  VIADD R0, R6, 0x90 ;  /* 0x0000009006007836 */ /* 0x000fc60000000000 */
[----:B------:R-:W-:Y:S01]  /*14870*/  @!PT LDS RZ, [RZ] ;  /* 0x00000000fffff984 */ /* 0x000fe20000000800 */
[----:B------:R-:W-:Y:S01]  /*14880*/  @!PT LDS RZ, [RZ] ;  /* 0x00000000fffff984 */ /* 0x000fe20000000800 */
[----:B------:R-:W-:Y:S01]  /*14890*/  @!PT LDS RZ, [RZ] ;  /* 0x00000000fffff984 */ /* 0x000fe20000000800 */
[----:B------:R0:W-:Y:S02]  /*148a0*/  @!P1 LDGSTS.E.BYPASS.LTC128B.128 [R9+0xc400], desc[UR52][R2.64], !P5 ;  /* 0x0c40000002099fae */ /* 0x0001e4000e901d74 */
[----:B------:R-:W-:Y:S01]  /*148b0*/  ISETP.GE.AND P1, PT, R0, UR38, PT ;  /* 0x0000002600007c0c */ /* 0x000fe2000bf26270 */
[----:B------:R-:W-:Y:S02]  /*148c0*/  IMAD.MOV.U32 R13, RZ, RZ, R5 ;  /* 0x000000ffff0d7224 */ /* 0x000fe400078e0005 */
[----:B------:R-:W-:-:S10]  /*148d0*/  IMAD.MOV.U32 R0, RZ, RZ, R14 ;  /* 0x000000ffff007224 */ /* 0x000fd400078e000e */
[----:B0-----:R-:W-:Y:S05]  /*148e0*/  WARPSYNC.COLLECTIVE R15, `(.L_x_1132) ;  /* 0x000000000f087348 */ /* 0x001fea0003c00000 */
[----:B------:R1:W2:Y:S02]  /*148f0*/  SHFL.IDX P6, R14, R13, R12, R11 ;  /* 0x0000000c0d0e7389 */ /* 0x0002a400000c000b */
[----:B012---:R-:W-:Y:S01]  /*14900*/  ENDCOLLECTIVE ;  /* 0x000000000000791b */ /* 0x007fe20003800000 */
.L_x_1132:
[----:B------:R-:W-:Y:S02]  /*14910*/  IMAD.MOV.U32 R13, RZ, RZ, R7 ;  /* 0x000000ffff0d7224 */ /* 0x000fe400078e0007 */
[----:B------:R-:W-:Y:S02]  /*14920*/  IMAD.MOV.U32 R12, RZ, RZ, 0x2 ;  /* 0x00000002ff0c7424 */ /* 0x000fe400078e00ff */
[----:B------:R-:W-:-:S07]  /*14930*/  IMAD.MOV.U32 R2, RZ, RZ, R14 ;  /* 0x000000ffff027224 */ /* 0x000fce00078e000e */
[----:B------:R-:W-:Y:S05]  /*14940*/  WARPSYNC.COLLECTIVE R15, `(.L_x_1133) ;  /* 0x000000000f087348 */ /* 0x000fea0003c00000 */
[----:B------:R0:W1:Y:S02]  /*14950*/  SHFL.IDX P6, R14, R13, R12, R11 ;  /* 0x0000000c0d0e7389 */ /* 0x00006400000c000b */
[----:B01----:R-:W-:Y:S01]  /*14960*/  ENDCOLLECTIVE ;  /* 0x000000000000791b */ /* 0x003fe20003800000 */
.L_x_1133:
[----:B------:R-:W-:-:S05]  /*14970*/  @!P1 LEA R2, P0, R10, R2, 0x1 ;  /* 0x000000020a029211 */ /* 0x000fca00078008ff */
[----:B------:R-:W-:-:S05]  /*14980*/  @!P1 IMAD.X R3, RZ, RZ, R0, P0 ;  /* 0x000000ffff039224 */ /* 0x000fca00000e0600 */
        /* <DEDUP_REMOVED lines=9> */
.L_x_1134:
[----:B------:R-:W-:-:S05]  /*14a20*/  VIADD R3, R6, 0xa0 ;  /* 0x000000a006037836 */ /* 0x000fca0000000000 */
[----:B------:R-:W-:Y:S01]  /*14a30*/  ISETP.GE.AND P1, PT, R3, UR38, PT ;  /* 0x0000002603007c0c */ /* 0x000fe2000bf26270 */
[----:B------:R-:W-:Y:S02]  /*14a40*/  IMAD.MOV.U32 R13, RZ, RZ, R7 ;  /* 0x000000ffff0d7224 */ /* 0x000fe400078e0007 */
[----:B------:R-:W-:Y:S02]  /*14a50*/  IMAD.MOV.U32 R12, RZ, RZ, 0x3 ;  /* 0x00000003ff0c7424 */ /* 0x000fe400078e00ff */
[----:B------:R-:W-:-:S08]  /*14a60*/  IMAD.MOV.U32 R2, RZ, RZ, R14 ;  /* 0x000000ffff027224 */ /* 0x000fd000078e000e */
[----:B------:R-:W-:Y:S05]  /*14a70*/  WARPSYNC.COLLECTIVE R15, `(.L_x_1135) ;  /* 0x000000000f087348 */ /* 0x000fea0003c00000 */
[----:B------:R0:W1:Y:S02]  /*14a80*/  SHFL.IDX P6, R14, R13, R12, R11 ;  /* 0x0000000c0d0e7389 */ /* 0x00006400000c000b */
[----:B01----:R-:W-:Y:S01]  /*14a90*/  ENDCOLLECTIVE ;  /* 0x000000000000791b */ /* 0x003fe20003800000 */
.L_x_1135:
        /* <DEDUP_REMOVED lines=11> */
.L_x_1136:
[----:B------:R-:W-:Y:S05]  /*14b50*/  BRA `(.L_x_1137) ;  /* 0xffffffc000b07947 */ /* 0x000fea000383ffff */
.L_x_1051:
[----:B0-----:R0:W1:Y:S02]  /*14b60*/  SYNCS.PHASECHK.TRANS64.TRYWAIT P0, [R16+URZ+0x16820], R3 ;  /* 0x01682003100075a7 */ /* 0x001064000800017f */
[----:B-1----:R-:W-:Y:S05]  /*14b70*/  @!P0 NANOSLEEP.SYNCS 0x989680 ;  /* 0x009896800000895d */ /* 0x002fea0003900000 */
[----:B------:R-:W1:Y:S02]  /*14b80*/  @!P0 SYNCS.PHASECHK.TRANS64 P0, [R16+URZ+0x16820], R3 ;  /* 0x01682003100085a7 */ /* 0x000e64000800007f */
[----:B-1----:R-:W-:Y:S05]  /*14b90*/  @!P0 BRA `(.L_x_1051) ;  /* 0xfffffffc00f08947 */ /* 0x002fea000383ffff */
[----:B------:R-:W-:Y:S05]  /*14ba0*/  BRA `(.L_x_1138) ;  /* 0xffffffc4000c7947 */ /* 0x000fea000383ffff */
.L_x_1055:
[----:B0-----:R0:W1:Y:S02]  /*14bb0*/  SYNCS.PHASECHK.TRANS64.TRYWAIT P0, [R5+URZ+0x16840], R2 ;  /* 0x01684002050075a7 */ /* 0x001064000800017f */
[----:B-1----:R-:W-:Y:S05]  /*14bc0*/  @!P0 NANOSLEEP.SYNCS 0x989680 ;  /* 0x009896800000895d */ /* 0x002fea0003900000 */
[----:B------:R-:W1:Y:S02]  /*14bd0*/  @!P0 SYNCS.PHASECHK.TRANS64 P0, [R5+URZ+0x16840], R2 ;  /* 0x01684002050085a7 */ /* 0x000e64000800007f */
[----:B-1----:R-:W-:Y:S05]  /*14be0*/  @!P0 BRA `(.L_x_1055) ;  /* 0xfffffffc00f08947 */ /* 0x002fea000383ffff */
[----:B------:R-:W-:Y:S05]  /*14bf0*/  BRA `(.L_x_1139) ;  /* 0xffffffc400d87947 */ /* 0x000fea000383ffff */
.L_x_1056:
        /* <DEDUP_REMOVED lines=8> */
.L_x_1141:
[----:B------:R-:W-:Y:S05]  /*14c80*/  BSYNC B1 ;  /* 0x0000000000017941 */ /* 0x000fea0003800000 */
.L_x_1140:
[----:B------:R-:W0:Y:S01]  /*14c90*/  S2R R7, SR_TID.X ;  /* 0x0000000000077919 */ /* 0x000e220000002100 */
[----:B------:R-:W-:Y:S02]  /*14ca0*/  IMAD.MOV.U32 R13, RZ, RZ, R8 ;  /* 0x000000ffff0d7224 */ /* 0x000fe400078e0008 */
        /* <DEDUP_REMOVED lines=8> */
.L_x_1142:
[----:B------:R-:W-:Y:S02]  /*14d30*/  IMAD.MOV.U32 R13, RZ, RZ, R10 ;  /* 0x000000ffff0d7224 */ /* 0x000fe400078e000a */
[----:B------:R-:W-:Y:S02]  /*14d40*/  IMAD.MOV.U32 R12, RZ, RZ, 0x1 ;  /* 0x00000001ff0c7424 */ /* 0x000fe400078e00ff */
[----:B------:R-:W-:Y:S02]  /*14d50*/  IMAD.SHL.U32 R7, R7, 0x8, RZ ;  /* 0x0000000807077824 */ /* 0x000fe400078e00ff */
[----:B------:R-:W-:-:S03]  /*14d60*/  IMAD.MOV.U32 R2, RZ, RZ, R14 ;  /* 0x000000ffff027224 */ /* 0x000fc600078e000e */
[----:B------:R-:W-:-:S07]  /*14d70*/  LOP3.LUT R7, R7, 0x38, RZ, 0xc0, !PT ;  /* 0x0000003807077812 */ /* 0x000fce00078ec0ff */
[----:B------:R-:W-:Y:S05]  /*14d80*/  WARPSYNC.COLLECTIVE R15, `(.L_x_1143) ;  /* 0x000000000f087348 */ /* 0x000fea0003c00000 */
[----:B------:R0:W1:Y:S02]  /*14d90*/  SHFL.IDX P6, R14, R13, R12, R11 ;  /* 0x0000000c0d0e7389 */ /* 0x00006400000c000b */
[----:B01----:R-:W-:Y:S01]  /*14da0*/  ENDCOLLECTIVE ;  /* 0x000000000000791b */ /* 0x003fe20003800000 */
.L_x_1143:
        /* <DEDUP_REMOVED lines=12> */
.L_x_1144:
[----:B------:R-:W-:Y:S02]  /*14e70*/  IMAD.MOV.U32 R13, RZ, RZ, R10 ;  /* 0x000000ffff0d7224 */ /* 0x000fe400078e000a */
[----:B------:R-:W-:Y:S02]  /*14e80*/  IMAD.MOV.U32 R12, RZ, RZ, 0x2 ;  /* 0x00000002ff0c7424 */ /* 0x000fe400078e00ff */
[----:B------:R-:W-:-:S07]  /*14e90*/  IMAD.MOV.U32 R2, RZ, RZ, R14 ;  /* 0x000000ffff027224 */ /* 0x000fce00078e000e */
[----:B------:R-:W-:Y:S05]  /*14ea0*/  WARPSYNC.COLLECTIVE R15, `(.L_x_1145) ;  /* 0x000000000f087348 */ /* 0x000fea0003c00000 */
[----:B------:R0:W1:Y:S02]  /*14eb0*/  SHFL.IDX P6, R14, R13, R12, R11 ;  /* 0x0000000c0d0e7389 */ /* 0x00006400000c000b */
[----:B01----:R-:W-:Y:S01]  /*14ec0*/  ENDCOLLECTIVE ;  /* 0x000000000000791b */ /* 0x003fe20003800000 */
.L_x_1145:
        /* <DEDUP_REMOVED lines=11> */
.L_x_1146:
[----:B------:R-:W-:Y:S02]  /*14f80*/  IMAD.MOV.U32 R13, RZ, RZ, R10 ;  /* 0x000000ffff0d7224 */ /* 0x000fe400078e000a */
[----:B------:R-:W-:Y:S02]  /*14f90*/  IMAD.MOV.U32 R12, RZ, RZ, 0x3 ;  /* 0x00000003ff0c7424 */ /* 0x000fe400078e00ff */
[----:B------:R-:W-:-:S07]  /*14fa0*/  IMAD.MOV.U32 R2, RZ, RZ, R14 ;  /* 0x000000ffff027224 */ /* 0x000fce00078e000e */
[----:B------:R-:W-:Y:S05]  /*14fb0*/  WARPSYNC.COLLECTIVE R15, `(.L_x_1147) ;  /* 0x000000000f087348 */ /* 0x000fea0003c00000 */
[----:B------:R0:W1:Y:S02]  /*14fc0*/  SHFL.IDX P6, R14, R13, R12, R11 ;  /* 0x0000000c0d0e7389 */ /* 0x00006400000c000b */
[----:B01----:R-:W-:Y:S01]  /*14fd0*/  ENDCOLLECTIVE ;  /* 0x000000000000791b */ /* 0x003fe20003800000 */
.L_x_1147:
        /* <DEDUP_REMOVED lines=11> */
.L_x_1148:
[----:B------:R-:W-:Y:S02]  /*15090*/  IMAD.MOV.U32 R13, RZ, RZ, R10 ;  /* 0x000000ffff0d7224 */ /* 0x000fe400078e000a */
[----:B------:R-:W-:Y:S02]  /*150a0*/  IMAD.MOV.U32 R12, RZ, RZ, 0x4 ;  /* 0x00000004ff0c7424 */ /* 0x000fe400078e00ff */
[----:B------:R-:W-:-:S07]  /*150b0*/  IMAD.MOV.U32 R2, RZ, RZ, R14 ;  /* 0x000000ffff027224 */ /* 0x000fce00078e000e */
[----:B------:R-:W-:Y:S05]  /*150c0*/  WARPSYNC.COLLECTIVE R15, `(.L_x_1149) ;  /* 0x000000000f087348 */ /* 0x000fea0003c00000 */
[----:B------:R0:W1:Y:S02]  /*150d0*/  SHFL.IDX P6, R14, R13, R12, R11 ;  /* 0x0000000c0d0e7389 */ /* 0x00006400000c000b */
[----:B01----:R-:W-:Y:S01]  /*150e0*/  ENDCOLLECTIVE ;  /* 0x000000000000791b */ /* 0x003fe20003800000 */
.L_x_1149:
        /* <DEDUP_REMOVED lines=11> */
.L_x_1150:
[----:B------:R-:W-:Y:S02]  /*151a0*/  IMAD.MOV.U32 R13, RZ, RZ, R10 ;  /* 0x000000ffff0d7224 */ /* 0x000fe400078e000a */
[----:B------:R-:W-:Y:S02]  /*151b0*/  IMAD.MOV.U32 R12, RZ, RZ, 0x5 ;  /* 0x00000005ff0c7424 */ /* 0x000fe400078e00ff */
[----:B------:R-:W-:-:S07]  /*151c0*/  IMAD.MOV.U32 R2, RZ, RZ, R14 ;  /* 0x000000ffff027224 */ /* 0x000fce00078e000e */
[----:B------:R-:W-:Y:S05]  /*151d0*/  WARPSYNC.COLLECTIVE R15, `(.L_x_1151) ;  /* 0x000000000f087348 */ /* 0x000fea0003c00000 */
[----:B------:R0:W1:Y:S02]  /*151e0*/  SHFL.IDX P6, R14, R13, R12, R11 ;  /* 0x0000000c0d0e7389 */ /* 0x00006400000c000b */
[----:B01----:R-:W-:Y:S01]  /*151f0*/  ENDCOLLECTIVE ;  /* 0x000000000000791b */ /* 0x003fe20003800000 */
.L_x_1151:
        /* <DEDUP_REMOVED lines=11> */
.L_x_1152:
[----:B------:R-:W-:Y:S02]  /*152b0*/  IMAD.MOV.U32 R13, RZ, RZ, R10 ;  /* 0x000000ffff0d7224 */ /* 0x000fe400078e000a */
[----:B------:R-:W-:Y:S02]  /*152c0*/  IMAD.MOV.U32 R12, RZ, RZ, 0x6 ;  /* 0x00000006ff0c7424 */ /* 0x000fe400078e00ff */
[----:B------:R-:W-:-:S07]  /*152d0*/  IMAD.MOV.U32 R2, RZ, RZ, R14 ;  /* 0x000000ffff027224 */ /* 0x000fce00078e000e */
[----:B------:R-:W-:Y:S05]  /*152e0*/  WARPSYNC.COLLECTIVE R15, `(.L_x_1153) ;  /* 0x000000000f087348 */ /* 0x000fea0003c00000 */
[----:B------:R0:W1:Y:S02]  /*152f0*/  SHFL.IDX P6, R14, R13, R12, R11 ;  /* 0x0000000c0d0e7389 */ /* 0x00006400000c000b */
[----:B01----:R-:W-:Y:S01]  /*15300*/  ENDCOLLECTIVE ;  /* 0x000000000000791b */ /* 0x003fe20003800000 */
.L_x_1153:
        /* <DEDUP_REMOVED lines=11> */
.L_x_1154:
[----:B------:R-:W-:Y:S02]  /*153c0*/  IMAD.MOV.U32 R13, RZ, RZ, R10 ;  /* 0x000000ffff0d7224 */ /* 0x000fe400078e000a */
[----:B------:R-:W-:Y:S02]  /*153d0*/  IMAD.MOV.U32 R12, RZ, RZ, 0x7 ;  /* 0x00000007ff0c7424 */ /* 0x000fe400078e00ff */
[----:B------:R-:W-:-:S07]  /*153e0*/  IMAD.MOV.U32 R2, RZ, RZ, R14 ;  /* 0x000000ffff027224 */ /* 0x000fce00078e000e */
[----:B------:R-:W-:Y:S05]  /*153f0*/  WARPSYNC.COLLECTIVE R15, `(.L_x_1155) ;  /* 0x000000000f087348 */ /* 0x000fea0003c00000 */
[----:B------:R0:W1:Y:S02]  /*15400*/  SHFL.IDX P6, R14, R13, R12, R11 ;  /* 0x0000000c0d0e7389 */ /* 0x00006400000c000b */
[----:B01----:R-:W-:Y:S01]  /*15410*/  ENDCOLLECTIVE ;  /* 0x000000000000791b */ /* 0x003fe20003800000 */
.L_x_1155:
        /* <DEDUP_REMOVED lines=11> */
.L_x_1156:
[----:B------:R-:W-:Y:S01]  /*154d0*/  IMAD.MOV.U32 R2, RZ, RZ, R14 ;  /* 0x000000ffff027224 */ /* 0x000fe200078e000e */
[----:B------:R-:W-:Y:S06]  /*154e0*/  BRA `(.L_x_1157) ;  /* 0xffffffc000c07947 */ /* 0x000fec000383ffff */
.L_x_1061:
[----:B-1----:R1:W2:Y:S02]  /*154f0*/  SYNCS.PHASECHK.TRANS64.TRYWAIT P0, [R5+URZ+0x16860], R2 ;  /* 0x01686002050075a7 */ /* 0x0022a4000800017f */
[----:B--2---:R-:W-:Y:S05]  /*15500*/  @!P0 NANOSLEEP.SYNCS 0x989680 ;  /* 0x009896800000895d */ /* 0x004fea0003900000 */
[----:B------:R-:W2:Y:S02]  /*15510*/  @!P0 SYNCS.PHASECHK.TRANS64 P0, [R5+URZ+0x16860], R2 ;  /* 0x01686002050085a7 */ /* 0x000ea4000800007f */
[----:B--2---:R-:W-:Y:S05]  /*15520*/  @!P0 BRA `(.L_x_1061) ;  /* 0xfffffffc00f08947 */ /* 0x004fea000383ffff */
[----:B------:R-:W-:Y:S05]  /*15530*/  BRA `(.L_x_1158) ;  /* 0xffffffc400187947 */ /* 0x000fea000383ffff */
.L_x_1062:
        /* <DEDUP_REMOVED lines=8> */
.L_x_1160:
[----:B------:R-:W-:Y:S05]  /*155c0*/  BSYNC B1 ;  /* 0x0000000000017941 */ /* 0x000fea0003800000 */
.L_x_1159:
[----:B------:R-:W-:Y:S02]  /*155d0*/  IMAD.MOV.U32 R13, RZ, RZ, R17 ;  /* 0x000000ffff0d7224 */ /* 0x000fe400078e0011 */
[----:B------:R-:W-:Y:S02]  /*155e0*/  IMAD.MOV.U32 R12, RZ, RZ, RZ ;  /* 0x000000ffff0c7224 */ /* 0x000fe400078e00ff */
[----:B------:R-:W-:Y:S02]  /*155f0*/  IMAD.MOV.U32 R11, RZ, RZ, 0x181f ;  /* 0x0000181fff0b7424 */ /* 0x000fe400078e00ff */
[----:B------:R-:W-:Y:S02]  /*15600*/  IMAD.MOV.U32 R15, RZ, RZ, -0x1 ;  /* 0xffffffffff0f7424 */ /* 0x000fe400078e00ff */
[----:B------:R-:W-:Y:S02]  /*15610*/  IMAD.MOV.U32 R3, RZ, RZ, R14 ;  /* 0x000000ffff037224 */ /* 0x000fe400078e000e */
[----:B------:R-:W-:-:S07]  /*15620*/  IMAD R6, R6, 0x2, R16 ;  /* 0x0000000206067824 */ /* 0x000fce00078e0210 */
[----:B------:R-:W-:Y:S05]  /*15630*/  WARPSYNC.COLLECTIVE R15, `(.L_x_1161) ;  /* 0x000000000f087348 */ /* 0x000fea0003c00000 */
[----:B------:R0:W1:Y:S02]  /*15640*/  SHFL.IDX P6, R14, R13, R12, R11 ;  /* 0x0000000c0d0e7389 */ /* 0x00006400000c000b */
[----:B01----:R-:W-:Y:S01]  /*15650*/  ENDCOLLECTIVE ;  /* 0x000000000000791b */ /* 0x003fe20003800000 */
.L_x_1161:
[----:B------:R-:W-:Y:S02]  /*15660*/  IMAD.MOV.U32 R13, RZ, RZ, R18 ;  /* 0x000000ffff0d7224 */ /* 0x000fe400078e0012 */
[----:B------:R-:W-:Y:S02]  /*15670*/  IMAD.MOV.U32 R12, RZ, RZ, 0x1 ;  /* 0x00000001ff0c7424 */ /* 0x000fe400078e00ff */
[----:B------:R-:W-:-:S07]  /*15680*/  IMAD.MOV.U32 R2, RZ, RZ, R14 ;  /* 0x000000ffff027224 */ /* 0x000fce00078e000e */
[----:B------:R-:W-:Y:S05]  /*15690*/  WARPSYNC.COLLECTIVE R15, `(.L_x_1162) ;  /* 0x000000000f087348 */ /* 0x000fea0003c00000 */
[----:B------:R0:W1:Y:S02]  /*156a0*/  SHFL.IDX P6, R14, R13, R12, R11 ;  /* 0x0000000c0d0e7389 */ /* 0x00006400000c000b */
[----:B01----:R-:W-:Y:S01]  /*156b0*/  ENDCOLLECTIVE ;  /* 0x000000000000791b */ /* 0x003fe20003800000 */
.L_x_1162:
[----:B------:R-:W-:-:S05]  /*156c0*/  IADD3 R2, P0, R2, R7, RZ ;  /* 0x0000000702027210 */ /* 0x000fca0007f1e0ff */
[----:B------:R-:W-:Y:S01]  /*156d0*/  IMAD.X R3, RZ, RZ, R3, P0 ;  /* 0x000000ffff037224 */ /* 0x000fe200000e0603 */
[----:B------:R-:W-:Y:S01]  /*156e0*/  ISETP.LT.OR P0, PT, R8, 0x1, P1 ;  /* 0x000000010800780c */ /* 0x000fe20000f01670 */
[----:B------:R-:W-:-:S12]  /*156f0*/  IMAD.MOV.U32 R13, RZ, RZ, R17 ;  /* 0x000000ffff0d7224 */ /* 0x000fd800078e0011 */
        /* <DEDUP_REMOVED lines=8> */
.L_x_1163:
[----:B------:R-:W-:Y:S02]  /*15780*/  IMAD.MOV.U32 R13, RZ, RZ, R18 ;  /* 0x000000ffff0d7224 */ /* 0x000fe400078e0012 */
[----:B------:R-:W-:Y:S02]  /*15790*/  IMAD.MOV.U32 R12, RZ, RZ, 0x2 ;  /* 0x00000002ff0c7424 */ /* 0x000fe400078e00ff */
[----:B------:R-:W-:-:S07]  /*157a0*/  IMAD.MOV.U32 R2, RZ, RZ, R14 ;  /* 0x000000ffff027224 */ /* 0x000fce00078e000e */
[----:B------:R-:W-:Y:S05]  /*157b0*/  WARPSYNC.COLLECTIVE R15, `(.L_x_1164) ;  /* 0x000000000f087348 */ /* 0x000fea0003c00000 */
[----:B------:R0:W1:Y:S02]  /*157c0*/  SHFL.IDX P6, R14, R13, R12, R11 ;  /* 0x0000000c0d0e7389 */ /* 0x00006400000c000b */
[----:B01----:R-:W-:Y:S01]  /*157d0*/  ENDCOLLECTIVE ;  /* 0x000000000000791b */ /* 0x003fe20003800000 */
.L_x_1164:
        /* <DEDUP_REMOVED lines=12> */
.L_x_1165:
[----:B------:R-:W-:Y:S02]  /*158a0*/  IMAD.MOV.U32 R13, RZ, RZ, R18 ;  /* 0x000000ffff0d7224 */ /* 0x000fe400078e0012 */
[----:B------:R-:W-:Y:S02]  /*158b0*/  IMAD.MOV.U32 R12, RZ, RZ, 0x3 ;  /* 0x00000003ff0c7424 */ /* 0x000fe400078e00ff */
[----:B------:R-:W-:-:S07]  /*158c0*/  IMAD.MOV.U32 R2, RZ, RZ, R14 ;  /* 0x000000ffff027224 */ /* 0x000fce00078e000e */
[----:B------:R-:W-:Y:S05]  /*158d0*/  WARPSYNC.COLLECTIVE R15, `(.L_x_1166) ;  /* 0x000000000f087348 */ /* 0x000fea0003c00000 */
[----:B------:R0:W1:Y:S02]  /*158e0*/  SHFL.IDX P6, R14, R13, R12, R11 ;  /* 0x0000000c0d0e7389 */ /* 0x00006400000c000b */
[----:B01----:R-:W-:Y:S01]  /*158f0*/  ENDCOLLECTIVE ;  /* 0x000000000000791b */ /* 0x003fe20003800000 */
.L_x_1166:
        /* <DEDUP_REMOVED lines=12> */
.L_x_1167:
[----:B------:R-:W-:Y:S02]  /*159c0*/  IMAD.MOV.U32 R13, RZ, RZ, R18 ;  /* 0x000000ffff0d7224 */ /* 0x000fe400078e0012 */
[----:B------:R-:W-:Y:S02]  /*159d0*/  IMAD.MOV.U32 R12, RZ, RZ, 0x4 ;  /* 0x00000004ff0c7424 */ /* 0x000fe400078e00ff */
[----:B------:R-:W-:-:S07]  /*159e0*/  IMAD.MOV.U32 R2, RZ, RZ, R14 ;  /* 0x000000ffff027224 */ /* 0x000fce00078e000e */
[----:B------:R-:W-:Y:S05]  /*159f0*/  WARPSYNC.COLLECTIVE R15, `(.L_x_1168) ;  /* 0x000000000f087348 */ /* 0x000fea0003c00000 */
[----:B------:R0:W1:Y:S02]  /*15a00*/  SHFL.IDX P6, R14, R13, R12, R11 ;  /* 0x0000000c0d0e7389 */ /* 0x00006400000c000b */
[----:B01----:R-:W-:Y:S01]  /*15a10*/  ENDCOLLECTIVE ;  /* 0x000000000000791b */ /* 0x003fe20003800000 */
.L_x_1168:
        /* <DEDUP_REMOVED lines=12> */
.L_x_1169:
[----:B------:R-:W-:Y:S02]  /*15ae0*/  IMAD.MOV.U32 R13, RZ, RZ, R18 ;  /* 0x000000ffff0d7224 */ /* 0x000fe400078e0012 */
[----:B------:R-:W-:Y:S02]  /*15af0*/  IMAD.MOV.U32 R12, RZ, RZ, 0x5 ;  /* 0x00000005ff0c7424 */ /* 0x000fe400078e00ff */
[----:B------:R-:W-:-:S07]  /*15b00*/  IMAD.MOV.U32 R2, RZ, RZ, R14 ;  /* 0x000000ffff027224 */ /* 0x000fce00078e000e */
[----:B------:R-:W-:Y:S05]  /*15b10*/  WARPSYNC.COLLECTIVE R15, `(.L_x_1170) ;  /* 0x000000000f087348 */ /* 0x000fea0003c00000 */
[----:B------:R0:W1:Y:S02]  /*15b20*/  SHFL.IDX P6, R14, R13, R12, R11 ;  /* 0x0000000c0d0e7389 */ /* 0x00006400000c000b */
[----:B01----:R-:W-:Y:S01]  /*15b30*/  ENDCOLLECTIVE ;  /* 0x000000000000791b */ /* 0x003fe20003800000 */
.L_x_1170:
        /* <DEDUP_REMOVED lines=12> */
.L_x_1171:
[----:B------:R-:W-:Y:S02]  /*15c00*/  IMAD.MOV.U32 R13, RZ, RZ, R18 ;  /* 0x000000ffff0d7224 */ /* 0x000fe400078e0012 */
[----:B------:R-:W-:Y:S02]  /*15c10*/  IMAD.MOV.U32 R12, RZ, RZ, 0x6 ;  /* 0x00000006ff0c7424 */ /* 0x000fe400078e00ff */
[----:B------:R-:W-:-:S07]  /*15c20*/  IMAD.MOV.U32 R2, RZ, RZ, R14 ;  /* 0x000000ffff027224 */ /* 0x000fce00078e000e */
[----:B------:R-:W-:Y:S05]  /*15c30*/  WARPSYNC.COLLECTIVE R15, `(.L_x_1172) ;  /* 0x000000000f087348 */ /* 0x000fea0003c00000 */
[----:B------:R0:W1:Y:S02]  /*15c40*/  SHFL.IDX P6, R14, R13, R12, R11 ;  /* 0x0000000c0d0e7389 */ /* 0x00006400000c000b */
[----:B01----:R-:W-:Y:S01]  /*15c50*/  ENDCOLLECTIVE ;  /* 0x000000000000791b */ /* 0x003fe20003800000 */
.L_x_1172:
        /* <DEDUP_REMOVED lines=12> */
.L_x_1173:
[----:B------:R-:W-:Y:S02]  /*15d20*/  IMAD.MOV.U32 R13, RZ, RZ, R18 ;  /* 0x000000ffff0d7224 */ /* 0x000fe400078e0012 */
[----:B------:R-:W-:Y:S02]  /*15d30*/  IMAD.MOV.U32 R12, RZ, RZ, 0x7 ;  /* 0x00000007ff0c7424 */ /* 0x000fe400078e00ff */
[----:B------:R-:W-:-:S07]  /*15d40*/  IMAD.MOV.U32 R2, RZ, RZ, R14 ;  /* 0x000000ffff027224 */ /* 0x000fce00078e000e */
[----:B------:R-:W-:Y:S05]  /*15d50*/  WARPSYNC.COLLECTIVE R15, `(.L_x_1174) ;  /* 0x000000000f087348 */ /* 0x000fea0003c00000 */
[----:B------:R0:W1:Y:S02]  /*15d60*/  SHFL.IDX P6, R14, R13, R12, R11 ;  /* 0x0000000c0d0e7389 */ /* 0x00006400000c000b */
[----:B01----:R-:W-:Y:S01]  /*15d70*/  ENDCOLLECTIVE ;  /* 0x000000000000791b */ /* 0x003fe20003800000 */
.L_x_1174:
[----:B------:R-:W-:-:S05]  /*15d80*/  IADD3 R2, P0, R2, R7, RZ ;  /* 0x0000000702027210 */ /* 0x000fca0007f1e0ff */
[----:B------:R-:W-:Y:S01]  /*15d90*/  IMAD.X R3, RZ, RZ, R3, P0 ;  /* 0x000000ffff037224 */ /* 0x000fe200000e0603 */
[----:B------:R-:W-:Y:S01]  /*15da0*/  ISETP.LT.OR P0, PT, R8, 0x61, P1 ;  /* 0x000000610800780c */ /* 0x000fe20000f01670 */
[----:B------:R-:W-:-:S12]  /*15db0*/  IMAD.MOV.U32 R13, RZ, RZ, R17 ;  /* 0x000000ffff0d7224 */ /* 0x000fd800078e0011 */
[----:B------:R-:W-:Y:S01]  /*15dc0*/  @!PT LDS RZ, [RZ] ;  /* 0x00000000fffff984 */ /* 0x000fe20000000800 */
[----:B------:R-:W-:Y:S01]  /*15dd0*/  @!PT LDS RZ, [RZ] ;  /* 0x00000000fffff984 */ /* 0x000fe20000000800 */
[----:B------:R-:W-:Y:S01]  /*15de0*/  @!PT LDS RZ, [RZ] ;  /* 0x00000000fffff984 */ /* 0x000fe20000000800 */
[----:B------:R0:W-:Y:S01]  /*15df0*/  LDGSTS.E.BYPASS.LTC128B.128 [R6+0x3400], desc[UR52][R2.64], !P0 ;  /* 0x0340000002067fae */ /* 0x0001e2000c101d74 */
[----:B------:R-:W-:-:S07]  /*15e00*/  IMAD.MOV.U32 R18, RZ, RZ, R14 ;  /* 0x000000ffff127224 */ /* 0x000fce00078e000e */
[----:B0-----:R-:W-:Y:S05]  /*15e10*/  WARPSYNC.COLLECTIVE R15, `(.L_x_1175) ;  /* 0x000000000f087348 */ /* 0x001fea0003c00000 */
[----:B------:R1:W2:Y:S02]  /*15e20*/  SHFL.IDX P6, R14, R13, R12, R11 ;  /* 0x0000000c0d0e7389 */ /* 0x0002a400000c000b */
[----:B012---:R-:W-:Y:S01]  /*15e30*/  ENDCOLLECTIVE ;  /* 0x000000000000791b */ /* 0x007fe20003800000 */
.L_x_1175:
[----:B------:R-:W-:Y:S01]  /*15e40*/  IMAD.MOV.U32 R2, RZ, RZ, R14 ;  /* 0x000000ffff027224 */ /* 0x000fe200078e000e */
[----:B------:R-:W-:Y:S06]  /*15e50*/  BRA `(.L_x_1176) ;  /* 0xffffffbc00c87947 */ /* 0x000fec000383ffff */
.L_x_1070:
[----:B0-----:R0:W1:Y:S02]  /*15e60*/  SYNCS.PHASECHK.TRANS64.TRYWAIT P0, [R4+URZ+0x16860], R3 ;  /* 0x01686003040075a7 */ /* 0x001064000800017f */
[----:B-1----:R-:W-:Y:S05]  /*15e70*/  @!P0 NANOSLEEP.SYNCS 0x989680 ;  /* 0x009896800000895d */ /* 0x002fea0003900000 */
[----:B------:R-:W1:Y:S02]  /*15e80*/  @!P0 SYNCS.PHASECHK.TRANS64 P0, [R4+URZ+0x16860], R3 ;  /* 0x01686003040085a7 */ /* 0x000e64000800007f */
[----:B-1----:R-:W-:Y:S05]  /*15e90*/  @!P0 BRA `(.L_x_1070) ;  /* 0xfffffffc00f08947 */ /* 0x002fea000383ffff */
[----:B------:R-:W-:Y:S05]  /*15ea0*/  BRA `(.L_x_1177) ;  /* 0xffffffc000dc7947 */ /* 0x000fea000383ffff */
.L_x_1071:
        /* <DEDUP_REMOVED lines=8> */
.L_x_1179:
[----:B------:R-:W-:Y:S05]  /*15f30*/  BSYNC B0 ;  /* 0x0000000000007941 */ /* 0x000fea0003800000 */
.L_x_1178:
        /* <DEDUP_REMOVED lines=10> */
.L_x_1180:
[----:B------:R-:W-:Y:S02]  /*15fe0*/  IMAD.MOV.U32 R13, RZ, RZ, R18 ;  /* 0x000000ffff0d7224 */ /* 0x000fe400078e0012 */
[----:B------:R-:W-:Y:S02]  /*15ff0*/  IMAD.MOV.U32 R12, RZ, RZ, 0x1 ;  /* 0x00000001ff0c7424 */ /* 0x000fe400078e00ff */
[----:B------:R-:W-:-:S05]  /*16000*/  IMAD.SHL.U32 R2, R2, 0x8, RZ ;  /* 0x0000000802027824 */ /* 0x000fca00078e00ff */
[----:B------:R-:W-:-:S05]  /*16010*/  LOP3.LUT R2, R2, 0x38, RZ, 0xc0, !PT ;  /* 0x0000003802027812 */ /* 0x000fca00078ec0ff */
[----:B------:R-:W-:-:S05]  /*16020*/  IMAD.SHL.U32 R6, R2, 0x2, RZ ;  /* 0x0000000202067824 */ /* 0x000fca00078e00ff */
[----:B------:R-:W-:-:S13]  /*16030*/  IADD3 R2, P0, R14, R6, RZ ;  /* 0x000000060e027210 */ /* 0x000fda0007f1e0ff */
[----:B------:R-:W-:Y:S05]  /*16040*/  WARPSYNC.COLLECTIVE R15, `(.L_x_1181) ;  /* 0x000000000f087348 */ /* 0x000fea0003c00000 */
[----:B------:R0:W1:Y:S02]  /*16050*/  SHFL.IDX P6, R14, R13, R12, R11 ;  /* 0x0000000c0d0e7389 */ /* 0x00006400000c000b */
[----:B01----:R-:W-:Y:S01]  /*16060*/  ENDCOLLECTIVE ;  /* 0x000000000000791b */ /* 0x003fe20003800000 */
.L_x_1181:
        /* <DEDUP_REMOVED lines=11> */
.L_x_1182:
[----:B------:R-:W-:Y:S02]  /*16120*/  IMAD.MOV.U32 R13, RZ, RZ, R18 ;  /* 0x000000ffff0d7224 */ /* 0x000fe400078e0012 */
[----:B------:R-:W-:Y:S01]  /*16130*/  IMAD.MOV.U32 R12, RZ, RZ, 0x2 ;  /* 0x00000002ff0c7424 */ /* 0x000fe200078e00ff */
[----:B------:R-:W-:-:S13]  /*16140*/  IADD3 R2, P0, R14, R6, RZ ;  /* 0x000000060e027210 */ /* 0x000fda0007f1e0ff */
[----:B------:R-:W-:Y:S05]  /*16150*/  WARPSYNC.COLLECTIVE R15, `(.L_x_1183) ;  /* 0x000000000f087348 */ /* 0x000fea0003c00000 */
[----:B------:R0:W1:Y:S02]  /*16160*/  SHFL.IDX P6, R14, R13, R12, R11 ;  /* 0x0000000c0d0e7389 */ /* 0x00006400000c000b */
[----:B01----:R-:W-:Y:S01]  /*16170*/  ENDCOLLECTIVE ;  /* 0x000000000000791b */ /* 0x003fe20003800000 */
.L_x_1183:
        /* <DEDUP_REMOVED lines=11> */
.L_x_1184:
[----:B------:R-:W-:Y:S02]  /*16230*/  IMAD.MOV.U32 R13, RZ, RZ, R18 ;  /* 0x000000ffff0d7224 */ /* 0x000fe400078e0012 */
[----:B------:R-:W-:Y:S02]  /*16240*/  IMAD.MOV.U32 R12, RZ, RZ, 0x3 ;  /* 0x00000003ff0c7424 */ /* 0x000fe400078e00ff */
[----:B------:R-:W-:-:S07]  /*16250*/  IMAD.MOV.U32 R9, RZ, RZ, R14 ;  /* 0x000000ffff097224 */ /* 0x000fce00078e000e */
[----:B------:R-:W-:Y:S05]  /*16260*/  WARPSYNC.COLLECTIVE R15, `(.L_x_1185) ;  /* 0x000000000f087348 */ /* 0x000fea0003c00000 */
[----:B------:R0:W1:Y:S02]  /*16270*/  SHFL.IDX P6, R14, R13, R12, R11 ;  /* 0x0000000c0d0e7389 */ /* 0x00006400000c000b */
[----:B01----:R-:W-:Y:S01]  /*16280*/  ENDCOLLECTIVE ;  /* 0x000000000000791b */ /* 0x003fe20003800000 */
.L_x_1185:
        /* <DEDUP_REMOVED lines=12> */
.L_x_1186:
[----:B------:R-:W-:Y:S02]  /*16350*/  IMAD.MOV.U32 R13, RZ, RZ, R18 ;  /* 0x000000ffff0d7224 */ /* 0x000fe400078e0012 */
[----:B------:R-:W-:Y:S01]  /*16360*/  IMAD.MOV.U32 R12, RZ, RZ, 0x4 ;  /* 0x00000004ff0c7424 */ /* 0x000fe200078e00ff */
[----:B------:R-:W-:-:S13]  /*16370*/  IADD3 R2, P0, R14, R6, RZ ;  /* 0x000000060e027210 */ /* 0x000fda0007f1e0ff */
[----:B------:R-:W-:Y:S05]  /*16380*/  WARPSYNC.COLLECTIVE R15, `(.L_x_1187) ;  /* 0x000000000f087348 */ /* 0x000fea0003c00000 */
[----:B------:R0:W1:Y:S02]  /*16390*/  SHFL.IDX P6, R14, R13, R12, R11 ;  /* 0x0000000c0d0e7389 */ /* 0x00006400000c000b */
[----:B01----:R-:W-:Y:S01]  /*163a0*/  ENDCOLLECTIVE ;  /* 0x000000000000791b */ /* 0x003fe20003800000 */
.L_x_1187:
        /* <DEDUP_REMOVED lines=11> */
.L_x_1188:
[----:B------:R-:W-:Y:S02]  /*16460*/  IMAD.MOV.U32 R13, RZ, RZ, R18 ;  /* 0x000000ffff0d7224 */ /* 0x000fe400078e0012 */
[----:B------:R-:W-:Y:S02]  /*16470*/  IMAD.MOV.U32 R12, RZ, RZ, 0x5 ;  /* 0x00000005ff0c7424 */ /* 0x000fe400078e00ff */
[----:B------:R-:W-:-:S07]  /*16480*/  IMAD.MOV.U32 R9, RZ, RZ, R14 ;  /* 0x000000ffff097224 */ /* 0x000fce00078e000e */
[----:B------:R-:W-:Y:S05]  /*16490*/  WARPSYNC.COLLECTIVE R15, `(.L_x_1189) ;  /* 0x000000000f087348 */ /* 0x000fea0003c00000 */
[----:B------:R0:W1:Y:S02]  /*164a0*/  SHFL.IDX P6, R14, R13, R12, R11 ;  /* 0x0000000c0d0e7389 */ /* 0x00006400000c000b */
[----:B01----:R-:W-:Y:S01]  /*164b0*/  ENDCOLLECTIVE ;  /* 0x000000000000791b */ /* 0x003fe20003800000 */
.L_x_1189:
        /* <DEDUP_REMOVED lines=12> */
.L_x_1190:
[----:B------:R-:W-:Y:S02]  /*16580*/  IMAD.MOV.U32 R13, RZ, RZ, R18 ;  /* 0x000000ffff0d7224 */ /* 0x000fe400078e0012 */
[----:B------:R-:W-:Y:S01]  /*16590*/  IMAD.MOV.U32 R12, RZ, RZ, 0x6 ;  /* 0x00000006ff0c7424 */ /* 0x000fe200078e00ff */
[----:B------:R-:W-:-:S13]  /*165a0*/  IADD3 R2, P0, R14, R6, RZ ;  /* 0x000000060e027210 */ /* 0x000fda0007f1e0ff */
[----:B------:R-:W-:Y:S05]  /*165b0*/  WARPSYNC.COLLECTIVE R15, `(.L_x_1191) ;  /* 0x000000000f087348 */ /* 0x000fea0003c00000 */
[----:B------:R0:W1:Y:S02]  /*165c0*/  SHFL.IDX P6, R14, R13, R12, R11 ;  /* 0x0000000c0d0e7389 */ /* 0x00006400000c000b */
[----:B01----:R-:W-:Y:S01]  /*165d0*/  ENDCOLLECTIVE ;  /* 0x000000000000791b */ /* 0x003fe20003800000 */
.L_x_1191:
        /* <DEDUP_REMOVED lines=11> */
.L_x_1192:
[----:B------:R-:W-:Y:S02]  /*16690*/  IMAD.MOV.U32 R13, RZ, RZ, R18 ;  /* 0x000000ffff0d7224 */ /* 0x000fe400078e0012 */
[----:B------:R-:W-:Y:S02]  /*166a0*/  IMAD.MOV.U32 R12, RZ, RZ, 0x7 ;  /* 0x00000007ff0c7424 */ /* 0x000fe400078e00ff */
[----:B------:R-:W-:-:S07]  /*166b0*/  IMAD.MOV.U32 R9, RZ, RZ, R14 ;  /* 0x000000ffff097224 */ /* 0x000fce00078e000e */
[----:B------:R-:W-:Y:S05]  /*166c0*/  WARPSYNC.COLLECTIVE R15, `(.L_x_1193) ;  /* 0x000000000f087348 */ /* 0x000fea0003c00000 */
[----:B------:R0:W1:Y:S02]  /*166d0*/  SHFL.IDX P6, R14, R13, R12, R11 ;  /* 0x0000000c0d0e7389 */ /* 0x00006400000c000b */
[----:B01----:R-:W-:Y:S01]  /*166e0*/  ENDCOLLECTIVE ;  /* 0x000000000000791b */ /* 0x003fe20003800000 */
.L_x_1193:
        /* <DEDUP_REMOVED lines=12> */
.L_x_1194:
[----:B------:R-:W-:Y:S05]  /*167b0*/  BRA `(.L_x_1195) ;  /* 0xffffffbc009c7947 */ /* 0x000fea000383ffff */
.L_x_1076:
[----:B------:R-:W-:Y:S01]  /*167c0*/  BSSY B0, `(.L_x_1196) ;  /* 0x0000008000007945 */ /* 0x000fe20003800000 */
[----:B-----5:R-:W-:Y:S02]  /*167d0*/  IMAD.MOV.U32 R13, RZ, RZ, R2 ;  /* 0x000000ffff0d7224 */ /* 0x020fe400078e0002 */
[----:B------:R-:W-:Y:S02]  /*167e0*/  IMAD.MOV.U32 R12, RZ, RZ, RZ ;  /* 0x000000ffff0c7224 */ /* 0x000fe400078e00ff */
[----:B------:R-:W-:Y:S02]  /*167f0*/  IMAD.MOV.U32 R11, RZ, RZ, 0x1f ;  /* 0x0000001fff0b7424 */ /* 0x000fe400078e00ff */
[----:B------:R-:W-:-:S07]  /*16800*/  IMAD.MOV.U32 R15, RZ, RZ, -0x1 ;  /* 0xffffffffff0f7424 */ /* 0x000fce00078e00ff */
[----:B01----:R-:W-:Y:S05]  /*16810*/  WARPSYNC.COLLECTIVE R15, `(.L_x_1197) ;  /* 0x000000000f087348 */ /* 0x003fea0003c00000 */
[----:B------:R2:W3:Y:S02]  /*16820*/  SHFL.IDX P6, R14, R13, R12, R11 ;  /* 0x0000000c0d0e7389 */ /* 0x0004e400000c000b */
[----:B0123--:R-:W-:Y:S01]  /*16830*/  ENDCOLLECTIVE ;  /* 0x000000000000791b */ /* 0x00ffe20003800000 */
.L_x_1197:
[----:B------:R-:W-:Y:S05]  /*16840*/  BSYNC B0 ;  /* 0x0000000000007941 */ /* 0x000fea0003800000 */
.L_x_1196:
[----:B------:R-:W-:Y:S05]  /*16850*/  BRA `(.L_x_1198) ;  /* 0xffffffc000207947 */ /* 0x000fea000383ffff */
.L_x_1079:
[----:B--2---:R2:W3:Y:S02]  /*16860*/  SYNCS.PHASECHK.TRANS64.TRYWAIT P0, [R4+URZ+0x16820], R0 ;  /* 0x01682000040075a7 */ /* 0x0044e4000800017f */
[----:B---3--:R-:W-:Y:S05]  /*16870*/  @!P0 NANOSLEEP.SYNCS 0x989680 ;  /* 0x009896800000895d */ /* 0x008fea0003900000 */
[----:B------:R-:W3:Y:S02]  /*16880*/  @!P0 SYNCS.PHASECHK.TRANS64 P0, [R4+URZ+0x16820], R0 ;  /* 0x01682000040085a7 */ /* 0x000ee4000800007f */
[----:B---3--:R-:W-:Y:S05]  /*16890*/  @!P0 BRA `(.L_x_1079) ;  /* 0xfffffffc00f08947 */ /* 0x008fea000383ffff */
[----:B------:R-:W-:Y:S05]  /*168a0*/  BRA `(.L_x_1199) ;  /* 0xffffffc0006c7947 */ /* 0x000fea000383ffff */
.L_x_1080:
        /* <DEDUP_REMOVED lines=8> */
[----:B0-2---:R-:W-:Y:S05]  /*16930*/  WARPSYNC.COLLECTIVE R15, `(.L_x_1201) ;  /* 0x000000000f087348 */ /* 0x005fea0003c00000 */
[----:B------:R1:W3:Y:S02]  /*16940*/  SHFL.IDX P6, R14, R13, R12, R11 ;  /* 0x0000000c0d0e7389 */ /* 0x0002e400000c000b */
[----:B0123--:R-:W-:Y:S01]  /*16950*/  ENDCOLLECTIVE ;  /* 0x000000000000791b */ /* 0x00ffe20003800000 */
.L_x_1201:
[----:B------:R-:W-:Y:S05]  /*16960*/  BSYNC B0 ;  /* 0x0000000000007941 */ /* 0x000fea0003800000 */
.L_x_1200:
[----:B------:R-:W-:Y:S05]  /*16970*/  BRA `(.L_x_1202) ;  /* 0xffffffc000547947 */ /* 0x000fea000383ffff */
.L_x_1083:
[----:B------:R-:W-:Y:S01]  /*16980*/  BSSY B1, `(.L_x_1203) ;  /* 0x0000006000017945 */ /* 0x000fe20003800000 */
[----:B------:R-:W-:-:S07]  /*16990*/  IMAD.MOV.U32 R15, RZ, RZ, -0x1 ;  /* 0xffffffffff0f7424 */ /* 0x000fce00078e00ff */
[----:B01----:R-:W-:Y:S05]  /*169a0*/  WARPSYNC.COLLECTIVE R15, `(.L_x_1204) ;  /* 0x000000000f0c7348 */ /* 0x003fea0003c00000 */
[----:B------:R-:W-:Y:S02]  /*169b0*/  ELECT P6, UR62, PT ;  /* 0x00000000003e782f */ /* 0x000fe400038c0000 */
[----:B------:R-:W-:Y:S01]  /*169c0*/  MOV R14, UR62 ;  /* 0x0000003e000e7c02 */ /* 0x000fe20008000f00 */
[----:B01----:R-:W-:Y:S10]  /*169d0*/  ENDCOLLECTIVE ;  /* 0x000000000000791b */ /* 0x003ff40003800000 */
.L_x_1204:
[----:B------:R-:W-:Y:S05]  /*169e0*/  BSYNC B1 ;  /* 0x0000000000017941 */ /* 0x000fea0003800000 */
.L_x_1203:
[----:B------:R-:W-:Y:S05]  /*169f0*/  BRA `(.L_x_1205) ;  /* 0xffffffc0004c7947 */ /* 0x000fea000383ffff */
.L_x_1085:
[----:B-1----:R1:W2:Y:S02]  /*16a00*/  SYNCS.PHASECHK.TRANS64.TRYWAIT P1, [R5+URZ+0x16840], R0 ;  /* 0x01684000050075a7 */ /* 0x0022a4000802017f */
[----:B--2---:R-:W-:Y:S05]  /*16a10*/  @!P1 NANOSLEEP.SYNCS 0x989680 ;  /* 0x009896800000995d */ /* 0x004fea0003900000 */
[----:B------:R-:W2:Y:S02]  /*16a20*/  @!P1 SYNCS.PHASECHK.TRANS64 P1, [R5+URZ+0x16840], R0 ;  /* 0x01684000050095a7 */ /* 0x000ea4000802007f */
[----:B--2---:R-:W-:Y:S05]  /*16a30*/  @!P1 BRA `(.L_x_1085) ;  /* 0xfffffffc00f09947 */ /* 0x004fea000383ffff */
[----:B------:R-:W-:Y:S05]  /*16a40*/  BRA `(.L_x_1206) ;  /* 0xffffffc0006c7947 */ /* 0x000fea000383ffff */
.L_x_1087:
[----:B--2---:R2:W3:Y:S02]  /*16a50*/  SYNCS.PHASECHK.TRANS64.TRYWAIT P1, [R23+URZ+0x16840], R2 ;  /* 0x01684002170075a7 */ /* 0x0044e4000802017f */
[----:B---3--:R-:W-:Y:S05]  /*16a60*/  @!P1 NANOSLEEP.SYNCS 0x989680 ;  /* 0x009896800000995d */ /* 0x008fea0003900000 */
[----:B------:R-:W3:Y:S02]  /*16a70*/  @!P1 SYNCS.PHASECHK.TRANS64 P1, [R23+URZ+0x16840], R2 ;  /* 0x01684002170095a7 */ /* 0x000ee4000802007f */
[----:B---3--:R-:W-:Y:S05]  /*16a80*/  @!P1 BRA `(.L_x_1087) ;  /* 0xfffffffc00f09947 */ /* 0x008fea000383ffff */
[----:B------:R-:W-:Y:S05]  /*16a90*/  BRA `(.L_x_1207) ;  /* 0xffffffc000787947 */ /* 0x000fea000383ffff */
.L_x_1089:
[----:B---3--:R3:W4:Y:S02]  /*16aa0*/  SYNCS.PHASECHK.TRANS64.TRYWAIT P1, [R5+URZ+0x16860], R0 ;  /* 0x01686000050075a7 */ /* 0x008724000802017f */
[----:B----4-:R-:W-:Y:S05]  /*16ab0*/  @!P1 NANOSLEEP.SYNCS 0x989680 ;  /* 0x009896800000995d */ /* 0x010fea0003900000 */
[----:B------:R-:W4:Y:S02]  /*16ac0*/  @!P1 SYNCS.PHASECHK.TRANS64 P1, [R5+URZ+0x16860], R0 ;  /* 0x01686000050095a7 */ /* 0x000f24000802007f */
[----:B----4-:R-:W-:Y:S05]  /*16ad0*/  @!P1 BRA `(.L_x_1089) ;  /* 0xfffffffc00f09947 */ /* 0x010fea000383ffff */
[----:B------:R-:W-:Y:S05]  /*16ae0*/  BRA `(.L_x_1208) ;  /* 0xffffffc000747947 */ /* 0x000fea000383ffff */
.L_x_1209:
        /* <DEDUP_REMOVED lines=9> */
.L_x_3108:


//--------------------- .text._ZN7cutlass13device_kernelIN5flash11enable_sm90INS1_16FlashAttnFwdSm90INS1_25CollectiveMainloopFwdSm90ILi2EN4cute5tupleIJNS5_1CILi1EEES8_S8_EEENS6_IJNS7_ILi192EEENS7_ILi128EEENS7_ILi64EEEEEELi64ENS_10bfloat16_tEfNS_4arch4Sm90ELb0ELb1ELb0ELb1ELb1ELb0ELb0ELb1ELb1ELb1ELb0ELb0EEENS1_21CollectiveEpilogueFwdINS6_IJSA_SC_SB_EEES9_SE_SG_Li384ELb1ELb1ELb0ELb0EEENS1_36VarlenDynamicPersistentTileSchedulerILi192ELi128ELi384ELi128ELb0ELb1ELb1ELb1ELb0ELb1EEEEEEEEEvNT_6ParamsE --------------------------
	.section	.text._ZN7cutlass13device_kernelIN5flash11enable_sm90INS1_16FlashAttnFwdSm90INS1_25CollectiveMainloopFwdSm90ILi2EN4cute5tupleIJNS5_1CILi1EEES8_S8_EEENS6_IJNS7_ILi192EEENS7_ILi128EEENS7_ILi64EEEEEELi64ENS_10bfloat16_tEfNS_4arch4Sm90ELb0ELb1ELb0ELb1ELb1ELb0ELb0ELb1ELb1ELb1ELb0ELb0EEENS1_21CollectiveEpilogueFwdINS6_IJSA_SC_SB_EEES9_SE_SG_Li384ELb1ELb1ELb0ELb0EEENS1_36VarlenDynamicPersistentTileSchedulerILi192ELi128ELi384ELi128ELb0ELb1ELb1ELb1ELb0ELb1EEEEEEEEEvNT_6ParamsE,"ax",@progbits
	.align	128
.text._ZN7cutlass13device_kernelIN5flash11enable_sm90INS1_16FlashAttnFwdSm90INS1_25CollectiveMainloopFwdSm90ILi2EN4cute5tupleIJNS5_1CILi1EEES8_S8_EEENS6_IJNS7_ILi192EEENS7_ILi128EEENS7_ILi64EEEEEELi64ENS_10bfloat16_tEfNS_4arch4Sm90ELb0ELb1ELb0ELb1ELb1ELb0ELb0ELb1ELb1ELb1ELb0ELb0EEENS1_21CollectiveEpilogueFwdINS6_IJSA_SC_SB_EEES9_SE_SG_Li384ELb1ELb1ELb0ELb0EEENS1_36VarlenDynamicPersistentTileSchedulerILi192ELi128ELi384ELi128ELb0ELb1ELb1ELb1ELb0ELb1EEEEEEEEEvNT_6ParamsE:
        .type           _ZN7cutlass13device_kernelIN5flash11enable_sm90INS1_16FlashAttnFwdSm90INS1_25CollectiveMainloopFwdSm90ILi2EN4cute5tupleIJNS5_1CILi1EEES8_S8_EEENS6_IJNS7_ILi192EEENS7_ILi128EEENS7_ILi64EEEEEELi64ENS_10bfloat16_tEfNS_4arch4Sm90ELb0ELb1ELb0ELb1ELb1ELb0ELb0ELb1ELb1ELb1ELb0ELb0EEENS1_21CollectiveEpilogueFwdINS6_IJSA_SC_SB_EEES9_SE_SG_Li384ELb1ELb1ELb0ELb0EEENS1_36VarlenDynamicPersistentTileSchedulerILi192ELi128ELi384ELi128ELb0ELb1ELb1ELb1ELb0ELb1EEEEEEEEEvNT_6ParamsE,@function
        .size           _ZN7cutlass13device_kernelIN5flash11enable_sm90INS1_16FlashAttnFwdSm90INS1_25CollectiveMainloopFwdSm90ILi2EN4cute5tupleIJNS5_1CILi1EEES8_S8_EEENS6_IJNS7_ILi192EEENS7_ILi128EEENS7_ILi64EEEEEELi64ENS_10bfloat16_tEfNS_4arch4Sm90ELb0ELb1ELb0ELb1ELb1ELb0ELb0ELb1ELb1ELb1ELb0ELb0EEENS1_21CollectiveEpilogueFwdINS6_IJSA_SC_SB_EEES9_SE_SG_Li384ELb1ELb1ELb0ELb0EEENS1_36VarlenDynamicPersistentTileSchedulerILi192ELi128ELi384ELi128ELb0ELb1ELb1ELb1ELb0ELb1EEEEEEEEEvNT_6ParamsE,(.L_x_3109 - _ZN7cutlass13device_kernelIN5flash11enable_sm90INS1_16FlashAttnFwdSm90INS1_25CollectiveMainloopFwdSm90ILi2EN4cute5tupleIJNS5_1CILi1EEES8_S8_EEENS6_IJNS7_ILi192EEENS7_ILi128EEENS7_ILi64EEEEEELi64ENS_10bfloat16_tEfNS_4arch4Sm90ELb0ELb1ELb0ELb1ELb1ELb0ELb0ELb1ELb1ELb1ELb0ELb0EEENS1_21CollectiveEpilogueFwdINS6_IJSA_SC_SB_EEES9_SE_SG_Li384ELb1ELb1ELb0ELb0EEENS1_36VarlenDynamicPersistentTileSchedulerILi192ELi128ELi384ELi128ELb0ELb1ELb1ELb1ELb0ELb1EEEEEEEEEvNT_6ParamsE)
        .other          _ZN7cutlass13device_kernelIN5flash11enable_sm90INS1_16FlashAttnFwdSm90INS1_25CollectiveMainloopFwdSm90ILi2EN4cute5tupleIJNS5_1CILi1EEES8_S8_EEENS6_IJNS7_ILi192EEENS7_ILi128EEENS7_ILi64EEEEEELi64ENS_10bfloat16_tEfNS_4arch4Sm90ELb0ELb1ELb0ELb1ELb1ELb0ELb0ELb1ELb1ELb1ELb0ELb0EEENS1_21CollectiveEpilogueFwdINS6_IJSA_SC_SB_EEES9_SE_SG_Li384ELb1ELb1ELb0ELb0EEENS1_36VarlenDynamicPersistentTileSchedulerILi192ELi128ELi384ELi128ELb0ELb1ELb1ELb1ELb0ELb1EEEEEEEEEvNT_6ParamsE,@"STO_CUDA_ENTRY STV_DEFAULT"
_ZN7cutlass13device_kernelIN5flash11enable_sm90INS1_16FlashAttnFwdSm90INS1_25CollectiveMainloopFwdSm90ILi2EN4cute5tupleIJNS5_1CILi1EEES8_S8_EEENS6_IJNS7_ILi192EEENS7_ILi128EEENS7_ILi64EEEEEELi64ENS_10bfloat16_tEfNS_4arch4Sm90ELb0ELb1ELb0ELb1ELb1ELb0ELb0ELb1ELb1ELb1ELb0ELb0EEENS1_21CollectiveEpilogueFwdINS6_IJSA_SC_SB_EEES9_SE_SG_Li384ELb1ELb1ELb0ELb0EEENS1_36VarlenDynamicPersistentTileSchedulerILi192ELi128ELi384ELi128ELb0ELb1ELb1ELb1ELb0ELb1EEEEEEEEEvNT_6ParamsE:
        /* <DEDUP_REMOVED lines=45> */
.L_x_1210:
        /* <DEDUP_REMOVED lines=22> */
.L_x_1211:
        /* <DEDUP_REMOVED lines=18> */
.L_x_1212:
        /* <DEDUP_REMOVED lines=22> */
.L_x_1213:
        /* <DEDUP_REMOVED lines=23> */
.L_x_1214:
        /* <DEDUP_REMOVED lines=8> */
.L_x_1216:
        /* <DEDUP_REMOVED lines=20> */
[----:B------:R-:W-:Y:S01]  /*09e0*/  ULOP3.LUT UR49, UR36, 0x1, URZ, 0xfc, !UPT ;  /* 0x0000000124317892 */ /* 0x000fe2000f8efc3f */
[----:B------:R-:W-:Y:S01]  /*09f0*/  R2UR UR7, R6 ;  /* 0x00000000060772ca */ /* 0x000fe200000e0000 */
[----:B------:R-:W-:Y:S01]  /*0a00*/  UMOV UR48, URZ ;  /* 0x0000003f00307c82 */ /* 0x000fe20008000000 */
[----:B------:R-:W-:Y:S01]  /*0a10*/  SHF.R.S32.HI R0, RZ, 0x1f, R157 ;  /* 0x0000001fff007819 */ /* 0x000fe2000001149d */
[----:B------:R-:W-:Y:S01]  /*0a20*/  UMOV UR47, URZ ;  /* 0x0000003f002f7c82 */ /* 0x000fe20008000000 */
[----:B------:R-:W-:Y:S01]  /*0a30*/  R2UR UR5, R5 ;  /* 0x00000000050572ca */ /* 0x000fe200000e0000 */
[----:B------:R-:W-:Y:S01]  /*0a40*/  UMOV UR46, URZ ;  /* 0x0000003f002e7c82 */ /* 0x000fe20008000000 */
[CC--:B------:R-:W-:Y:S02]  /*0a50*/  LEA.HI R153, R0.reuse, R157.reuse, RZ, 0x7 ;  /* 0x0000009d00997211 */ /* 0x0c0fe400078f38ff */
[----:B------:R-:W-:-:S02]  /*0a60*/  LEA.HI R3, R0, R157, RZ, 0x5 ;  /* 0x0000009d00037211 */ /* 0x000fc400078f28ff */
[----:B------:R-:W-:Y:S02]  /*0a70*/  LOP3.LUT R152, R153, 0xffffff80, RZ, 0xc0, !PT ;  /* 0xffffff8099987812 */ /* 0x000fe400078ec0ff */
[CC--:B------:R-:W-:Y:S01]  /*0a80*/  LEA.HI R2, R0.reuse, R157.reuse, RZ, 0x4 ;  /* 0x0000009d00027211 */ /* 0x0c0fe200078f20ff */
[----:B------:R-:W-:Y:S01]  /*0a90*/  IMAD.SHL.U32 R3, R3, 0x20, RZ ;  /* 0x0000002003037824 */ /* 0x000fe200078e00ff */
[----:B------:R-:W-:Y:S01]  /*0aa0*/  LEA.HI R10, R0, R157, RZ, 0x2 ;  /* 0x0000009d000a7211 */ /* 0x000fe200078f10ff */
[C---:B------:R-:W-:Y:S01]  /*0ab0*/  IMAD.IADD R152, R157.reuse, 0x1, -R152 ;  /* 0x000000019d987824 */ /* 0x040fe200078e0a98 */
[----:B------:R-:W-:Y:S02]  /*0ac0*/  LOP3.LUT R4, R2, 0x3fffff0, RZ, 0xc0, !PT ;  /* 0x03fffff002047812 */ /* 0x000fe400078ec0ff */
[----:B------:R-:W-:Y:S02]  /*0ad0*/  SHF.R.S32.HI R5, RZ, 0x4, R2 ;  /* 0x00000004ff057819 */ /* 0x000fe40000011402 */
[----:B------:R-:W-:Y:S01]  /*0ae0*/  SHF.R.S32.HI R7, RZ, 0x1f, R152 ;  /* 0x0000001fff077819 */ /* 0x000fe20000011498 */
[----:B------:R-:W-:Y:S01]  /*0af0*/  IMAD.IADD R4, R157, 0x1, -R4 ;  /* 0x000000019d047824 */ /* 0x000fe200078e0a04 */
[----:B------:R-:W-:-:S02]  /*0b00*/  LOP3.LUT R3, R3, 0xfffffc00, RZ, 0xc0, !PT ;  /* 0xfffffc0003037812 */ /* 0x000fc400078ec0ff */
[----:B------:R-:W-:Y:S02]  /*0b10*/  LEA.HI R6, R7, R152, RZ, 0x2 ;  /* 0x0000009807067211 */ /* 0x000fe400078f10ff */
[----:B------:R-:W-:Y:S01]  /*0b20*/  LEA.HI R2, R2, R5, RZ, 0x1 ;  /* 0x0000000502027211 */ /* 0x000fe200078f08ff */
[----:B------:R-:W-:Y:S01]  /*0b30*/  IMAD R3, R4, 0x40, R3 ;  /* 0x0000004004037824 */ /* 0x000fe200078e0203 */
[--C-:B------:R-:W-:Y:S02]  /*0b40*/  SHF.R.S32.HI R8, RZ, 0x2, R6.reuse ;  /* 0x00000002ff087819 */ /* 0x100fe40000011406 */
[----:B------:R-:W-:Y:S02]  /*0b50*/  SHF.R.S32.HI R9, RZ, 0x1f, R6 ;  /* 0x0000001fff097819 */ /* 0x000fe40000011406 */
[----:B------:R-:W-:Y:S02]  /*0b60*/  SHF.R.S32.HI R153, RZ, 0x7, R153 ;  /* 0x00000007ff997819 */ /* 0x000fe40000011499 */
[----:B------:R-:W-:-:S02]  /*0b70*/  LOP3.LUT R10, R10, 0xfffffffc, RZ, 0xc0, !PT ;  /* 0xfffffffc0a0a7812 */ /* 0x000fc400078ec0ff */
[----:B------:R-:W-:Y:S01]  /*0b80*/  LEA.HI R9, R9, R8, RZ, 0x3 ;  /* 0x0000000809097211 */ /* 0x000fe200078f18ff */
[----:B------:R-:W-:Y:S01]  /*0b90*/  IMAD.HI R4, R153, 0x55555556, RZ ;  /* 0x5555555699047827 */ /* 0x000fe200078e02ff */
[----:B------:R-:W-:Y:S02]  /*0ba0*/  LOP3.LUT R2, R2, 0x1ffffffe, RZ, 0xc0, !PT ;  /* 0x1ffffffe02027812 */ /* 0x000fe400078ec0ff */
[----:B------:R-:W-:Y:S01]  /*0bb0*/  LEA.HI R0, R0, R157, RZ, 0x3 ;  /* 0x0000009d00007211 */ /* 0x000fe200078f18ff */
[----:B------:R-:W-:Y:S01]  /*0bc0*/  IMAD.IADD R10, R157, 0x1, -R10 ;  /* 0x000000019d0a7824 */ /* 0x000fe200078e0a0a */
[----:B------:R-:W-:Y:S01]  /*0bd0*/  LOP3.LUT R9, R9, 0xfffffff8, RZ, 0xc0, !PT ;  /* 0xfffffff809097812 */ /* 0x000fe200078ec0ff */
[----:B------:R-:W-:Y:S01]  /*0be0*/  IMAD.IADD R2, R5, 0x1, -R2 ;  /* 0x0000000105027824 */ /* 0x000fe200078e0a02 */
[----:B------:R-:W-:Y:S02]  /*0bf0*/  LEA.HI R7, R7, R152, RZ, 0x5 ;  /* 0x0000009807077211 */ /* 0x000fe400078f28ff */
[----:B------:R-:W-:Y:S01]  /*0c00*/  LOP3.LUT R18, R0, 0xfffffff8, RZ, 0xc0, !PT ;  /* 0xfffffff800127812 */ /* 0x000fe200078ec0ff */
[----:B------:R-:W-:Y:S01]  /*0c10*/  IMAD.IADD R8, R8, 0x1, -R9 ;  /* 0x0000000108087824 */ /* 0x000fe200078e0a09 */
[----:B------:R-:W-:Y:S01]  /*0c20*/  LEA.HI R4, R4, R4, RZ, 0x1 ;  /* 0x0000000404047211 */ /* 0x000fe200078f08ff */
[----:B------:R-:W-:Y:S01]  /*0c30*/  IMAD R155, R2, 0x8, R3 ;  /* 0x00000008029b7824 */ /* 0x000fe200078e0203 */
[----:B------:R-:W-:Y:S01]  /*0c40*/  LEA.HI R5, R10, R10, RZ, 0x1 ;  /* 0x0000000a0a057211 */ /* 0x000fe200078f08ff */
[----:B------:R-:W-:Y:S01]  /*0c50*/  IMAD.IADD R18, R157, 0x1, -R18 ;  /* 0x000000019d127824 */ /* 0x000fe200078e0a12 */
[----:B------:R-:W-:Y:S01]  /*0c60*/  SHF.R.S32.HI R7, RZ, 0x5, R7 ;  /* 0x00000005ff077819 */ /* 0x000fe20000011407 */
[----:B------:R-:W-:Y:S01]  /*0c70*/  IMAD R4, R4, -0x3, R153 ;  /* 0xfffffffd04047824 */ /* 0x000fe200078e0299 */
[----:B------:R-:W-:Y:S01]  /*0c80*/  LOP3.LUT R5, R5, 0x1ffffffe, RZ, 0xc0, !PT ;  /* 0x1ffffffe05057812 */ /* 0x000fe200078ec0ff */
[----:B------:R-:W-:Y:S01]  /*0c90*/  IMAD.SHL.U32 R19, R18, 0x8, RZ ;  /* 0x0000000812137824 */ /* 0x000fe200078e00ff */
[----:B------:R-:W-:Y:S01]  /*0ca0*/  LOP3.LUT R3, R6, 0x7ffffffc, RZ, 0xc0, !PT ;  /* 0x7ffffffc06037812 */ /* 0x000fe200078ec0ff */
[----:B------:R-:W-:Y:S01]  /*0cb0*/  IMAD R7, R7, 0x10, R8 ;  /* 0x0000001007077824 */ /* 0x000fe200078e0208 */
[----:B------:R-:W-:Y:S01]  /*0cc0*/  SHF.R.S32.HI R23, RZ, 0x3, R0 ;  /* 0x00000003ff177819 */ /* 0x000fe20000011400 */
[----:B------:R-:W-:Y:S01]  /*0cd0*/  IMAD.IADD R5, R10, 0x1, -R5 ;  /* 0x000000010a057824 */ /* 0x000fe200078e0a05 */
[----:B------:R-:W-:Y:S01]  /*0ce0*/  SHF.R.S32.HI R156, RZ, 0x1f, R19 ;  /* 0x0000001fff9c7819 */ /* 0x000fe20000011413 */
[----:B------:R-:W-:-:S02]  /*0cf0*/  IMAD R154, R4, 0x40, R7 ;  /* 0x00000040049a7824 */ /* 0x000fc400078e0207 */
[----:B------:R-:W-:Y:S02]  /*0d00*/  IMAD.IADD R16, R152, 0x1, -R3 ;  /* 0x0000000198107824 */ /* 0x000fe400078e0a03 */
[----:B------:R-:W-:-:S07]  /*0d10*/  IMAD R17, R5, 0x8, R154 ;  /* 0x0000000805117824 */ /* 0x000fce00078e029a */
.L_x_1312:
[----:B------:R-:W-:Y:S01]  /*0d20*/  ULDC.64 UR8, c[0x0][0xa28] ;  /* 0x00028a0000087ab9 */ /* 0x000fe20000000a00 */
[----:B------:R-:W-:Y:S01]  /*0d30*/  ULDC UR4, c[0x0][0x424] ;  /* 0x0001090000047ab9 */ /* 0x000fe20000000800 */
[----:B------:R-:W-:-:S04]  /*0d40*/  UISETP.NE.U32.AND UP0, UPT, UR8, URZ, UPT ;  /* 0x0000003f0800728c */ /* 0x000fc8000bf05070 */
[----:B------:R-:W-:-:S03]  /*0d50*/  UISETP.NE.AND.EX UP0, UPT, UR9, URZ, UPT, UP0 ;  /* 0x0000003f0900728c */ /* 0x000fc6000bf05300 */
[----:B------:R-:W-:Y:S02]  /*0d60*/  ULDC.64 UR8, c[0x0][0xa18] ;  /* 0x0002860000087ab9 */ /* 0x000fe40000000a00 */
[----:B------:R-:W-:Y:S01]  /*0d70*/  UISETP.NE.U32.AND UP1, UPT, UR8, URZ, UPT ;  /* 0x0000003f0800728c */ /* 0x000fe2000bf25070 */
[----:B------:R-:W-:-:S03]  /*0d80*/  PLOP3.LUT P0, PT, PT, PT, UP0, 0x80, 0x0 ;  /* 0x000000000000781c */ /* 0x000fc60003f0f008 */
[----:B------:R-:W-:-:S03]  /*0d90*/  UISETP.NE.AND.EX UP1, UPT, UR9, URZ, UPT, UP1 ;  /* 0x0000003f0900728c */ /* 0x000fc6000bf25310 */
[----:B------:R-:W-:Y:S02]  /*0da0*/  @UP0 ULDC.64 UR8, c[0x0][0xa28] ;  /* 0x00028a0000080ab9 */ /* 0x000fe40000000a00 */
[----:B------:R-:W-:Y:S01]  /*0db0*/  @UP0 UIMAD.WIDE UR8, UR6, 0x4, UR8 ;  /* 0x00000004060808a5 */ /* 0x000fe2000f8e0208 */
[----:B------:R-:W-:-:S05]  /*0dc0*/  PLOP3.LUT P2, PT, PT, PT, UP1, 0x80, 0x0 ;  /* 0x000000000000781c */ /* 0x000fca0003f4f018 */
[----:B------:R-:W-:Y:S01]  /*0dd0*/  @UP1 ULDC.64 UR10, c[0x0][0xa18] ;  /* 0x00028600000a1ab9 */ /* 0x000fe20000000a00 */
[----:B012---:R-:W-:Y:S02]  /*0de0*/  IMAD.U32 R2, RZ, RZ, UR8 ;  /* 0x00000008ff027e24 */ /* 0x007fe4000f8e00ff */
[----:B------:R-:W-:Y:S01]  /*0df0*/  IMAD.U32 R3, RZ, RZ, UR9 ;  /* 0x00000009ff037e24 */ /* 0x000fe2000f8e00ff */
[----:B------:R-:W-:-:S04]  /*0e00*/  @UP1 UIMAD.WIDE UR8, UR6, 0x4, UR10 ;  /* 0x00000004060818a5 */ /* 0x000fc8000f8e020a */
[----:B------:R-:W2:Y:S02]  /*0e10*/  @P0 LDG.E R2, desc[UR52][R2.64] ;  /* 0x0000003402020981 */ /* 0x000ea4000c1e1900 */
[----:B------:R-:W-:Y:S02]  /*0e20*/  IMAD.U32 R4, RZ, RZ, UR8 ;  /* 0x00000008ff047e24 */ /* 0x000fe4000f8e00ff */
[----:B------:R-:W-:Y:S01]  /*0e30*/  IMAD.U32 R5, RZ, RZ, UR9 ;  /* 0x00000009ff057e24 */ /* 0x000fe2000f8e00ff */
[----:B------:R-:W-:-:S04]  /*0e40*/  ULDC.64 UR8, c[0x0][0x418] ;  /* 0x0001060000087ab9 */ /* 0x000fc80000000a00 */
[----:B------:R-:W3:Y:S01]  /*0e50*/  @P2 LDG.E R4, desc[UR52][R4.64] ;  /* 0x0000003404042981 */ /* 0x000ee2000c1e1900 */
[----:B------:R-:W-:Y:S01]  /*0e60*/  UISETP.NE.U32.AND UP0, UPT, UR8, URZ, UPT ;  /* 0x0000003f0800728c */ /* 0x000fe2000bf05070 */
[----:B------:R-:W-:Y:S01]  /*0e70*/  UMOV UR41, URZ ;  /* 0x0000003f00297c82 */ /* 0x000fe20008000000 */
[----:B------:R-:W-:Y:S02]  /*0e80*/  UMOV UR38, UR7 ;  /* 0x0000000700267c82 */ /* 0x000fe40008000000 */
[----:B------:R-:W-:-:S03]  /*0e90*/  UISETP.NE.AND.EX UP0, UPT, UR9, URZ, UPT, UP0 ;  /* 0x0000003f0900728c */ /* 0x000fc6000bf05300 */
[----:B------:R-:W-:Y:S01]  /*0ea0*/  ULDC.64 UR8, c[0x0][0xa20] ;  /* 0x0002880000087ab9 */ /* 0x000fe20000000a00 */
[----:B------:R-:W-:Y:S01]  /*0eb0*/  USEL UR4, UR4, 0x1, UP0 ;  /* 0x0000000104047887 */ /* 0x000fe20008000000 */
[----:B------:R-:W-:Y:S01]  /*0ec0*/  ISETP.NE.U32.AND P1, PT, RZ, UR8, PT ;  /* 0x00000008ff007c0c */ /* 0x000fe2000bf25070 */
[----:B------:R-:W-:Y:S02]  /*0ed0*/  ULDC UR8, c[0x0][0x2f0] ;  /* 0x0000bc0000087ab9 */ /* 0x000fe40000000800 */
[----:B------:R-:W-:Y:S01]  /*0ee0*/  UIMAD UR4, UR4, UR8, URZ ;  /* 0x00000008040472a4 */ /* 0x000fe2000f8e023f */
[----:B------:R-:W-:Y:S02]  /*0ef0*/  ISETP.NE.AND.EX P1, PT, RZ, UR9, PT, P1 ;  /* 0x00000009ff007c0c */ /* 0x000fe4000bf25310 */
[----:B--2---:R-:W-:Y:S02]  /*0f00*/  @P0 R2UR UR41, R2 ;  /* 0x00000000022902ca */ /* 0x004fe400000e0000 */
[----:B---3--:R-:W-:Y:S01]  /*0f10*/  @P2 R2UR UR37, R4 ;  /* 0x00000000042522ca */ /* 0x008fe200000e0000 */
[----:B-----5:R-:W-:-:S14]  /*0f20*/  @P2 BRA `(.L_x_1217) ;  /* 0x0000000000382947 */ /* 0x020fdc0003800000 */
[----:B------:R-:W-:Y:S01]  /*0f30*/  ULDC.64 UR8, c[0x0][0xa00] ;  /* 0x0002800000087ab9 */ /* 0x000fe20000000a00 */
[----:B------:R-:W-:Y:S01]  /*0f40*/  ULDC UR37, c[0x0][0x288] ;  /* 0x0000a20000257ab9 */ /* 0x000fe20000000800 */
        /* <DEDUP_REMOVED lines=12> */
.L_x_1217:
[----:B------:R-:W-:Y:S01]  /*1010*/  UMOV UR39, UR6 ;  /* 0x0000000600277c82 */ /* 0x000fe20008000000 */
[----:B------:R-:W-:Y:S05]  /*1020*/  @!P1 BRA `(.L_x_1218) ;  /* 0x00000000001c9947 */ /* 0x000fea0003800000 */
[----:B------:R-:W-:Y:S02]  /*1030*/  ULDC.64 UR8, c[0x0][0xa20] ;  /* 0x0002880000087ab9 */ /* 0x000fe40000000a00 */
[----:B------:R-:W-:-:S06]  /*1040*/  UIMAD.WIDE UR6, UR6, 0x4, UR8 ;  /* 0x00000004060678a5 */ /* 0x000fcc000f8e0208 */
[----:B------:R-:W-:Y:S02]  /*1050*/  IMAD.U32 R2, RZ, RZ, UR6 ;  /* 0x00000006ff027e24 */ /* 0x000fe4000f8e00ff */
[----:B------:R-:W-:-:S05]  /*1060*/  IMAD.U32 R3, RZ, RZ, UR7 ;  /* 0x00000007ff037e24 */ /* 0x000fca000f8e00ff */
[----:B------:R-:W2:Y:S02]  /*1070*/  LDG.E R2, desc[UR52][R2.64] ;  /* 0x0000003402027981 */ /* 0x000ea4000c1e1900 */
[----:B--2---:R-:W-:Y:S01]  /*1080*/  R2UR UR4, R2 ;  /* 0x00000000020472ca */ /* 0x004fe200000e0000 */
[----:B------:R-:W-:-:S14]  /*1090*/  BRA `(.L_x_1219) ;  /* 0x0000000000347947 */ /* 0x000fdc0003800000 */
.L_x_1218:
        /* <DEDUP_REMOVED lines=13> */
.L_x_1219:
[----:B------:R-:W-:Y:S01]  /*1170*/  ULDC UR6, c[0x0][0x448] ;  /* 0x0001120000067ab9 */ /* 0x000fe20000000800 */
[----:B------:R-:W-:Y:S02]  /*1180*/  UIMAD UR40, UR5, 0xc0, URZ ;  /* 0x000000c0052878a4 */ /* 0x000fe4000f8e023f */
[----:B------:R-:W-:Y:S02]  /*1190*/  UISETP.NE.AND UP0, UPT, UR6, 0x1, UPT ;  /* 0x000000010600788c */ /* 0x000fe4000bf05270 */
[----:B------:R-:W-:Y:S02]  /*11a0*/  UIADD3 UR8, UR40, 0xbf, URZ ;  /* 0x000000bf28087890 */ /* 0x000fe4000fffe03f */
[----:B------:R-:W-:Y:S02]  /*11b0*/  UIADD3 UR41, -UR41, UR4, URZ ;  /* 0x0000000429297290 */ /* 0x000fe4000fffe13f */
[----:B------:R-:W-:Y:S01]  /*11c0*/  UP2UR UR51, UPR, URZ, 0x1 ;  /* 0x000000013f337883 */ /* 0x000fe20008000000 */
[----:B------:R-:W-:Y:S01]  /*11d0*/  ULDC.64 UR4, c[0x0][0x9e0] ;  /* 0x0002780000047ab9 */ /* 0x000fe20000000a00 */
[----:B------:R-:W-:-:S03]  /*11e0*/  UIADD3 UR9, UR41, 0x1, -UR37 ;  /* 0x0000000129097890 */ /* 0x000fc6000fffe825 */
[----:B------:R-:W-:Y:S01]  /*11f0*/  @UP0 ULDC UR6, c[0x0][0x44c] ;  /* 0x0001130000060ab9 */ /* 0x000fe20000000800 */
[----:B------:R-:W-:Y:S01]  /*1200*/  @UP0 ULDC UR10, c[0x0][0x450] ;  /* 0x00011400000a0ab9 */ /* 0x000fe20000000800 */
[----:B------:R-:W-:-:S04]  /*1210*/  UIMAD.WIDE.U32 UR6, UR8, UR6, URZ ;  /* 0x00000006080672a5 */ /* 0x000fc8000f8e003f */
[----:B------:R-:W-:Y:S02]  /*1220*/  @UP0 USHF.R.U32.HI UR8, URZ, UR10, UR7 ;  /* 0x0000000a3f080299 */ /* 0x000fe40008011607 */
[----:B------:R-:W-:Y:S02]  /*1230*/  UISETP.GE.AND UP0, UPT, UR5, 0x1, UPT ;  /* 0x000000010500788c */ /* 0x000fe4000bf06270 */
[----:B------:R-:W-:Y:S02]  /*1240*/  UIADD3 UR8, UR9, UR8, URZ ;  /* 0x0000000809087290 */ /* 0x000fe4000fffe03f */
[----:B------:R-:W-:Y:S02]  /*1250*/  UP2UR UR50, UPR, URZ, 0x1 ;  /* 0x000000013f327883 */ /* 0x000fe40008000000 */
[----:B------:R-:W-:Y:S01]  /*1260*/  PLOP3.LUT P0, PT, PT, PT, UP0, 0x40, 0x0 ;  /* 0x000000000000781c */ /* 0x000fe20003f0e808 */
[----:B------:R-:W-:-:S06]  /*1270*/  UIADD3 UR4, UR8, UR4, URZ ;  /* 0x0000000408047290 */ /* 0x000fcc000fffe03f */
[----:B------:R-:W-:-:S06]  /*1280*/  IMAD.U32 R0, RZ, RZ, UR4 ;  /* 0x00000004ff007e24 */ /* 0x000fcc000f8e00ff */
[----:B------:R-:W-:Y:S05]  /*1290*/  @P0 BRA `(.L_x_1220) ;  /* 0x0000000000400947 */ /* 0x000fea0003800000 */
        /* <DEDUP_REMOVED lines=10> */
.L_x_1221:
[----:B------:R-:W-:-:S11]  /*1340*/  UISETP.NE.AND UP0, UPT, UR5, 0x1, UPT ;  /* 0x000000010500788c */ /* 0x000fd6000bf05270 */
[----:B------:R-:W-:Y:S02]  /*1350*/  @UP0 ULDC.64 UR8, c[0x0][0x9e8] ;  /* 0x00027a0000080ab9 */ /* 0x000fe40000000a00 */
[----:B------:R-:W-:-:S04]  /*1360*/  UIMAD.WIDE.U32 UR6, UR4, UR8, URZ ;  /* 0x00000008040672a5 */ /* 0x000fc8000f8e003f */
[----:B------:R-:W-:-:S12]  /*1370*/  @UP0 USHF.R.U32.HI UR4, URZ, UR9, UR7 ;  /* 0x000000093f040299 */ /* 0x000fd80008011607 */
.L_x_1222:
[----:B------:R-:W-:-:S06]  /*1380*/  UIMAD UR4, UR4, UR5, UR5 ;  /* 0x00000005040472a4 */ /* 0x000fcc000f8e0205 */
[----:B------:R-:W-:-:S07]  /*1390*/  VIMNMX R0, R0, UR4, PT ;  /* 0x0000000400007c48 */ /* 0x000fce000bfe0100 */
.L_x_1220:
[----:B------:R-:W-:Y:S01]  /*13a0*/  UISETP.NE.AND UP0, UPT, UR51, URZ, UPT ;  /* 0x0000003f3300728c */ /* 0x000fe2000bf05270 */
[----:B------:R-:W-:Y:S01]  /*13b0*/  VIADD R0, R0, 0x7f ;  /* 0x0000007f00007836 */ /* 0x000fe20000000000 */
[----:B------:R-:W-:Y:S01]  /*13c0*/  UMOV UR9, UR40 ;  /* 0x0000002800097c82 */ /* 0x000fe20008000000 */
[----:B------:R-:W-:Y:S02]  /*13d0*/  UIADD3 UR4, UR41, 0x7f, URZ ;  /* 0x0000007f29047890 */ /* 0x000fe4000fffe03f */
[----:B------:R-:W-:Y:S01]  /*13e0*/  UIADD3 UR54, UR41, -UR37, URZ ;  /* 0x8000002529367290 */ /* 0x000fe2000fffe03f */
        /* <DEDUP_REMOVED lines=27> */
.L_x_1224:
[----:B------:R-:W-:-:S11]  /*15a0*/  UISETP.NE.AND UP0, UPT, UR5, 0x1, UPT ;  /* 0x000000010500788c */ /* 0x000fd6000bf05270 */
[----:B------:R-:W-:Y:S02]  /*15b0*/  @UP0 ULDC.64 UR10, c[0x0][0x9e8] ;  /* 0x00027a00000a0ab9 */ /* 0x000fe40000000a00 */
[----:B------:R-:W-:-:S04]  /*15c0*/  UIMAD.WIDE.U32 UR6, UR4, UR10, URZ ;  /* 0x0000000a040672a5 */ /* 0x000fc8000f8e003f */
[----:B------:R-:W-:-:S12]  /*15d0*/  @UP0 USHF.R.U32.HI UR4, URZ, UR11, UR7 ;  /* 0x0000000b3f040299 */ /* 0x000fd80008011607 */
.L_x_1225:
[----:B------:R-:W-:-:S04]  /*15e0*/  UIMAD UR4, UR4, UR5, URZ ;  /* 0x00000005040472a4 */ /* 0x000fc8000f8e023f */
[----:B------:R-:W-:-:S04]  /*15f0*/  UISETP.LT.AND UP0, UPT, UR9, UR4, UPT ;  /* 0x000000040900728c */ /* 0x000fc8000bf01270 */
[----:B------:R-:W-:-:S12]  /*1600*/  USEL UR9, UR9, UR4, !UP0 ;  /* 0x0000000409097287 */ /* 0x000fd8000c000000 */
.L_x_1223:
[----:B------:R-:W-:Y:S01]  /*1610*/  USHF.R.S32.HI UR4, URZ, 0x1f, UR9 ;  /* 0x0000001f3f047899 */ /* 0x000fe20008011409 */
[----:B------:R-:W-:Y:S02]  /*1620*/  PLOP3.LUT P0, PT, PT, PT, PT, 0x80, 0x0 ;  /* 0x000000000000781c */ /* 0x000fe40003f0f070 */
[----:B------:R-:W-:Y:S02]  /*1630*/  CS2R R20, SRZ ;  /* 0x0000000000147805 */ /* 0x000fe4000001ff00 */
[----:B------:R-:W-:Y:S01]  /*1640*/  CS2R R118, SRZ ;  /* 0x0000000000767805 */ /* 0x000fe2000001ff00 */
[----:B------:R-:W-:Y:S01]  /*1650*/  ULEA.HI UR4, UR4, UR9, URZ, 0x7 ;  /* 0x0000000904047291 */ /* 0x000fe2000f8f383f */
[----:B------:R-:W-:Y:S02]  /*1660*/  CS2R R116, SRZ ;  /* 0x0000000000747805 */ /* 0x000fe4000001ff00 */
[----:B------:R-:W-:Y:S02]  /*1670*/  CS2R R114, SRZ ;  /* 0x0000000000727805 */ /* 0x000fe4000001ff00 */
[----:B------:R-:W-:Y:S01]  /*1680*/  CS2R R112, SRZ ;  /* 0x0000000000707805 */ /* 0x000fe2000001ff00 */
[----:B------:R-:W-:Y:S01]  /*1690*/  USHF.R.S32.HI UR4, URZ, 0x7, UR4 ;  /* 0x000000073f047899 */ /* 0x000fe20008011404 */
[----:B------:R-:W-:Y:S01]  /*16a0*/  CS2R R14, SRZ ;  /* 0x00000000000e7805 */ /* 0x000fe2000001ff00 */
[----:B------:R-:W-:Y:S01]  /*16b0*/  IMAD.MOV.U32 R110, RZ, RZ, RZ ;  /* 0x000000ffff6e7224 */ /* 0x000fe200078e00ff */
[----:B------:R-:W-:Y:S01]  /*16c0*/  CS2R R24, SRZ ;  /* 0x0000000000187805 */ /* 0x000fe2000001ff00 */
[----:B------:R-:W-:Y:S01]  /*16d0*/  UISETP.LT.AND UP0, UPT, URZ, UR4, UPT ;  /* 0x000000043f00728c */ /* 0x000fe2000bf01270 */
[----:B------:R-:W-:Y:S01]  /*16e0*/  CS2R R12, SRZ ;  /* 0x00000000000c7805 */ /* 0x000fe2000001ff00 */
[----:B------:R-:W-:Y:S01]  /*16f0*/  IMAD.MOV.U32 R106, RZ, RZ, RZ ;  /* 0x000000ffff6a7224 */ /* 0x000fe200078e00ff */
[----:B------:R-:W-:Y:S01]  /*1700*/  CS2R R102, SRZ ;  /* 0x0000000000667805 */ /* 0x000fe2000001ff00 */
[----:B------:R-:W-:Y:S01]  /*1710*/  USEL UR42, URZ, UR4, !UP0 ;  /* 0x000000043f2a7287 */ /* 0x000fe2000c000000 */
[----:B------:R-:W-:Y:S01]  /*1720*/  IMAD.MOV.U32 R27, RZ, RZ, RZ ;  /* 0x000000ffff1b7224 */ /* 0x000fe200078e00ff */
[----:B------:R-:W-:-:S02]  /*1730*/  CS2R R100, SRZ ;  /* 0x0000000000647805 */ /* 0x000fc4000001ff00 */
[----:B------:R-:W-:Y:S02]  /*1740*/  CS2R R98, SRZ ;  /* 0x0000000000627805 */ /* 0x000fe4000001ff00 */
[----:B------:R-:W-:Y:S02]  /*1750*/  CS2R R96, SRZ ;  /* 0x0000000000607805 */ /* 0x000fe4000001ff00 */
[----:B------:R-:W-:Y:S02]  /*1760*/  CS2R R94, SRZ ;  /* 0x00000000005e7805 */ /* 0x000fe4000001ff00 */
[----:B------:R-:W-:Y:S02]  /*1770*/  ISETP.GT.AND P1, PT, R88, UR42, PT ;  /* 0x0000002a58007c0c */ /* 0x000fe4000bf24270 */
[----:B------:R-:W-:Y:S02]  /*1780*/  CS2R R92, SRZ ;  /* 0x00000000005c7805 */ /* 0x000fe4000001ff00 */
[----:B------:R-:W-:Y:S01]  /*1790*/  CS2R R90, SRZ ;  /* 0x00000000005a7805 */ /* 0x000fe2000001ff00 */
[----:B------:R-:W-:-:S08]  /*17a0*/  IMAD.MOV.U32 R89, RZ, RZ, RZ ;  /* 0x000000ffff597224 */ /* 0x000fd000078e00ff */
        /* <DEDUP_REMOVED lines=32> */
.L_x_1227:
        /* <DEDUP_REMOVED lines=9> */
.L_x_1405:
[----:B------:R-:W-:Y:S05]  /*1a40*/  @!P0 BRA `(.L_x_1229) ;  /* 0x0000000000048947 */ /* 0x000fea0003800000 */
[----:B------:R-:W-:Y:S01]  /*1a50*/  BPT.TRAP 0x1 ;  /* 0x000000040000795c */ /* 0x000fe20000300000 */
.L_x_1229:
[----:B0-----:R-:W-:Y:S02]  /*1a60*/  IMAD.U32 R3, RZ, RZ, UR46 ;  /* 0x0000002eff037e24 */ /* 0x001fe4000f8e00ff */
[----:B------:R-:W-:-:S03]  /*1a70*/  IMAD.U32 R0, RZ, RZ, UR47 ;  /* 0x0000002fff007e24 */ /* 0x000fc6000f8e00ff */
[----:B------:R-:W-:Y:S02]  /*1a80*/  LEA R3, R3, UR45, 0x3 ;  /* 0x0000002d03037c11 */ /* 0x000fe4000f8e18ff */
[----:B------:R-:W-:-:S04]  /*1a90*/  SHF.L.U32 R0, R0, 0x1f, RZ ;  /* 0x0000001f00007819 */ /* 0x000fc800000006ff */
[----:B------:R0:W1:Y:S01]  /*1aa0*/  SYNCS.PHASECHK.TRANS64.TRYWAIT P1, [R3+URZ+0x16830], R0 ;  /* 0x01683000030075a7 */ /* 0x000062000802017f */
[----:B------:R-:W-:Y:S05]  /*1ab0*/  @!P0 BRA `(.L_x_1230) ;  /* 0x0000000000048947 */ /* 0x000fea0003800000 */
[----:B------:R-:W-:Y:S01]  /*1ac0*/  BPT.TRAP 0x1 ;  /* 0x000000040000795c */ /* 0x000fe20000300000 */
.L_x_1230:
[----:B-1----:R-:W-:Y:S05]  /*1ad0*/  @P1 BRA `(.L_x_1231) ;  /* 0x0000000000081947 */ /* 0x002fea0003800000 */
[----:B------:R-:W1:Y:S02]  /*1ae0*/  SYNCS.PHASECHK.TRANS64.TRYWAIT P1, [R3+URZ+0x16830], R0 ;  /* 0x01683000030075a7 */ /* 0x000e64000802017f */
[----:B-1----:R-:W-:Y:S05]  /*1af0*/  @!P1 BRA `(.L_x_1232) ;  /* 0x0000012c00749947 */ /* 0x002fea0003800000 */
.L_x_1231:
        /* <DEDUP_REMOVED lines=35> */
.L_x_1233:
[----:B------:R-:W-:Y:S01]  /*1d30*/  UISETP.NE.AND UP1, UPT, UR51, URZ, UPT ;  /* 0x0000003f3300728c */ /* 0x000fe2000bf25270 */
[----:B01----:R-:W-:Y:S01]  /*1d40*/  VIADD R0, R17, UR40 ;  /* 0x0000002811007c36 */ /* 0x003fe20008000000 */
[----:B------:R-:W-:Y:S01]  /*1d50*/  R2UR UR6, R3 ;  /* 0x00000000030672ca */ /* 0x000fe200000e0000 */
[----:B------:R-:W-:Y:S01]  /*1d60*/  IMAD.MOV.U32 R3, RZ, RZ, -0x80 ;  /* 0xffffff80ff037424 */ /* 0x000fe200078e00ff */
[----:B------:R-:W-:Y:S01]  /*1d70*/  UISETP.NE.AND UP0, UPT, UR50, URZ, UPT ;  /* 0x0000003f3200728c */ /* 0x000fe2000bf05270 */
[----:B------:R-:W-:Y:S01]  /*1d80*/  IMAD.U32 R7, RZ, RZ, UR37 ;  /* 0x00000025ff077e24 */ /* 0x000fe2000f8e00ff */
[----:B------:R-:W-:Y:S01]  /*1d90*/  PLOP3.LUT P1, PT, PT, PT, UP1, 0x80, 0x0 ;  /* 0x000000000000781c */ /* 0x000fe20003f2f018 */
[----:B------:R-:W-:Y:S01]  /*1da0*/  IMAD R10, R88, R3, 0x80 ;  /* 0x00000080580a7424 */ /* 0x000fe200078e0203 */
[----:B------:R-:W-:Y:S01]  /*1db0*/  PLOP3.LUT P2, PT, PT, PT, UP1, 0x80, 0x0 ;  /* 0x000000000000781c */ /* 0x000fe20003f4f018 */
[----:B------:R-:W-:Y:S01]  /*1dc0*/  ULDC UR22, c[0x0][0x9dc] ;  /* 0x0002770000167ab9 */ /* 0x000fe20000000800 */
[----:B------:R-:W-:Y:S01]  /*1dd0*/  ULDC UR11, c[0x0][0x9e0] ;  /* 0x00027800000b7ab9 */ /* 0x000fe20000000800 */
[----:B------:R-:W-:Y:S01]  /*1de0*/  @UP1 ULDC UR7, c[0x0][0x44c] ;  /* 0x0001130000071ab9 */ /* 0x000fe20000000800 */
[----:B------:R-:W-:Y:S01]  /*1df0*/  VIADD R3, R10, 0x1 ;  /* 0x000000010a037836 */ /* 0x000fe20000000000 */
[----:B------:R-:W-:-:S02]  /*1e00*/  LEA R8, R88, 0xffffff80, 0x7 ;  /* 0xffffff8058087811 */ /* 0x000fc400078e38ff */
[----:B------:R-:W-:-:S04]  /*1e10*/  UIADD3 UR6, UR6, 0x16840, URZ ;  /* 0x0001684006067890 */ /* 0x000fc8000fffe03f */
[----:B------:R-:W-:Y:S01]  /*1e20*/  @P1 IMAD.HI.U32 R2, R0, UR7, RZ ;  /* 0x0000000700021c27 */ /* 0x000fe2000f8e00ff */
[----:B------:R-:W-:Y:S01]  /*1e30*/  @UP1 ULDC UR7, c[0x0][0x450] ;  /* 0x0001140000071ab9 */ /* 0x000fe20000000800 */
[----:B------:R-:W-:Y:S01]  /*1e40*/  UPRMT UR6, UR43, 0x654, UR6 ;  /* 0x000006542b067896 */ /* 0x000fe20008000006 */
[----:B------:R-:W-:Y:S02]  /*1e50*/  PLOP3.LUT P1, PT, PT, PT, UP0, 0x40, 0x0 ;  /* 0x000000000000781c */ /* 0x000fe40003f2e808 */
[----:B------:R-:W-:Y:S01]  /*1e60*/  @P2 SHF.R.U32.HI R0, RZ, UR7, R2 ;  /* 0x00000007ff002c19 */ /* 0x000fe20008011602 */
[----:B------:R-:W-:Y:S02]  /*1e70*/  IMAD R2, R16, -0x2, R3 ;  /* 0xfffffffe10027824 */ /* 0x000fe400078e0203 */
[----:B------:R-:W-:Y:S02]  /*1e80*/  VIADD R3, R10, UR41 ;  /* 0x000000290a037c36 */ /* 0x000fe40008000000 */
[----:B------:R-:W0:Y:S01]  /*1e90*/  SHFL.IDX PT, R5, R0, RZ, 0x1c1f ;  /* 0x001c1fff00057589 */ /* 0x000e2200000e0000 */
[----:B------:R-:W-:Y:S01]  /*1ea0*/  SYNCS.ARRIVE.TRANS64.RED.A1T0 RZ, [UR6], RZ ;  /* 0x000000ffffff79a7 */ /* 0x000fe20008100406 */
[----:B------:R-:W-:Y:S01]  /*1eb0*/  ULOP3.LUT UR6, URZ, UR22, URZ, 0x33, !UPT ;  /* 0x000000163f067292 */ /* 0x000fe2000f8e333f */
[----:B------:R-:W-:Y:S01]  /*1ec0*/  IADD3 R2, -R7, UR41, R2 ;  /* 0x0000002907027c10 */ /* 0x000fe2000fffe102 */
[----:B------:R-:W-:-:S04]  /*1ed0*/  IMAD R12, R16, -0x2, R3 ;  /* 0xfffffffe100c7824 */ /* 0x000fc800078e0203 */
[C---:B------:R-:W-:Y:S02]  /*1ee0*/  VIADD R95, R2.reuse, UR11 ;  /* 0x0000000b025f7c36 */ /* 0x040fe40008000000 */
[----:B------:R-:W-:-:S03]  /*1ef0*/  VIADD R14, R2, UR6 ;  /* 0x00000006020e7c36 */ /* 0x000fc60008000000 */
[----:B0-----:R-:W-:Y:S01]  /*1f00*/  VIADDMNMX R2, R5, R95, R12, PT ;  /* 0x0000005f05027246 */ /* 0x001fe2000380010c */
[----:B------:R-:W-:Y:S01]  /*1f10*/  IMAD.IADD R4, R14, 0x1, R5 ;  /* 0x000000010e047824 */ /* 0x000fe200078e0205 */
[----:B------:R-:W-:Y:S06]  /*1f20*/  @P1 BRA `(.L_x_1234) ;  /* 0x0000000000641947 */ /* 0x000fec0003800000 */
[----:B------:R-:W-:Y:S01]  /*1f30*/  IMAD.U32 R6, RZ, RZ, UR37 ;  /* 0x00000025ff067e24 */ /* 0x000fe2000f8e00ff */
[----:B------:R-:W-:Y:S04]  /*1f40*/  BSSY B0, `(.L_x_1235) ;  /* 0x0000013000007945 */ /* 0x000fe80003800000 */
[----:B------:R-:W-:-:S04]  /*1f50*/  IADD3 R3, -R6, UR41, R5 ;  /* 0x0000002906037c10 */ /* 0x000fc8000fffe105 */
        /* <DEDUP_REMOVED lines=11> */
.L_x_1236:
[----:B------:R-:W-:Y:S02]  /*2010*/  ULDC UR6, c[0x0][0x9e4] ;  /* 0x0002790000067ab9 */ /* 0x000fe40000000800 */
[----:B------:R-:W-:-:S05]  /*2020*/  IMAD.U32 R5, RZ, RZ, UR6 ;  /* 0x00000006ff057e24 */ /* 0x000fca000f8e00ff */
[----:B------:R-:W-:-:S13]  /*2030*/  ISETP.NE.AND P1, PT, R5, 0x1, PT ;  /* 0x000000010500780c */ /* 0x000fda0003f25270 */
[----:B------:R-:W0:Y:S02]  /*2040*/  @P1 LDC.64 R6, c[0x0][0x9e8] ;  /* 0x00027a00ff061b82 */ /* 0x000e240000000a00 */
[----:B0-----:R-:W-:-:S05]  /*2050*/  @P1 IMAD.HI.U32 R6, R3, R6, RZ ;  /* 0x0000000603061227 */ /* 0x001fca00078e00ff */
[----:B------:R-:W-:-:S07]  /*2060*/  @P1 SHF.R.U32.HI R3, RZ, R7, R6 ;  /* 0x00000007ff031219 */ /* 0x000fce0000011606 */
.L_x_1237:
[----:B------:R-:W-:Y:S05]  /*2070*/  BSYNC B0 ;  /* 0x0000000000007941 */ /* 0x000fea0003800000 */
.L_x_1235:
[----:B------:R-:W-:-:S04]  /*2080*/  IMAD R3, R3, R5, -R8 ;  /* 0x0000000503037224 */ /* 0x000fc800078e0a08 */
[----:B------:R-:W-:-:S05]  /*2090*/  IMAD R3, R16, -0x2, R3 ;  /* 0xfffffffe10037824 */ /* 0x000fca00078e0203 */
[----:B------:R-:W-:Y:S02]  /*20a0*/  VIADDMNMX R2, R3, R5, R2, PT ;  /* 0x0000000503027246 */ /* 0x000fe40003800102 */
[----:B------:R-:W-:-:S07]  /*20b0*/  VIMNMX R4, R4, R3, !PT ;  /* 0x0000000304047248 */ /* 0x000fce0007fe0100 */
.L_x_1234:
[----:B------:R-:W2:Y:S01]  /*20c0*/  LDL.LU R20, [R1] ;  /* 0x0000000001147983 */ /* 0x000ea20000300800 */
[C---:B------:R-:W-:Y:S01]  /*20d0*/  ISETP.GE.AND P6, PT, R10.reuse, 0xa, PT ;  /* 0x0000000a0a00780c */ /* 0x040fe20003fc6270 */
[----:B------:R-:W-:Y:S01]  /*20e0*/  UISETP.NE.AND UP0, UPT, UR50, URZ, UPT ;  /* 0x0000003f3200728c */ /* 0x000fe2000bf05270 */
[C---:B------:R-:W-:Y:S01]  /*20f0*/  ISETP.GE.AND P1, PT, R10.reuse, 0x2, PT ;  /* 0x000000020a00780c */ /* 0x040fe20003f26270 */
[----:B------:R-:W0:Y:S01]  /*2100*/  SHFL.IDX PT, R97, R0, 0x1, 0x1c1f ;  /* 0x003c1f0000617f89 */ /* 0x000e2200000e0000 */
[C---:B------:R-:W-:Y:S02]  /*2110*/  ISETP.GE.AND P2, PT, R10.reuse, 0x9, PT ;  /* 0x000000090a00780c */ /* 0x040fe40003f46270 */
[----:B------:R-:W-:Y:S02]  /*2120*/  ISETP.GE.AND P5, PT, R10, 0x11, PT ;  /* 0x000000110a00780c */ /* 0x000fe40003fa6270 */
[C---:B------:R-:W-:Y:S02]  /*2130*/  ISETP.GT.AND P4, PT, R4.reuse, 0x1, !P1 ;  /* 0x000000010400780c */ /* 0x040fe40004f84270 */
[----:B------:R-:W-:-:S02]  /*2140*/  ISETP.GT.AND P3, PT, R4, 0x8, !P2 ;  /* 0x000000080400780c */ /* 0x000fc40005764270 */
[C---:B------:R-:W-:Y:S02]  /*2150*/  ISETP.LT.OR P4, PT, R2.reuse, 0x2, P4 ;  /* 0x000000020200780c */ /* 0x040fe40002781670 */
[----:B------:R-:W-:Y:S02]  /*2160*/  ISETP.LT.OR P3, PT, R2, 0x9, P3 ;  /* 0x000000090200780c */ /* 0x000fe40001f61670 */
[----:B------:R-:W-:Y:S02]  /*2170*/  FSEL R125, R25, -INF , !P4 ;  /* 0xff800000197d7808 */ /* 0x000fe40006000000 */
[----:B------:R-:W-:Y:S02]  /*2180*/  FSEL R123, R28, -INF , !P3 ;  /* 0xff8000001c7b7808 */ /* 0x000fe40005800000 */
[C---:B------:R-:W-:Y:S02]  /*2190*/  ISETP.GT.AND P4, PT, R4.reuse, 0x9, !P6 ;  /* 0x000000090400780c */ /* 0x040fe40007784270 */
[----:B------:R-:W-:-:S02]  /*21a0*/  ISETP.GT.AND P3, PT, R4, 0x10, !P5 ;  /* 0x000000100400780c */ /* 0x000fc40006f64270 */
[C---:B------:R-:W-:Y:S02]  /*21b0*/  ISETP.LT.OR P4, PT, R2.reuse, 0xa, P4 ;  /* 0x0000000a0200780c */ /* 0x040fe40002781670 */
[----:B------:R-:W-:Y:S01]  /*21c0*/  ISETP.LT.OR P3, PT, R2, 0x11, P3 ;  /* 0x000000110200780c */ /* 0x000fe20001f61670 */
[----:B0-----:R-:W-:Y:S01]  /*21d0*/  IMAD.IADD R6, R14, 0x1, R97 ;  /* 0x000000010e067824 */ /* 0x001fe200078e0261 */
[----:B------:R-:W-:Y:S02]  /*21e0*/  FSEL R121, R29, -INF , !P4 ;  /* 0xff8000001d797808 */ /* 0x000fe40006000000 */
[----:B------:R-:W-:Y:S02]  /*21f0*/  ISETP.GE.AND P4, PT, R10, 0x19, PT ;  /* 0x000000190a00780c */ /* 0x000fe40003f86270 */
[----:B------:R-:W-:Y:S02]  /*2200*/  FSEL R119, R32, -INF , !P3 ;  /* 0xff80000020777808 */ /* 0x000fe40005800000 */
[----:B--2---:R-:W-:-:S04]  /*2210*/  LOP3.LUT R20, R20, 0xfffffffb, RZ, 0xc0, !PT ;  /* 0xfffffffb14147812 */ /* 0x004fc800078ec0ff */
[----:B------:R-:W-:-:S04]  /*2220*/  @P6 LOP3.LUT R20, R20, 0x4, RZ, 0xfc, !PT ;  /* 0x0000000414146812 */ /* 0x000fc800078efcff */
[----:B------:R-:W-:-:S04]  /*2230*/  LOP3.LUT R20, R20, 0xfffffff7, RZ, 0xc0, !PT ;  /* 0xfffffff714147812 */ /* 0x000fc800078ec0ff */
[----:B------:R-:W-:Y:S02]  /*2240*/  @P5 LOP3.LUT R20, R20, 0x8, RZ, 0xfc, !PT ;  /* 0x0000000814145812 */ /* 0x000fe400078efcff */
[----:B------:R-:W-:Y:S02]  /*2250*/  ISETP.GE.AND P5, PT, R10, 0x12, PT ;  /* 0x000000120a00780c */ /* 0x000fe40003fa6270 */
[----:B------:R-:W-:Y:S02]  /*2260*/  LOP3.LUT R20, R20, 0xffffffef, RZ, 0xc0, !PT ;  /* 0xffffffef14147812 */ /* 0x000fe400078ec0ff */
[----:B------:R-:W-:-:S04]  /*2270*/  ISETP.GT.AND P3, PT, R4, 0x11, !P5 ;  /* 0x000000110400780c */ /* 0x000fc80006f64270 */
[----:B------:R-:W-:-:S04]  /*2280*/  ISETP.LT.OR P3, PT, R2, 0x12, P3 ;  /* 0x000000120200780c */ /* 0x000fc80001f61670 */
[----:B------:R-:W-:Y:S02]  /*2290*/  FSEL R33, R33, -INF , !P3 ;  /* 0xff80000021217808 */ /* 0x000fe40005800000 */
[----:B------:R-:W-:Y:S02]  /*22a0*/  @P5 LOP3.LUT R20, R20, 0x10, RZ, 0xfc, !PT ;  /* 0x0000001014145812 */ /* 0x000fe400078efcff */
[----:B------:R-:W-:Y:S02]  /*22b0*/  ISETP.GT.AND P3, PT, R4, 0x18, !P4 ;  /* 0x000000180400780c */ /* 0x000fe40006764270 */
[----:B------:R-:W-:Y:S02]  /*22c0*/  LOP3.LUT R20, R20, 0xfdffffff, RZ, 0xc0, !PT ;  /* 0xfdffffff14147812 */ /* 0x000fe400078ec0ff */
[----:B------:R-:W-:Y:S02]  /*22d0*/  ISETP.LT.OR P3, PT, R2, 0x19, P3 ;  /* 0x000000190200780c */ /* 0x000fe40001f61670 */
[----:B------:R-:W-:-:S02]  /*22e0*/  @P4 LOP3.LUT R20, R20, 0x2000000, RZ, 0xfc, !PT ;  /* 0x0200000014144812 */ /* 0x000fc400078efcff */
        /* <DEDUP_REMOVED lines=149> */
[----:B------:R-:W-:Y:S01]  /*2c40*/  VIADDMNMX R4, R97, R95, R12, PT ;  /* 0x0000005f61047246 */ /* 0x000fe2000380010c */
[----:B------:R0:W-:Y:S01]  /*2c50*/  STL [R1], R20 ;  /* 0x0000001401007387 */ /* 0x0001e20000100800 */
[----:B------:R-:W-:-:S04]  /*2c60*/  ISETP.LT.OR P6, PT, R2, 0x7a, P6 ;  /* 0x0000007a0200780c */ /* 0x000fc800037c1670 */
[----:B------:R-:W-:Y:S02]  /*2c70*/  FSEL R85, R85, -INF , !P6 ;  /* 0xff80000055557808 */ /* 0x000fe40007000000 */
[----:B------:R-:W-:-:S13]  /*2c80*/  PLOP3.LUT P6, PT, PT, PT, UP0, 0x40, 0x0 ;  /* 0x000000000000781c */ /* 0x000fda0003fce808 */
[----:B0-----:R-:W-:Y:S05]  /*2c90*/  @P6 BRA `(.L_x_1238) ;  /* 0x0000000000646947 */ /* 0x001fea0003800000 */
        /* <DEDUP_REMOVED lines=14> */
.L_x_1240:
[----:B------:R-:W-:Y:S02]  /*2d80*/  ULDC UR6, c[0x0][0x9e4] ;  /* 0x0002790000067ab9 */ /* 0x000fe40000000800 */
[----:B------:R-:W-:-:S05]  /*2d90*/  IMAD.U32 R2, RZ, RZ, UR6 ;  /* 0x00000006ff027e24 */ /* 0x000fca000f8e00ff */
[----:B------:R-:W-:-:S13]  /*2da0*/  ISETP.NE.AND P6, PT, R2, 0x1, PT ;  /* 0x000000010200780c */ /* 0x000fda0003fc5270 */
[----:B------:R-:W0:Y:S02]  /*2db0*/  @P6 LDC.64 R96, c[0x0][0x9e8] ;  /* 0x00027a00ff606b82 */ /* 0x000e240000000a00 */
[----:B0-----:R-:W-:-:S05]  /*2dc0*/  @P6 IMAD.HI.U32 R0, R95, R96, RZ ;  /* 0x000000605f006227 */ /* 0x001fca00078e00ff */
[----:B------:R-:W-:-:S07]  /*2dd0*/  @P6 SHF.R.U32.HI R95, RZ, R97, R0 ;  /* 0x00000061ff5f6219 */ /* 0x000fce0000011600 */
.L_x_1241:
[----:B------:R-:W-:Y:S05]  /*2de0*/  BSYNC B0 ;  /* 0x0000000000007941 */ /* 0x000fea0003800000 */
.L_x_1239:
[----:B------:R-:W-:-:S04]  /*2df0*/  IMAD R95, R95, R2, -R8 ;  /* 0x000000025f5f7224 */ /* 0x000fc800078e0a08 */
[----:B------:R-:W-:-:S05]  /*2e00*/  IMAD R95, R16, -0x2, R95 ;  /* 0xfffffffe105f7824 */ /* 0x000fca00078e025f */
[----:B------:R-:W-:Y:S02]  /*2e10*/  VIADDMNMX R4, R95, R2, R4, PT ;  /* 0x000000025f047246 */ /* 0x000fe40003800104 */
[----:B------:R-:W-:-:S07]  /*2e20*/  VIMNMX R6, R6, R95, !PT ;  /* 0x0000005f06067248 */ /* 0x000fce0007fe0100 */
.L_x_1238:
        /* <DEDUP_REMOVED lines=29> */
[----:B------:R-:W-:Y:S02]  /*3000*/  LOP3.LUT P1, RZ, R20, 0x2000000, RZ, 0xc0, !PT ;  /* 0x0200000014ff7812 */ /* 0x000fe4000782c0ff */
        /* <DEDUP_REMOVED lines=65> */
[C---:B------:R-:W-:Y:S01]  /*3420*/  LOP3.LUT P2, RZ, R20.reuse, 0x80, RZ, 0xc0, !PT ;  /* 0x0000008014ff7812 */ /* 0x040fe2000784c0ff */
        /* <DEDUP_REMOVED lines=79> */
[-CC-:B------:R-:W-:Y:S01]  /*3920*/  FFMA.FTZ R125, R125, R0.reuse, -R8.reuse ;  /* 0x000000007d7d7223 */ /* 0x180fe20000010808 */
[----:B------:R-:W-:Y:S01]  /*3930*/  ISETP.LT.OR P1, PT, R4, 0x69, P1 ;  /* 0x000000690400780c */ /* 0x000fe20000f21670 */
[--C-:B------:R-:W-:Y:S01]  /*3940*/  FFMA.FTZ R150, R123, R0, -R8.reuse ;  /* 0x000000007b967223 */ /* 0x100fe20000010808 */
[----:B------:R-:W-:Y:S01]  /*3950*/  FMNMX.FTZ R10, R111, R10, !PT ;  /* 0x0000000a6f0a7209 */ /* 0x000fe20007810000 */
[----:B------:R-:W-:Y:S01]  /*3960*/  MUFU.EX2 R148, R148 ;  /* 0x0000009400947308 */ /* 0x000fe20000000800 */
[----:B------:R-:W-:Y:S01]  /*3970*/  FSEL R49, R78, -INF , !P1 ;  /* 0xff8000004e317808 */ /* 0x000fe20004800000 */
[--C-:B------:R-:W-:Y:S01]  /*3980*/  FFMA.FTZ R128, R9, R0, -R8.reuse ;  /* 0x0000000009807223 */ /* 0x100fe20000010808 */
[----:B------:R-:W-:Y:S01]  /*3990*/  FMNMX.FTZ R10, R95, R10, !PT ;  /* 0x0000000a5f0a7209 */ /* 0x000fe20007810000 */
[-CC-:B------:R-:W-:Y:S01]  /*39a0*/  FFMA.FTZ R121, R121, R0.reuse, -R8.reuse ;  /* 0x0000000079797223 */ /* 0x180fe20000010808 */
[----:B------:R-:W-:Y:S01]  /*39b0*/  FSEL R53, R82, -INF , !P3 ;  /* 0xff80000052357808 */ /* 0x000fe20005800000 */
[--C-:B------:R-:W-:Y:S01]  /*39c0*/  FFMA.FTZ R144, R119, R0, -R8.reuse ;  /* 0x0000000077907223 */ /* 0x100fe20000010808 */
[----:B------:R-:W-:Y:S01]  /*39d0*/  FMNMX.FTZ R10, R109, R10, !PT ;  /* 0x0000000a6d0a7209 */ /* 0x000fe20007810000 */
[----:B------:R-:W0:Y:S01]  /*39e0*/  MUFU.EX2 R125, R125 ;  /* 0x0000007d007d7308 */ /* 0x000e220000000800 */
[----:B------:R-:W-:Y:S01]  /*39f0*/  ISETP.GT.AND P6, PT, R6, 0x79, !P6 ;  /* 0x000000790600780c */ /* 0x000fe200077c4270 */
[--C-:B------:R-:W-:Y:S01]  /*3a00*/  FFMA.FTZ R33, R33, R0, -R8.reuse ;  /* 0x0000000021217223 */ /* 0x100fe20000010808 */
[----:B------:R-:W-:Y:S01]  /*3a10*/  FMNMX.FTZ R10, R97, R10, !PT ;  /* 0x0000000a610a7209 */ /* 0x000fe20007810000 */
[-CC-:B------:R-:W-:Y:S01]  /*3a20*/  FFMA.FTZ R146, R93, R0.reuse, -R8.reuse ;  /* 0x000000005d927223 */ /* 0x180fe20000010808 */
[----:B------:R-:W-:Y:S01]  /*3a30*/  ISETP.LT.OR P6, PT, R4, 0x7a, P6 ;  /* 0x0000007a0400780c */ /* 0x000fe200037c1670 */
[--C-:B------:R-:W-:Y:S01]  /*3a40*/  FFMA.FTZ R37, R37, R0, -R8.reuse ;  /* 0x0000000025257223 */ /* 0x100fe20000010808 */
[----:B------:R-:W-:Y:S01]  /*3a50*/  FMNMX.FTZ R10, R107, R10, !PT ;  /* 0x0000000a6b0a7209 */ /* 0x000fe20007810000 */
[----:B------:R-:W1:Y:S01]  /*3a60*/  MUFU.EX2 R150, R150 ;  /* 0x0000009600967308 */ /* 0x000e620000000800 */
[----:B------:R-:W-:Y:S01]  /*3a70*/  FSEL R57, R86, -INF , !P5 ;  /* 0xff80000056397808 */ /* 0x000fe20006800000 */
[--C-:B------:R-:W-:Y:S01]  /*3a80*/  FFMA.FTZ R140, R91, R0, -R8.reuse ;  /* 0x000000005b8c7223 */ /* 0x100fe20000010808 */
[----:B------:R-:W-:Y:S01]  /*3a90*/  FMNMX.FTZ R10, R35, R10, !PT ;  /* 0x0000000a230a7209 */ /* 0x000fe20007810000 */
[-CC-:B------:R-:W-:Y:S01]  /*3aa0*/  FFMA.FTZ R41, R41, R0.reuse, -R8.reuse ;  /* 0x0000000029297223 */ /* 0x180fe20000010808 */
[----:B------:R-:W-:Y:S01]  /*3ab0*/  FSEL R87, R87, -INF , !P6 ;  /* 0xff80000057577808 */ /* 0x000fe20007000000 */
[--C-:B------:R-:W-:Y:S01]  /*3ac0*/  FFMA.FTZ R45, R45, R0, -R8.reuse ;  /* 0x000000002d2d7223 */ /* 0x100fe20000010808 */
[----:B------:R-:W-:Y:S01]  /*3ad0*/  FMNMX.FTZ R10, R105, R10, !PT ;  /* 0x0000000a690a7209 */ /* 0x000fe20007810000 */
[----:B------:R-:W2:Y:S01]  /*3ae0*/  MUFU.EX2 R121, R121 ;  /* 0x0000007900797308 */ /* 0x000ea20000000800 */
[-CC-:B------:R-:W-:Y:S01]  /*3af0*/  FFMA.FTZ R134, R15, R0.reuse, -R8.reuse ;  /* 0x000000000f867223 */ /* 0x180fe20000010808 */
[--C-:B------:R-:W-:Y:S01]  /*3b00*/  FFMA.FTZ R15, R61, R0, -R8.reuse ;  /* 0x000000003d0f7223 */ /* 0x100fe20000010808 */
[----:B------:R-:W-:Y:S01]  /*3b10*/  FMNMX.FTZ R10, R39, R10, !PT ;  /* 0x0000000a270a7209 */ /* 0x000fe20007810000 */
[-CC-:B------:R-:W-:Y:S01]  /*3b20*/  FFMA.FTZ R130, R11, R0.reuse, -R8.reuse ;  /* 0x000000000b827223 */ /* 0x180fe20000010808 */
[-CC-:B------:R-:W-:Y:S01]  /*3b30*/  FFMA.FTZ R124, R5, R0.reuse, -R8.reuse ;  /* 0x00000000057c7223 */ /* 0x180fe20000010808 */
[--C-:B------:R-:W-:Y:S01]  /*3b40*/  FFMA.FTZ R126, R7, R0, -R8.reuse ;  /* 0x00000000077e7223 */ /* 0x100fe20000010808 */
[----:B------:R-:W-:Y:S01]  /*3b50*/  FMNMX.FTZ R10, R103, R10, !PT ;  /* 0x0000000a670a7209 */ /* 0x000fe20007810000 */
[----:B------:R-:W3:Y:S01]  /*3b60*/  MUFU.EX2 R144, R144 ;  /* 0x0000009000907308 */ /* 0x000ee20000000800 */
[-CC-:B------:R-:W-:Y:S01]  /*3b70*/  FFMA.FTZ R120, R13, R0.reuse, -R8.reuse ;  /* 0x000000000d787223 */ /* 0x180fe20000010808 */
[--C-:B------:R-:W-:Y:S01]  /*3b80*/  FFMA.FTZ R122, R3, R0, -R8.reuse ;  /* 0x00000000037a7223 */ /* 0x100fe20000010808 */
[----:B------:R-:W-:Y:S01]  /*3b90*/  FMNMX.FTZ R10, R43, R10, !PT ;  /* 0x0000000a2b0a7209 */ /* 0x000fe20007810000 */
[-CC-:B------:R-:W-:Y:S01]  /*3ba0*/  FFMA.FTZ R61, R65, R0.reuse, -R8.reuse ;  /* 0x00000000413d7223 */ /* 0x180fe20000010808 */
[-CC-:B------:R-:W-:Y:S01]  /*3bb0*/  FFMA.FTZ R11, R69, R0.reuse, -R8.reuse ;  /* 0x00000000450b7223 */ /* 0x180fe20000010808 */
[--C-:B------:R-:W-:Y:S01]  /*3bc0*/  FFMA.FTZ R5, R73, R0, -R8.reuse ;  /* 0x0000000049057223 */ /* 0x100fe20000010808 */
[----:B------:R-:W-:Y:S01]  /*3bd0*/  FMNMX.FTZ R10, R101, R10, !PT ;  /* 0x0000000a650a7209 */ /* 0x000fe20007810000 */
[----:B------:R-:W4:Y:S01]  /*3be0*/  MUFU.EX2 R33, R33 ;  /* 0x0000002100217308 */ /* 0x000f220000000800 */
[-CC-:B------:R-:W-:Y:S01]  /*3bf0*/  FFMA.FTZ R7, R77, R0.reuse, -R8.reuse ;  /* 0x000000004d077223 */ /* 0x180fe20000010808 */
[--C-:B------:R-:W-:Y:S01]  /*3c00*/  FFMA.FTZ R13, R81, R0, -R8.reuse ;  /* 0x00000000510d7223 */ /* 0x100fe20000010808 */
[----:B------:R-:W-:Y:S01]  /*3c10*/  FMNMX.FTZ R10, R51, R10, !PT ;  /* 0x0000000a330a7209 */ /* 0x000fe20007810000 */
[----:B------:R-:W-:-:S03]  /*3c20*/  FFMA.FTZ R3, R85, R0, -R8 ;  /* 0x0000000055037223 */ /* 0x000fc60000010808 */
[----:B------:R-:W-:Y:S01]  /*3c30*/  FMNMX.FTZ R10, R55, R10, !PT ;  /* 0x0000000a370a7209 */ /* 0x000fe20007810000 */
[----:B------:R-:W5:Y:S03]  /*3c40*/  MUFU.EX2 R146, R146 ;  /* 0x0000009200927308 */ /* 0x000f660000000800 */
[----:B------:R-:W-:-:S04]  /*3c50*/  FMNMX.FTZ R10, R47, R10, !PT ;  /* 0x0000000a2f0a7209 */ /* 0x000fc80007810000 */
        /* <DEDUP_REMOVED lines=115> */
[----:B------:R-:W-:Y:S01]  /*4390*/  F2FP.BF16.F32.PACK_AB R140, R41, R140 ;  /* 0x0000008c298c723e */ /* 0x000fe200000010ff */
        /* <DEDUP_REMOVED lines=20> */
[----:B------:R-:W-:-:S06]  /*44e0*/  FADD.FTZ R36, R130, R31 ;  /* 0x0000001f82247221 */ /* 0x000fcc0000010000 */
        /* <DEDUP_REMOVED lines=25> */
[----:B------:R-:W-:Y:S01]  /*4680*/  F2FP.BF16.F32.PACK_AB R126, R7, R126 ;  /* 0x0000007e077e723e */ /* 0x000fe200000010ff */
[----:B------:R-:W-:-:S05]  /*4690*/  VIADD R7, R88, 0xfffffffe ;  /* 0xfffffffe58077836 */ /* 0x000fca0000000000 */
        /* <DEDUP_REMOVED lines=39> */
[----:B------:R-:W-:-:S03]  /*4910*/  F2FP.BF16.F32.PACK_AB R121, R6, R53 ;  /* 0x000000350679723e */ /* 0x000fc600000010ff */
[----:B--2---:R-:W-:-:S04]  /*4920*/  FADD.FTZ R3, R57, R10 ;  /* 0x0000000a39037221 */ /* 0x004fc80000010000 */
[C---:B0-----:R-:W-:Y:S01]  /*4930*/  FADD.FTZ R3, R8.reuse, R3 ;  /* 0x0000000308037221 */ /* 0x041fe20000010000 */
        /* <DEDUP_REMOVED lines=13> */
.L_x_1243:
[----:B------:R-:W-:Y:S02]  /*4a10*/  ULDC UR14, c[0x0][0x9e4] ;  /* 0x00027900000e7ab9 */ /* 0x000fe40000000800 */
[----:B------:R-:W-:-:S11]  /*4a20*/  UISETP.NE.AND UP0, UPT, UR14, 0x1, UPT ;  /* 0x000000010e00788c */ /* 0x000fd6000bf05270 */
[----:B------:R-:W-:Y:S02]  /*4a30*/  @UP0 ULDC.64 UR18, c[0x0][0x9e8] ;  /* 0x00027a0000120ab9 */ /* 0x000fe40000000a00 */
[----:B------:R-:W-:-:S04]  /*4a40*/  UIMAD.WIDE.U32 UR6, UR11, UR18, URZ ;  /* 0x000000120b0672a5 */ /* 0x000fc8000f8e003f */
[----:B------:R-:W-:-:S12]  /*4a50*/  @UP0 USHF.R.U32.HI UR11, URZ, UR19, UR7 ;  /* 0x000000133f0b0299 */ /* 0x000fd80008011607 */
.L_x_1244:
[----:B------:R-:W-:-:S04]  /*4a60*/  UIMAD UR11, UR11, UR14, UR14 ;  /* 0x0000000e0b0b72a4 */ /* 0x000fc8000f8e020e */
[----:B------:R-:W-:-:S04]  /*4a70*/  UISETP.LT.AND UP0, UPT, UR10, UR11, UPT ;  /* 0x0000000b0a00728c */ /* 0x000fc8000bf01270 */
[----:B------:R-:W-:-:S12]  /*4a80*/  USEL UR10, UR10, UR11, UP0 ;  /* 0x0000000b0a0a7287 */ /* 0x000fd80008000000 */
.L_x_1242:
        /* <DEDUP_REMOVED lines=31> */
.L_x_1264:
[----:B------:R-:W-:Y:S01]  /*4c80*/  ISETP.NE.AND P2, PT, RZ, UR44, PT ;  /* 0x0000002cff007c0c */ /* 0x000fe2000bf45270 */
[----:B------:R-:W-:-:S04]  /*4c90*/  UISETP.NE.AND UP0, UPT, UR25, 0x1, UPT ;  /* 0x000000011900788c */ /* 0x000fc8000bf05270 */
[----:B------:R-:W-:-:S04]  /*4ca0*/  USEL UR47, URZ, 0x1, UP0 ;  /* 0x000000013f2f7887 */ /* 0x000fc80008000000 */
[----:B------:R-:W-:-:S04]  /*4cb0*/  ULOP3.LUT UR47, UR26, UR47, URZ, 0x3c, !UPT ;  /* 0x0000002f1a2f7292 */ /* 0x000fc8000f8e3c3f */
[----:B------:R-:W-:Y:S08]  /*4cc0*/  @P2 BRA `(.L_x_1246) ;  /* 0x0000000000382947 */ /* 0x000ff00003800000 */
[----:B------:R-:W-:Y:S05]  /*4cd0*/  @!P0 BRA `(.L_x_1247) ;  /* 0x0000000000048947 */ /* 0x000fea0003800000 */
[----:B------:R-:W-:Y:S01]  /*4ce0*/  BPT.TRAP 0x1 ;  /* 0x000000040000795c */ /* 0x000fe20000300000 */
.L_x_1247:
        /* <DEDUP_REMOVED lines=9> */
.L_x_1248:
[----:B-1----:R-:W-:Y:S05]  /*4d80*/  @P1 BRA `(.L_x_1246) ;  /* 0x0000000000081947 */ /* 0x002fea0003800000 */
[----:B------:R-:W1:Y:S02]  /*4d90*/  SYNCS.PHASECHK.TRANS64.TRYWAIT P1, [UR6+0x16830], R0 ;  /* 0x01683000ff0075a7 */ /* 0x000e640008020146 */
[----:B-1----:R-:W-:Y:S05]  /*4da0*/  @!P1 BRA `(.L_x_1249) ;  /* 0x000000f800dc9947 */ /* 0x002fea0003800000 */
.L_x_1246:
        /* <DEDUP_REMOVED lines=28> */
.L_x_1251:
[----:B------:R-:W-:Y:S01]  /*4f70*/  ULEA UR6, UR25, UR45, 0x3 ;  /* 0x0000002d19067291 */ /* 0x000fe2000f8e183f */
[----:B------:R-:W-:-:S05]  /*4f80*/  IMAD.U32 R0, RZ, RZ, UR26 ;  /* 0x0000001aff007e24 */ /* 0x000fca000f8e00ff */
[----:B------:R-:W-:-:S04]  /*4f90*/  SHF.L.U32 R0, R0, 0x1f, RZ ;  /* 0x0000001f00007819 */ /* 0x000fc800000006ff */
[----:B------:R0:W1:Y:S01]  /*4fa0*/  SYNCS.PHASECHK.TRANS64.TRYWAIT P1, [UR6+0x16850], R0 ;  /* 0x01685000ff0075a7 */ /* 0x0000620008020146 */
[----:B------:R-:W-:Y:S05]  /*4fb0*/  @!P0 BRA `(.L_x_1252) ;  /* 0x0000000000048947 */ /* 0x000fea0003800000 */
[----:B------:R-:W-:Y:S01]  /*4fc0*/  BPT.TRAP 0x1 ;  /* 0x000000040000795c */ /* 0x000fe20000300000 */
.L_x_1252:
[----:B-1----:R-:W-:Y:S05]  /*4fd0*/  @P1 BRA `(.L_x_1250) ;  /* 0x0000000000081947 */ /* 0x002fea0003800000 */
[----:B------:R-:W1:Y:S02]  /*4fe0*/  SYNCS.PHASECHK.TRANS64.TRYWAIT P1, [UR6+0x16850], R0 ;  /* 0x01685000ff0075a7 */ /* 0x000e640008020146 */
[----:B-1----:R-:W-:Y:S05]  /*4ff0*/  @!P1 BRA `(.L_x_1253) ;  /* 0x000000f800609947 */ /* 0x002fea0003800000 */
.L_x_1250:
        /* <DEDUP_REMOVED lines=51> */
.L_x_1254:
[----:B------:R-:W-:Y:S01]  /*5330*/  UISETP.NE.AND UP1, UPT, UR51, URZ, UPT ;  /* 0x0000003f3300728c */ /* 0x000fe2000bf25270 */
[----:B------:R-:W-:Y:S01]  /*5340*/  VIADD R9, R17, UR40 ;  /* 0x0000002811097c36 */ /* 0x000fe20008000000 */
[----:B------:R-:W-:Y:S01]  /*5350*/  ULEA UR6, UR46, UR45, 0x3 ;  /* 0x0000002d2e067291 */ /* 0x000fe2000f8e183f */
[----:B------:R-:W-:Y:S01]  /*5360*/  IMAD.U32 R2, RZ, RZ, UR37 ;  /* 0x00000025ff027e24 */ /* 0x000fe2000f8e00ff */
[----:B------:R-:W-:Y:S02]  /*5370*/  UISETP.NE.AND UP0, UPT, UR50, URZ, UPT ;  /* 0x0000003f3200728c */ /* 0x000fe4000bf05270 */
        /* <DEDUP_REMOVED lines=14> */
[----:B------:R-:W-:-:S05]  /*5460*/  IMAD R11, R16, -0x2, R11 ;  /* 0xfffffffe100b7824 */ /* 0x000fca00078e020b */
[----:B------:R-:W-:-:S05]  /*5470*/  IADD3 R11, -R2, UR41, R11 ;  /* 0x00000029020b7c10 */ /* 0x000fca000fffe10b */
[C---:B------:R-:W-:Y:S02]  /*5480*/  VIADD R10, R11.reuse, UR23 ;  /* 0x000000170b0a7c36 */ /* 0x040fe40008000000 */
[----:B------:R-:W-:Y:S02]  /*5490*/  VIADD R12, R11, UR6 ;  /* 0x000000060b0c7c36 */ /* 0x000fe40008000000 */
[--C-:B0-----:R-:W-:Y:S02]  /*54a0*/  IMAD.IADD R2, R10, 0x1, R13.reuse ;  /* 0x000000010a027824 */ /* 0x101fe400078e020d */
[----:B------:R-:W-:Y:S01]  /*54b0*/  IMAD.IADD R8, R12, 0x1, R13 ;  /* 0x000000010c087824 */ /* 0x000fe200078e020d */
[----:B------:R-:W-:Y:S06]  /*54c0*/  @P1 BRA `(.L_x_1255) ;  /* 0x00000000005c1947 */ /* 0x000fec0003800000 */
[----:B------:R-:W-:Y:S01]  /*54d0*/  IMAD.U32 R14, RZ, RZ, UR37 ;  /* 0x00000025ff0e7e24 */ /* 0x000fe2000f8e00ff */
[----:B------:R-:W-:Y:S04]  /*54e0*/  BSSY B0, `(.L_x_1256) ;  /* 0x0000011000007945 */ /* 0x000fe80003800000 */
[----:B------:R-:W-:-:S04]  /*54f0*/  IADD3 R11, -R14, UR41, R13 ;  /* 0x000000290e0b7c10 */ /* 0x000fc8000fffe10d */
        /* <DEDUP_REMOVED lines=10> */
.L_x_1257:
[----:B------:R-:W-:-:S05]  /*55a0*/  IMAD.U32 R13, RZ, RZ, UR21 ;  /* 0x00000015ff0d7e24 */ /* 0x000fca000f8e00ff */
[----:B------:R-:W-:-:S13]  /*55b0*/  ISETP.NE.AND P1, PT, R13, 0x1, PT ;  /* 0x000000010d00780c */ /* 0x000fda0003f25270 */
[----:B------:R-:W0:Y:S02]  /*55c0*/  @P1 LDC.64 R14, c[0x0][0x9e8] ;  /* 0x00027a00ff0e1b82 */ /* 0x000e240000000a00 */
[----:B0-----:R-:W-:-:S05]  /*55d0*/  @P1 IMAD.HI.U32 R14, R11, R14, RZ ;  /* 0x0000000e0b0e1227 */ /* 0x001fca00078e00ff */
[----:B------:R-:W-:-:S07]  /*55e0*/  @P1 SHF.R.U32.HI R11, RZ, R15, R14 ;  /* 0x0000000fff0b1219 */ /* 0x000fce000001160e */
.L_x_1258:
[----:B------:R-:W-:Y:S05]  /*55f0*/  BSYNC B0 ;  /* 0x0000000000007941 */ /* 0x000fea0003800000 */
.L_x_1256:
[----:B------:R-:W-:-:S04]  /*5600*/  IMAD R11, R11, R13, -R0 ;  /* 0x0000000d0b0b7224 */ /* 0x000fc800078e0a00 */
[----:B------:R-:W-:-:S05]  /*5610*/  IMAD R11, R16, -0x2, R11 ;  /* 0xfffffffe100b7824 */ /* 0x000fca00078e020b */
[----:B------:R-:W-:Y:S02]  /*5620*/  VIADDMNMX R2, R11, R13, R2, PT ;  /* 0x0000000d0b027246 */ /* 0x000fe40003800102 */
[----:B------:R-:W-:-:S07]  /*5630*/  VIMNMX R8, R8, R11, !PT ;  /* 0x0000000b08087248 */ /* 0x000fce0007fe0100 */
.L_x_1255:
        /* <DEDUP_REMOVED lines=116> */
.L_x_1261:
[----:B------:R-:W-:-:S05]  /*5d80*/  IMAD.U32 R2, RZ, RZ, UR21 ;  /* 0x00000015ff027e24 */ /* 0x000fca000f8e00ff */
[----:B------:R-:W-:-:S13]  /*5d90*/  ISETP.NE.AND P2, PT, R2, 0x1, PT ;  /* 0x000000010200780c */ /* 0x000fda0003f45270 */
[----:B------:R-:W0:Y:S02]  /*5da0*/  @P2 LDC.64 R8, c[0x0][0x9e8] ;  /* 0x00027a00ff082b82 */ /* 0x000e240000000a00 */
[----:B0-----:R-:W-:-:S05]  /*5db0*/  @P2 IMAD.HI.U32 R8, R143, R8, RZ ;  /* 0x000000088f082227 */ /* 0x001fca00078e00ff */
[----:B------:R-:W-:-:S07]  /*5dc0*/  @P2 SHF.R.U32.HI R143, RZ, R9, R8 ;  /* 0x00000009ff8f2219 */ /* 0x000fce0000011608 */
.L_x_1262:
[----:B------:R-:W-:Y:S05]  /*5dd0*/  BSYNC B0 ;  /* 0x0000000000007941 */ /* 0x000fea0003800000 */
.L_x_1260:
[----:B------:R-:W-:-:S04]  /*5de0*/  IMAD R143, R143, R2, -R0 ;  /* 0x000000028f8f7224 */ /* 0x000fc800078e0a00 */
[----:B------:R-:W-:-:S05]  /*5df0*/  IMAD R143, R16, -0x2, R143 ;  /* 0xfffffffe108f7824 */ /* 0x000fca00078e028f */
[----:B------:R-:W-:Y:S02]  /*5e00*/  VIADDMNMX R10, R143, R2, R10, PT ;  /* 0x000000028f0a7246 */ /* 0x000fe4000380010a */
[----:B------:R-:W-:-:S07]  /*5e10*/  VIMNMX R12, R12, R143, !PT ;  /* 0x0000008f0c0c7248 */ /* 0x000fce0007fe0100 */
.L_x_1259:
        /* <DEDUP_REMOVED lines=213> */
[-C--:B------:R-:W-:Y:S01]  /*6b70*/  FFMA.FTZ R5, R85, R0.reuse, -R8 ;  /* 0x0000000055057223 */ /* 0x080fe20000010808 */
[----:B------:R-:W1:Y:S02]  /*6b80*/  SHFL.BFLY PT, R9, R10, 0x2, 0x1f ;  /* 0x0c401f000a097f89 */ /* 0x000e6400000e0000 */
[----:B------:R-:W-:Y:S01]  /*6b90*/  FMUL.FTZ R8, R69, R0 ;  /* 0x0000000045087220 */ /* 0x000fe20000410000 */
[----:B------:R-:W-:Y:S08]  /*6ba0*/  MUFU.EX2 R136, R136 ;  /* 0x0000008800887308 */ /* 0x000ff00000000800 */
[----:B------:R-:W2:Y:S08]  /*6bb0*/  MUFU.EX2 R8, R8 ;  /* 0x0000000800087308 */ /* 0x000eb00000000800 */
[----:B------:R-:W-:Y:S01]  /*6bc0*/  MUFU.EX2 R41, R41 ;  /* 0x0000002900297308 */ /* 0x000fe20000000800 */
[----:B-1----:R-:W-:-:S07]  /*6bd0*/  FMNMX.FTZ R9, R10, R9, !PT ;  /* 0x000000090a097209 */ /* 0x002fce0007810000 */
[----:B------:R-:W-:Y:S01]  /*6be0*/  MUFU.EX2 R138, R138 ;  /* 0x0000008a008a7308 */ /* 0x000fe20000000800 */
[----:B------:R-:W1:Y:S07]  /*6bf0*/  SHFL.BFLY PT, R10, R9, 0x1, 0x1f ;  /* 0x0c201f00090a7f89 */ /* 0x000e6e00000e0000 */
[----:B------:R-:W-:Y:S08]  /*6c00*/  MUFU.EX2 R45, R45 ;  /* 0x0000002d002d7308 */ /* 0x000ff00000000800 */
[----:B------:R-:W-:Y:S08]  /*6c10*/  MUFU.EX2 R132, R132 ;  /* 0x0000008400847308 */ /* 0x000ff00000000800 */
[----:B------:R-:W-:Y:S01]  /*6c20*/  MUFU.EX2 R49, R49 ;  /* 0x0000003100317308 */ /* 0x000fe20000000800 */
[----:B-1----:R-:W-:-:S04]  /*6c30*/  FMNMX.FTZ R9, R9, R10, !PT ;  /* 0x0000000a09097209 */ /* 0x002fc80007810000 */
        /* <DEDUP_REMOVED lines=15> */
[----:B------:R-:W-:Y:S01]  /*6d30*/  FMUL.FTZ R6, R25, R0 ;  /* 0x0000000019067220 */ /* 0x000fe20000410000 */
[----:B--2---:R-:W-:Y:S01]  /*6d40*/  FFMA.FTZ R25, R8, R4, R35 ;  /* 0x0000000408197223 */ /* 0x004fe20000010023 */
        /* <DEDUP_REMOVED lines=134> */
.L_x_1263:
        /* <DEDUP_REMOVED lines=75> */
.L_x_1245:
[----:B------:R-:W-:Y:S02]  /*7a60*/  UISETP.NE.AND UP1, UPT, UR51, URZ, UPT ;  /* 0x0000003f3300728c */ /* 0x000fe4000bf25270 */
[----:B------:R-:W-:Y:S02]  /*7a70*/  UISETP.NE.AND UP0, UPT, UR50, URZ, UPT ;  /* 0x0000003f3200728c */ /* 0x000fe4000bf05270 */
[----:B------:R-:W-:Y:S02]  /*7a80*/  UIADD3 UR10, UR40, 0xbf, URZ ;  /* 0x000000bf280a7890 */ /* 0x000fe4000fffe03f */
[----:B------:R-:W-:Y:S02]  /*7a90*/  UIADD3 UR11, UR41, 0x1, -UR37 ;  /* 0x00000001290b7890 */ /* 0x000fe4000fffe825 */
[----:B------:R-:W-:-:S03]  /*7aa0*/  PLOP3.LUT P1, PT, PT, PT, UP0, 0x40, 0x0 ;  /* 0x000000000000781c */ /* 0x000fc60003f2e808 */
[----:B------:R-:W-:Y:S01]  /*7ab0*/  @UP1 ULDC UR6, c[0x0][0x44c] ;  /* 0x0001130000061ab9 */ /* 0x000fe20000000800 */
[----:B------:R-:W-:Y:S01]  /*7ac0*/  @UP1 ULDC UR14, c[0x0][0x450] ;  /* 0x00011400000e1ab9 */ /* 0x000fe20000000800 */
[----:B------:R-:W-:-:S04]  /*7ad0*/  UIMAD.WIDE.U32 UR6, UR10, UR6, URZ ;  /* 0x000000060a0672a5 */ /* 0x000fc8000f8e003f */
[----:B------:R-:W-:-:S04]  /*7ae0*/  @UP1 USHF.R.U32.HI UR10, URZ, UR14, UR7 ;  /* 0x0000000e3f0a1299 */ /* 0x000fc80008011607 */
[----:B------:R-:W-:-:S04]  /*7af0*/  UIADD3 UR10, UR11, UR10, URZ ;  /* 0x0000000a0b0a7290 */ /* 0x000fc8000fffe03f */
[----:B------:R-:W-:Y:S01]  /*7b00*/  UIADD3 UR22, UR10, -UR22, URZ ;  /* 0x800000160a167290 */ /* 0x000fe2000fffe03f */
[----:B------:R-:W-:Y:S11]  /*7b10*/  @P1 BRA `(.L_x_1265) ;  /* 0x00000000004c1947 */ /* 0x000ff60003800000 */
[----:B------:R-:W-:-:S06]  /*7b20*/  UISETP.GT.AND UP0, UPT, UR10, -0x1, UPT ;  /* 0xffffffff0a00788c */ /* 0x000fcc000bf04270 */
[----:B------:R-:W-:-:S13]  /*7b30*/  PLOP3.LUT P1, PT, PT, PT, UP0, 0x80, 0x0 ;  /* 0x000000000000781c */ /* 0x000fda0003f2f008 */
[----:B------:R-:W-:Y:S05]  /*7b40*/  @P1 BRA `(.L_x_1266) ;  /* 0x0000000000201947 */ /* 0x000fea0003800000 */
[----:B------:R-:W-:Y:S01]  /*7b50*/  ULDC UR11, c[0x0][0x9e4] ;  /* 0x00027900000b7ab9 */ /* 0x000fe20000000800 */
[----:B------:R-:W-:Y:S02]  /*7b60*/  ULOP3.LUT UR10, URZ, UR10, URZ, 0x33, !UPT ;  /* 0x0000000a3f0a7292 */ /* 0x000fe4000f8e333f */
[----:B------:R-:W-:-:S11]  /*7b70*/  UISETP.NE.AND UP0, UPT, UR11, 0x1, UPT ;  /* 0x000000010b00788c */ /* 0x000fd6000bf05270 */
[----:B------:R-:W-:Y:S02]  /*7b80*/  @UP0 ULDC.64 UR14, c[0x0][0x9e8] ;  /* 0x00027a00000e0ab9 */ /* 0x000fe40000000a00 */
[----:B------:R-:W-:-:S04]  /*7b90*/  UIMAD.WIDE.U32 UR6, UR10, UR14, URZ ;  /* 0x0000000e0a0672a5 */ /* 0x000fc8000f8e003f */
[----:B------:R-:W-:-:S04]  /*7ba0*/  @UP0 USHF.R.U32.HI UR10, URZ, UR15, UR7 ;  /* 0x0000000f3f0a0299 */ /* 0x000fc80008011607 */
[----:B------:R-:W-:Y:S01]  /*7bb0*/  ULOP3.LUT UR10, URZ, UR10, URZ, 0x33, !UPT ;  /* 0x0000000a3f0a7292 */ /* 0x000fe2000f8e333f */
[----:B------:R-:W-:Y:S11]  /*7bc0*/  BRA `(.L_x_1267) ;  /* 0x0000000000147947 */ /* 0x000ff60003800000 */
.L_x_1266:
[----:B------:R-:W-:Y:S02]  /*7bd0*/  ULDC UR11, c[0x0][0x9e4] ;  /* 0x00027900000b7ab9 */ /* 0x000fe40000000800 */
[----:B------:R-:W-:-:S11]  /*7be0*/  UISETP.NE.AND UP0, UPT, UR11, 0x1, UPT ;  /* 0x000000010b00788c */ /* 0x000fd6000bf05270 */
[----:B------:R-:W-:Y:S02]  /*7bf0*/  @UP0 ULDC.64 UR14, c[0x0][0x9e8] ;  /* 0x00027a00000e0ab9 */ /* 0x000fe40000000a00 */
[----:B------:R-:W-:-:S04]  /*7c00*/  UIMAD.WIDE.U32 UR6, UR10, UR14, URZ ;  /* 0x0000000e0a0672a5 */ /* 0x000fc8000f8e003f */
[----:B------:R-:W-:-:S12]  /*7c10*/  @UP0 USHF.R.U32.HI UR10, URZ, UR15, UR7 ;  /* 0x0000000f3f0a0299 */ /* 0x000fd80008011607 */
.L_x_1267:
[----:B------:R-:W-:-:S04]  /*7c20*/  UIMAD UR10, UR10, UR11, URZ ;  /* 0x0000000b0a0a72a4 */ /* 0x000fc8000f8e023f */
[----:B------:R-:W-:-:S04]  /*7c30*/  UISETP.LT.AND UP0, UPT, UR22, UR10, UPT ;  /* 0x0000000a1600728c */ /* 0x000fc8000bf01270 */
[----:B------:R-:W-:-:S12]  /*7c40*/  USEL UR22, UR22, UR10, !UP0 ;  /* 0x0000000a16167287 */ /* 0x000fd8000c000000 */
.L_x_1265:
[----:B------:R-:W-:-:S04]  /*7c50*/  UIADD3 UR22, UR22, 0x7f, URZ ;  /* 0x0000007f16167890 */ /* 0x000fc8000fffe03f */
[----:B------:R-:W-:-:S04]  /*7c60*/  USHF.R.S32.HI UR6, URZ, 0x1f, UR22 ;  /* 0x0000001f3f067899 */ /* 0x000fc80008011416 */
[----:B------:R-:W-:-:S04]  /*7c70*/  ULEA.HI UR6, UR6, UR22, URZ, 0x7 ;  /* 0x0000001606067291 */ /* 0x000fc8000f8f383f */
[----:B------:R-:W-:-:S04]  /*7c80*/  USHF.R.S32.HI UR6, URZ, 0x7, UR6 ;  /* 0x000000073f067899 */ /* 0x000fc80008011406 */
[----:B------:R-:W-:-:S04]  /*7c90*/  UISETP.LT.AND UP0, UPT, UR42, UR6, UPT ;  /* 0x000000062a00728c */ /* 0x000fc8000bf01270 */
[----:B------:R-:W-:-:S06]  /*7ca0*/  USEL UR21, UR42, UR6, !UP0 ;  /* 0x000000062a157287 */ /* 0x000fcc000c000000 */
[----:B------:R-:W-:-:S13]  /*7cb0*/  ISETP.GE.AND P1, PT, R7, UR21, PT ;  /* 0x0000001507007c0c */ /* 0x000fda000bf26270 */
[----:B------:R-:W-:Y:S05]  /*7cc0*/  @!P1 BRA `(.L_x_1268) ;  /* 0x0000001c00449947 */ /* 0x000fea0003800000 */
[----:B------:R-:W-:Y:S01]  /*7cd0*/  IMAD.MOV.U32 R6, RZ, RZ, R9 ;  /* 0x000000ffff067224 */ /* 0x000fe200078e0009 */
[----:B------:R-:W-:Y:S01]  /*7ce0*/  UMOV UR23, UR47 ;  /* 0x0000002f00177c82 */ /* 0x000fe20008000000 */
[----:B------:R-:W-:Y:S01]  /*7cf0*/  IMAD.MOV.U32 R5, RZ, RZ, R2 ;  /* 0x000000ffff057224 */ /* 0x000fe200078e0002 */
[----:B------:R-:W-:-:S06]  /*7d00*/  UMOV UR22, UR46 ;  /* 0x0000002e00167c82 */ /* 0x000fcc0008000000 */
.L_x_1279:
[----:B------:R-:W-:Y:S01]  /*7d10*/  ISETP.NE.AND P2, PT, RZ, UR44, PT ;  /* 0x0000002cff007c0c */ /* 0x000fe2000bf45270 */
[----:B------:R-:W-:-:S04]  /*7d20*/  UISETP.NE.AND UP0, UPT, UR22, 0x1, UPT ;  /* 0x000000011600788c */ /* 0x000fc8000bf05270 */
[----:B------:R-:W-:-:S04]  /*7d30*/  USEL UR47, URZ, 0x1, UP0 ;  /* 0x000000013f2f7887 */ /* 0x000fc80008000000 */
[----:B------:R-:W-:-:S04]  /*7d40*/  ULOP3.LUT UR47, UR23, UR47, URZ, 0x3c, !UPT ;  /* 0x0000002f172f7292 */ /* 0x000fc8000f8e3c3f */
[----:B------:R-:W-:Y:S08]  /*7d50*/  @P2 BRA `(.L_x_1269) ;  /* 0x0000000000382947 */ /* 0x000ff00003800000 */
[----:B------:R-:W-:Y:S05]  /*7d60*/  @!P0 BRA `(.L_x_1270) ;  /* 0x0000000000048947 */ /* 0x000fea0003800000 */
[----:B------:R-:W-:Y:S01]  /*7d70*/  BPT.TRAP 0x1 ;  /* 0x000000040000795c */ /* 0x000fe20000300000 */
.L_x_1270:
        /* <DEDUP_REMOVED lines=9> */
.L_x_1271:
[----:B-1----:R-:W-:Y:S05]  /*7e10*/  @P1 BRA `(.L_x_1269) ;  /* 0x0000000000081947 */ /* 0x002fea0003800000 */
[----:B------:R-:W1:Y:S02]  /*7e20*/  SYNCS.PHASECHK.TRANS64.TRYWAIT P1, [UR6+0x16830], R0 ;  /* 0x01683000ff0075a7 */ /* 0x000e640008020146 */
[----:B-1----:R-:W-:Y:S05]  /*7e30*/  @!P1 BRA `(.L_x_1272) ;  /* 0x000000c800e89947 */ /* 0x002fea0003800000 */
.L_x_1269:
        /* <DEDUP_REMOVED lines=28> */
.L_x_1274:
[----:B------:R-:W-:Y:S01]  /*8000*/  ULEA UR6, UR22, UR45, 0x3 ;  /* 0x0000002d16067291 */ /* 0x000fe2000f8e183f */
[----:B------:R-:W-:-:S05]  /*8010*/  IMAD.U32 R0, RZ, RZ, UR23 ;  /* 0x00000017ff007e24 */ /* 0x000fca000f8e00ff */
[----:B------:R-:W-:-:S04]  /*8020*/  SHF.L.U32 R0, R0, 0x1f, RZ ;  /* 0x0000001f00007819 */ /* 0x000fc800000006ff */
[----:B------:R0:W1:Y:S01]  /*8030*/  SYNCS.PHASECHK.TRANS64.TRYWAIT P1, [UR6+0x16850], R0 ;  /* 0x01685000ff0075a7 */ /* 0x0000620008020146 */
[----:B------:R-:W-:Y:S05]  /*8040*/  @!P0 BRA `(.L_x_1275) ;  /* 0x0000000000048947 */ /* 0x000fea0003800000 */
[----:B------:R-:W-:Y:S01]  /*8050*/  BPT.TRAP 0x1 ;  /* 0x000000040000795c */ /* 0x000fe20000300000 */
.L_x_1275:
[----:B-1----:R-:W-:Y:S05]  /*8060*/  @P1 BRA `(.L_x_1273) ;  /* 0x0000000000081947 */ /* 0x002fea0003800000 */
[----:B------:R-:W1:Y:S02]  /*8070*/  SYNCS.PHASECHK.TRANS64.TRYWAIT P1, [UR6+0x16850], R0 ;  /* 0x01685000ff0075a7 */ /* 0x000e640008020146 */
[----:B-1----:R-:W-:Y:S05]  /*8080*/  @!P1 BRA `(.L_x_1276) ;  /* 0x000000c8006c9947 */ /* 0x002fea0003800000 */
.L_x_1273:
        /* <DEDUP_REMOVED lines=51> */
.L_x_1277:
        /* <DEDUP_REMOVED lines=80> */
[-CC-:B------:R-:W-:Y:S01]  /*88c0*/  FFMA.FTZ R37, R53, R0.reuse, -R131.reuse ;  /* 0x0000000035257223 */ /* 0x180fe20000010883 */
[C---:B------:R-:W-:Y:S01]  /*88d0*/  FADD.FTZ R15, -R9.reuse, R6 ;  /* 0x00000006090f7221 */ /* 0x040fe20000010100 */
[-C--:B------:R-:W-:Y:S01]  /*88e0*/  FMUL.FTZ R53, R9, R0.reuse ;  /* 0x0000000009357220 */ /* 0x080fe20000410000 */
[-C--:B------:R-:W-:Y:S01]  /*88f0*/  FMUL.FTZ R5, R5, R0.reuse ;  /* 0x0000000005057220 */ /* 0x080fe20000410000 */
[-C--:B------:R-:W-:Y:S01]  /*8900*/  FFMA.FTZ R148, R24, R0.reuse, -R131 ;  /* 0x0000000018947223 */ /* 0x080fe20000010883 */
[-C--:B------:R-:W-:Y:S01]  /*8910*/  FMUL.FTZ R6, R15, R0.reuse ;  /* 0x000000000f067220 */ /* 0x080fe20000410000 */
        /* <DEDUP_REMOVED lines=193> */
.L_x_1278:
[----:B------:R-:W-:Y:S01]  /*9530*/  ULEA UR6, UR22, UR45, 0x3 ;  /* 0x0000002d16067291 */ /* 0x000fe2000f8e183f */
[----:B------:R-:W-:Y:S01]  /*9540*/  ISETP.GT.AND P1, PT, R7, UR21, PT ;  /* 0x0000001507007c0c */ /* 0x000fe2000bf24270 */
        /* <DEDUP_REMOVED lines=73> */
.L_x_1268:
        /* <DEDUP_REMOVED lines=8> */
[----:B------:R-:W-:-:S05]  /*9a60*/  ULDC UR22, c[0x0][0x9e0] ;  /* 0x0002780000167ab9 */ /* 0x000fca0000000800 */
.L_x_1299:
        /* <DEDUP_REMOVED lines=9> */
.L_x_1282:
[----:B------:R-:W-:Y:S01]  /*9b00*/  ULEA UR6, UR46, UR45, 0x3 ;  /* 0x0000002d2e067291 */ /* 0x000fe2000f8e183f */
[----:B------:R-:W-:-:S05]  /*9b10*/  IMAD.U32 R0, RZ, RZ, UR47 ;  /* 0x0000002fff007e24 */ /* 0x000fca000f8e00ff */
[----:B------:R-:W-:-:S04]  /*9b20*/  SHF.L.U32 R0, R0, 0x1f, RZ ;  /* 0x0000001f00007819 */ /* 0x000fc800000006ff */
[----:B------:R0:W1:Y:S01]  /*9b30*/  SYNCS.PHASECHK.TRANS64.TRYWAIT P1, [UR6+0x16830], R0 ;  /* 0x01683000ff0075a7 */ /* 0x0000620008020146 */
[----:B------:R-:W-:Y:S05]  /*9b40*/  @!P0 BRA `(.L_x_1283) ;  /* 0x0000000000048947 */ /* 0x000fea0003800000 */
[----:B------:R-:W-:Y:S01]  /*9b50*/  BPT.TRAP 0x1 ;  /* 0x000000040000795c */ /* 0x000fe20000300000 */
.L_x_1283:
[----:B-1----:R-:W-:Y:S05]  /*9b60*/  @P1 BRA `(.L_x_1281) ;  /* 0x0000000000081947 */ /* 0x002fea0003800000 */
[----:B------:R-:W1:Y:S02]  /*9b70*/  SYNCS.PHASECHK.TRANS64.TRYWAIT P1, [UR6+0x16830], R0 ;  /* 0x01683000ff0075a7 */ /* 0x000e640008020146 */
[----:B-1----:R-:W-:Y:S05]  /*9b80*/  @!P1 BRA `(.L_x_1284) ;  /* 0x000000ac00c49947 */ /* 0x002fea0003800000 */
.L_x_1281:
        /* <DEDUP_REMOVED lines=25> */
.L_x_1286:
[----:B------:R-:W-:Y:S01]  /*9d20*/  ULEA UR6, UR24, UR45, 0x3 ;  /* 0x0000002d18067291 */ /* 0x000fe2000f8e183f */
[----:B------:R-:W-:-:S05]  /*9d30*/  IMAD.U32 R0, RZ, RZ, UR25 ;  /* 0x00000019ff007e24 */ /* 0x000fca000f8e00ff */
[----:B------:R-:W-:-:S04]  /*9d40*/  SHF.L.U32 R0, R0, 0x1f, RZ ;  /* 0x0000001f00007819 */ /* 0x000fc800000006ff */
[----:B------:R0:W1:Y:S01]  /*9d50*/  SYNCS.PHASECHK.TRANS64.TRYWAIT P1, [UR6+0x16850], R0 ;  /* 0x01685000ff0075a7 */ /* 0x0000620008020146 */
[----:B------:R-:W-:Y:S05]  /*9d60*/  @!P0 BRA `(.L_x_1287) ;  /* 0x0000000000048947 */ /* 0x000fea0003800000 */
[----:B------:R-:W-:Y:S01]  /*9d70*/  BPT.TRAP 0x1 ;  /* 0x000000040000795c */ /* 0x000fe20000300000 */
.L_x_1287:
[----:B-1----:R-:W-:Y:S05]  /*9d80*/  @P1 BRA `(.L_x_1285) ;  /* 0x0000000000081947 */ /* 0x002fea0003800000 */
[----:B------:R-:W1:Y:S02]  /*9d90*/  SYNCS.PHASECHK.TRANS64.TRYWAIT P1, [UR6+0x16850], R0 ;  /* 0x01685000ff0075a7 */ /* 0x000e640008020146 */
[----:B-1----:R-:W-:Y:S05]  /*9da0*/  @!P1 BRA `(.L_x_1288) ;  /* 0x000000ac00549947 */ /* 0x002fea0003800000 */
.L_x_1285:
        /* <DEDUP_REMOVED lines=51> */
.L_x_1289:
        /* <DEDUP_REMOVED lines=39> */
.L_x_1292:
[----:B------:R-:W-:-:S05]  /*a350*/  IMAD.U32 R13, RZ, RZ, UR21 ;  /* 0x00000015ff0d7e24 */ /* 0x000fca000f8e00ff */
[----:B------:R-:W-:-:S13]  /*a360*/  ISETP.NE.AND P1, PT, R13, 0x1, PT ;  /* 0x000000010d00780c */ /* 0x000fda0003f25270 */
[----:B------:R-:W0:Y:S02]  /*a370*/  @P1 LDC.64 R14, c[0x0][0x9e8] ;  /* 0x00027a00ff0e1b82 */ /* 0x000e240000000a00 */
[----:B0-----:R-:W-:-:S05]  /*a380*/  @P1 IMAD.HI.U32 R14, R11, R14, RZ ;  /* 0x0000000e0b0e1227 */ /* 0x001fca00078e00ff */
[----:B------:R-:W-:-:S07]  /*a390*/  @P1 SHF.R.U32.HI R11, RZ, R15, R14 ;  /* 0x0000000fff0b1219 */ /* 0x000fce000001160e */
.L_x_1293:
[----:B------:R-:W-:Y:S05]  /*a3a0*/  BSYNC B0 ;  /* 0x0000000000007941 */ /* 0x000fea0003800000 */
.L_x_1291:
[----:B------:R-:W-:-:S04]  /*a3b0*/  IMAD R11, R11, R13, -R0 ;  /* 0x0000000d0b0b7224 */ /* 0x000fc800078e0a00 */
[----:B------:R-:W-:-:S05]  /*a3c0*/  IMAD R11, R16, -0x2, R11 ;  /* 0xfffffffe100b7824 */ /* 0x000fca00078e020b */
[----:B------:R-:W-:Y:S02]  /*a3d0*/  VIADDMNMX R2, R11, R13, R2, PT ;  /* 0x0000000d0b027246 */ /* 0x000fe40003800102 */
[----:B------:R-:W-:-:S07]  /*a3e0*/  VIMNMX R8, R8, R11, !PT ;  /* 0x0000000b08087248 */ /* 0x000fce0007fe0100 */
.L_x_1290:
        /* <DEDUP_REMOVED lines=116> */
.L_x_1296:
[----:B------:R-:W-:-:S05]  /*ab30*/  IMAD.U32 R2, RZ, RZ, UR21 ;  /* 0x00000015ff027e24 */ /* 0x000fca000f8e00ff */
[----:B------:R-:W-:-:S13]  /*ab40*/  ISETP.NE.AND P2, PT, R2, 0x1, PT ;  /* 0x000000010200780c */ /* 0x000fda0003f45270 */
[----:B------:R-:W0:Y:S02]  /*ab50*/  @P2 LDC.64 R8, c[0x0][0x9e8] ;  /* 0x00027a00ff082b82 */ /* 0x000e240000000a00 */
[----:B0-----:R-:W-:-:S05]  /*ab60*/  @P2 IMAD.HI.U32 R8, R143, R8, RZ ;  /* 0x000000088f082227 */ /* 0x001fca00078e00ff */
[----:B------:R-:W-:-:S07]  /*ab70*/  @P2 SHF.R.U32.HI R143, RZ, R9, R8 ;  /* 0x00000009ff8f2219 */ /* 0x000fce0000011608 */
.L_x_1297:
[----:B------:R-:W-:Y:S05]  /*ab80*/  BSYNC B0 ;  /* 0x0000000000007941 */ /* 0x000fea0003800000 */
.L_x_1295:
[----:B------:R-:W-:-:S04]  /*ab90*/  IMAD R143, R143, R2, -R0 ;  /* 0x000000028f8f7224 */ /* 0x000fc800078e0a00 */
[----:B------:R-:W-:-:S05]  /*aba0*/  IMAD R143, R16, -0x2, R143 ;  /* 0xfffffffe108f7824 */ /* 0x000fca00078e028f */
[----:B------:R-:W-:Y:S02]  /*abb0*/  VIADDMNMX R10, R143, R2, R10, PT ;  /* 0x000000028f0a7246 */ /* 0x000fe4000380010a */
[----:B------:R-:W-:-:S07]  /*abc0*/  VIMNMX R12, R12, R143, !PT ;  /* 0x0000008f0c0c7248 */ /* 0x000fce0007fe0100 */
.L_x_1294:
        /* <DEDUP_REMOVED lines=377> */
.L_x_1298:
        /* <DEDUP_REMOVED lines=75> */
.L_x_1280:
[----:B------:R-:W-:Y:S06]  /*c810*/  BAR.ARV 0x8, 0x200 ;  /* 0x0208000000007b1d */ /* 0x000fec0000002000 */
[----:B------:R-:W-:Y:S05]  /*c820*/  @!P0 BRA `(.L_x_1300) ;  /* 0x0000000000048947 */ /* 0x000fea0003800000 */
[----:B------:R-:W-:Y:S01]  /*c830*/  BPT.TRAP 0x1 ;  /* 0x000000040000795c */ /* 0x000fe20000300000 */
.L_x_1300:
[----:B------:R-:W-:Y:S01]  /*c840*/  ULEA UR5, UR46, UR45, 0x3 ;  /* 0x0000002d2e057291 */ /* 0x000fe2000f8e183f */
[----:B------:R-:W-:-:S05]  /*c850*/  IMAD.U32 R5, RZ, RZ, UR47 ;  /* 0x0000002fff057e24 */ /* 0x000fca000f8e00ff */
[----:B------:R-:W-:-:S04]  /*c860*/  SHF.L.U32 R5, R5, 0x1f, RZ ;  /* 0x0000001f05057819 */ /* 0x000fc800000006ff */
[----:B------:R0:W1:Y:S01]  /*c870*/  SYNCS.PHASECHK.TRANS64.TRYWAIT P1, [UR5+0x16850], R5 ;  /* 0x01685005ff0075a7 */ /* 0x0000620008020145 */
[----:B------:R-:W-:Y:S05]  /*c880*/  @!P0 BRA `(.L_x_1301) ;  /* 0x0000000000048947 */ /* 0x000fea0003800000 */
[----:B------:R-:W-:Y:S01]  /*c890*/  BPT.TRAP 0x1 ;  /* 0x000000040000795c */ /* 0x000fe20000300000 */
.L_x_1301:
[----:B-1----:R-:W-:Y:S05]  /*c8a0*/  @P1 BRA `(.L_x_1302) ;  /* 0x0000000000081947 */ /* 0x002fea0003800000 */
[----:B------:R-:W1:Y:S02]  /*c8b0*/  SYNCS.PHASECHK.TRANS64.TRYWAIT P1, [UR5+0x16850], R5 ;  /* 0x01685005ff0075a7 */ /* 0x000e640008020145 */
[----:B-1----:R-:W-:Y:S05]  /*c8c0*/  @!P1 BRA `(.L_x_1303) ;  /* 0x0000008000a49947 */ /* 0x002fea0003800000 */
.L_x_1302:
[----:B------:R-:W-:Y:S01]  /*c8d0*/  UIADD3 UR45, UR45, 0x400, URZ ;  /* 0x000004002d2d7890 */ /* 0x000fe2000fffe03f */
[----:B------:R-:W-:Y:S01]  /*c8e0*/  WARPGROUP.ARRIVE ;  /* 0x00000000000079c5 */ /* 0x000fe20000000000 */
[----:B------:R-:W-:Y:S01]  /*c8f0*/  UMOV UR7, 0x40000040 ;  /* 0x4000004000077882 */ /* 0x000fe20000000000 */
[----:B01----:R-:W0:Y:S01]  /*c900*/  SHFL.BFLY PT, R5, R4, 0x2, 0x1f ;  /* 0x0c401f0004057f89 */ /* 0x003e2200000e0000 */
[----:B------:R-:W-:Y:S01]  /*c910*/  USHF.R.U32.HI UR45, URZ, 0x4, UR45 ;  /* 0x000000043f2d7899 */ /* 0x000fe2000801162d */
[----:B------:R-:W-:Y:S02]  /*c920*/  IMAD.MOV.U32 R21, RZ, RZ, -0x800000 ;  /* 0xff800000ff157424 */ /* 0x000fe400078e00ff */
        /* <DEDUP_REMOVED lines=9> */
[----:B-1----:R-:W-:Y:S01]  /*c9c0*/  FADD.FTZ R7, R6, R3 ;  /* 0x0000000306077221 */ /* 0x002fe20000010000 */
[----:B------:R-:W-:-:S03]  /*c9d0*/  IMAD.MOV.U32 R3, RZ, RZ, RZ ;  /* 0x000000ffff037224 */ /* 0x000fc600078e00ff */
[----:B------:R-:W0:Y:S04]  /*c9e0*/  SHFL.BFLY PT, R6, R5, 0x1, 0x1f ;  /* 0x0c201f0005067f89 */ /* 0x000e2800000e0000 */
[----:B------:R-:W1:Y:S01]  /*c9f0*/  SHFL.BFLY PT, R8, R7, 0x1, 0x1f ;  /* 0x0c201f0007087f89 */ /* 0x000e6200000e0000 */
[----:B0-----:R-:W-:Y:S01]  /*ca00*/  FADD.FTZ R10, R5, R6 ;  /* 0x00000006050a7221 */ /* 0x001fe20000010000 */
[----:B------:R-:W-:Y:S02]  /*ca10*/  IMAD.MOV.U32 R6, RZ, RZ, RZ ;  /* 0x000000ffff067224 */ /* 0x000fe400078e00ff */
[----:B-1----:R-:W-:Y:S02]  /*ca20*/  FADD.FTZ R11, R7, R8 ;  /* 0x00000008070b7221 */ /* 0x002fe40000010000 */
[----:B------:R-:W-:-:S03]  /*ca30*/  FSETP.NE.FTZ.AND P1, PT, R10, RZ, PT ;  /* 0x000000ff0a00720b */ /* 0x000fc60003f35000 */
[----:B------:R-:W-:-:S10]  /*ca40*/  FSETP.NE.FTZ.AND P2, PT, R11, RZ, PT ;  /* 0x000000ff0b00720b */ /* 0x000fd40003f55000 */
[----:B------:R-:W0:Y:S01]  /*ca50*/  @P1 MUFU.LG2 R4, R10 ;  /* 0x0000000a00041308 */ /* 0x000e220000000c00 */
[C---:B------:R-:W-:Y:S02]  /*ca60*/  @P1 FMUL.FTZ R5, R0.reuse, 0.69314718246459960938 ;  /* 0x3f31721800051820 */ /* 0x040fe40000410000 */
[----:B------:R-:W-:-:S05]  /*ca70*/  @P2 FMUL.FTZ R7, R0, 0.69314718246459960938 ;  /* 0x3f31721800072820 */ /* 0x000fca0000410000 */
        /* <DEDUP_REMOVED lines=44> */
.L_x_1304:
        /* <DEDUP_REMOVED lines=42> */
.L_x_1226:
[----:B------:R-:W0:Y:S01]  /*cfe0*/  S2R R3, SR_CgaCtaId ;  /* 0x0000000000037919 */ /* 0x000e220000008800 */
[----:B------:R-:W-:Y:S01]  /*cff0*/  MOV R0, 0x400 ;  /* 0x0000040000007802 */ /* 0x000fe20000000f00 */
[----:B------:R-:W-:Y:S01]  /*d000*/  BSSY B0, `(.L_x_1305) ;  /* 0x000018a000007945 */ /* 0x000fe20003800000 */
[----:B------:R-:W-:Y:S02]  /*d010*/  BAR.SYNC.DEFER_BLOCKING 0x5, 0x200 ;  /* 0x0148000000007b1d */ /* 0x000fe40000010000 */
[----:B0-----:R-:W-:-:S05]  /*d020*/  LEA R0, R3, R0, 0x18 ;  /* 0x0000000003007211 */ /* 0x001fca00078ec0ff */
[----:B------:R-:W0:Y:S02]  /*d030*/  LDS.128 R4, [R0+0x168d0] ;  /* 0x0168d00000047984 */ /* 0x000e240000000c00 */
[----:B0-----:R-:W-:Y:S02]  /*d040*/  R2UR UR5, R5 ;  /* 0x00000000050572ca */ /* 0x001fe400000e0000 */
[----:B------:R-:W-:Y:S02]  /*d050*/  R2UR UR7, R6 ;  /* 0x00000000060772ca */ /* 0x000fe400000e0000 */
        /* <DEDUP_REMOVED lines=9> */
[----:B------:R-:W1:Y:S01]  /*d0f0*/  LDC R33, c[0x0][0xbe8] ;  /* 0x0002fa00ff217b82 */ /* 0x000e620000000800 */
[----:B------:R-:W-:Y:S01]  /*d100*/  F2FP.BF16.F32.PACK_AB R14, R14, R25 ;  /* 0x000000190e0e723e */ /* 0x000fe200000010ff */
[----:B------:R-:W-:Y:S01]  /*d110*/  UISETP.NE.AND.EX UP0, UPT, UR9, URZ, UPT, UP0 ;  /* 0x0000003f0900728c */ /* 0x000fe2000bf05300 */
[----:B------:R-:W-:-:S05]  /*d120*/  F2FP.BF16.F32.PACK_AB R15, R15, R110 ;  /* 0x0000006e0f0f723e */ /* 0x000fca00000010ff */
[----:B------:R-:W-:Y:S01]  /*d130*/  BAR.SYNC.DEFER_BLOCKING 0x1, 0x180 ;  /* 0x0046000000007b1d */ /* 0x000fe20000010000 */
[----:B------:R-:W-:Y:S02]  /*d140*/  F2FP.BF16.F32.PACK_AB R113, R115, R114 ;  /* 0x000000727371723e */ /* 0x000fe400000010ff */
[----:B------:R-:W-:Y:S02]  /*d150*/  F2FP.BF16.F32.PACK_AB R114, R117, R116 ;  /* 0x000000747572723e */ /* 0x000fe400000010ff */
[----:B------:R-:W-:Y:S01]  /*d160*/  F2FP.BF16.F32.PACK_AB R115, R119, R118 ;  /* 0x000000767773723e */ /* 0x000fe200000010ff */
[----:B------:R-:W-:Y:S01]  /*d170*/  ULDC.64 UR8, c[0x0][0xc00] ;  /* 0x0003000000087ab9 */ /* 0x000fe20000000a00 */
[----:B------:R-:W-:Y:S01]  /*d180*/  UMOV UR4, URZ ;  /* 0x0000003f00047c82 */ /* 0x000fe20008000000 */
[----:B------:R-:W-:Y:S02]  /*d190*/  UIMAD.WIDE UR8, UR39, 0x4, UR8 ;  /* 0x00000004270878a5 */ /* 0x000fe4000f8e0208 */
[----:B------:R-:W-:Y:S01]  /*d1a0*/  USHF.R.S32.HI UR18, URZ, 0x1f, UR38 ;  /* 0x0000001f3f127899 */ /* 0x000fe20008011426 */
[----:B------:R-:W-:Y:S01]  /*d1b0*/  ULDC.64 UR12, c[0x0][0xb90] ;  /* 0x0002e400000c7ab9 */ /* 0x000fe20000000a00 */
[----:B------:R-:W-:-:S02]  /*d1c0*/  USHF.R.S32.HI UR11, URZ, 0x1f, UR39 ;  /* 0x0000001f3f0b7899 */ /* 0x000fc40008011427 */
        /* <DEDUP_REMOVED lines=28> */
[----:B------:R-:W-:Y:S01]  /*d390*/  F2FP.BF16.F32.PACK_AB R8, R89, R24 ;  /* 0x000000185908723e */ /* 0x000fe200000010ff */
[----:B------:R-:W-:Y:S01]  /*d3a0*/  IMAD.U32 R24, RZ, RZ, UR8 ;  /* 0x00000008ff187e24 */ /* 0x000fe2000f8e00ff */
        /* <DEDUP_REMOVED lines=8> */
[----:B------:R-:W-:-:S03]  /*d430*/  PLOP3.LUT P2, PT, PT, PT, UP0, 0x80, 0x0 ;  /* 0x000000000000781c */ /* 0x000fc60003f4f008 */
[----:B------:R2:W-:Y:S04]  /*d440*/  STSM.16.M88.4 [R30], R4 ;  /* 0x000000041e007844 */ /* 0x0005e80000000200 */
[----:B------:R3:W-:Y:S04]  /*d450*/  STSM.16.M88.4 [R29], R12 ;  /* 0x0000000c1d007844 */ /* 0x0007e80000000200 */
[----:B------:R3:W-:Y:S01]  /*d460*/  STSM.16.M88.4 [R28], R112 ;  /* 0x000000701c007844 */ /* 0x0007e20000000200 */
[----:B------:R-:W-:Y:S06]  /*d470*/  BAR.SYNC.DEFER_BLOCKING 0x1, 0x180 ;  /* 0x0046000000007b1d */ /* 0x000fec0000010000 */
[----:B------:R-:W4:Y:S01]  /*d480*/  @P2 LDG.E R26, desc[UR52][R24.64] ;  /* 0x00000034181a2981 */ /* 0x000f22000c1e1900 */
[----:B-1----:R-:W-:Y:S01]  /*d490*/  ISETP.NE.AND P1, PT, R33, 0x1, PT ;  /* 0x000000012100780c */ /* 0x002fe20003f25270 */
[----:B0-----:R-:W-:Y:S01]  /*d4a0*/  VIADD R8, R17, UR40 ;  /* 0x0000002811087c36 */ /* 0x001fe20008000000 */
[----:B------:R-:W-:-:S02]  /*d4b0*/  UIMAD UR8, UR18, UR12, URZ ;  /* 0x0000000c120872a4 */ /* 0x000fc4000f8e023f */
[----:B------:R-:W-:Y:S01]  /*d4c0*/  USEL UR11, UR11, URZ, !UP0 ;  /* 0x0000003f0b0b7287 */ /* 0x000fe2000c000000 */
[----:B--2---:R-:W-:Y:S01]  /*d4d0*/  IMAD.MOV.U32 R4, RZ, RZ, R8 ;  /* 0x000000ffff047224 */ /* 0x004fe200078e0008 */
[----:B------:R-:W-:Y:S02]  /*d4e0*/  UIMAD UR14, UR38, UR13, UR8 ;  /* 0x0000000d260e72a4 */ /* 0x000fe4000f8e0208 */
[----:B------:R-:W-:Y:S02]  /*d4f0*/  USEL UR10, UR39, URZ, !UP0 ;  /* 0x0000003f270a7287 */ /* 0x000fe4000c000000 */
[----:B------:R-:W-:-:S03]  /*d500*/  UISETP.NE.U32.AND UP0, UPT, UR20, URZ, UPT ;  /* 0x0000003f1400728c */ /* 0x000fc6000bf05070 */
[----:B------:R-:W0:Y:S01]  /*d510*/  @P1 LDC R27, c[0x0][0xbec] ;  /* 0x0002fb00ff1b1b82 */ /* 0x000e220000000800 */
[----:B------:R-:W-:-:S06]  /*d520*/  UISETP.NE.AND.EX UP0, UPT, UR21, URZ, UPT, UP0 ;  /* 0x0000003f1500728c */ /* 0x000fcc000bf05300 */
[----:B------:R-:W-:Y:S01]  /*d530*/  PLOP3.LUT P3, PT, PT, PT, UP0, 0x80, 0x0 ;  /* 0x000000000000781c */ /* 0x000fe20003f6f008 */
[----:B------:R-:W1:Y:S01]  /*d540*/  @P1 LDC R32, c[0x0][0xbf0] ;  /* 0x0002fc00ff201b82 */ /* 0x000e620000000800 */
[----:B0-----:R-:W-:-:S05]  /*d550*/  @P1 IMAD.HI.U32 R5, R8, R27, RZ ;  /* 0x0000001b08051227 */ /* 0x001fca00078e00ff */
[----:B-1----:R-:W-:-:S05]  /*d560*/  @P1 SHF.R.U32.HI R4, RZ, R32, R5 ;  /* 0x00000020ff041219 */ /* 0x002fca0000011605 */
[----:B------:R-:W-:-:S04]  /*d570*/  IMAD.MOV R6, RZ, RZ, -R4 ;  /* 0x000000ffff067224 */ /* 0x000fc800078e0a04 */
[----:B------:R-:W-:Y:S01]  /*d580*/  IMAD R7, R33, R6, R8 ;  /* 0x0000000621077224 */ /* 0x000fe200078e0208 */
[----:B------:R-:W-:-:S04]  /*d590*/  SHF.R.S32.HI R6, RZ, 0x1f, R4 ;  /* 0x0000001fff067819 */ /* 0x000fc80000011404 */
[----:B------:R-:W-:Y:S02]  /*d5a0*/  SHF.R.S32.HI R5, RZ, 0x1f, R7 ;  /* 0x0000001fff057819 */ /* 0x000fe40000011407 */
[----:B----4-:R-:W-:-:S13]  /*d5b0*/  @P2 R2UR UR4, R26 ;  /* 0x000000001a0422ca */ /* 0x010fda00000e0000 */
[----:B------:R-:W-:Y:S02]  /*d5c0*/  USHF.R.S32.HI UR9, URZ, 0x1f, UR4 ;  /* 0x0000001f3f097899 */ /* 0x000fe40008011404 */
[----:B------:R-:W-:Y:S02]  /*d5d0*/  UMOV UR8, UR4 ;  /* 0x0000000400087c82 */ /* 0x000fe40008000000 */
[----:B------:R-:W-:-:S04]  /*d5e0*/  UIMAD.WIDE.U32 UR12, UR38, UR12, UR8 ;  /* 0x0000000c260c72a5 */ /* 0x000fc8000f8e0008 */
[----:B------:R-:W-:Y:S02]  /*d5f0*/  UIADD3 UR13, UR13, UR14, URZ ;  /* 0x0000000e0d0d7290 */ /* 0x000fe4000fffe03f */
[----:B------:R-:W-:Y:S02]  /*d600*/  UIMAD UR14, UR11, UR16, URZ ;  /* 0x000000100b0e72a4 */ /* 0x000fe4000f8e023f */
[----:B------:R-:W-:Y:S02]  /*d610*/  UIMAD.WIDE.U32 UR12, UR10, UR16, UR12 ;  /* 0x000000100a0c72a5 */ /* 0x000fe4000f8e000c */
[----:B------:R-:W-:Y:S01]  /*d620*/  UIMAD UR14, UR10, UR17, UR14 ;  /* 0x000000110a0e72a4 */ /* 0x000fe2000f8e020e */
[----:B------:R-:W-:-:S03]  /*d630*/  ULDC UR16, c[0x0][0xa88] ;  /* 0x0002a20000107ab9 */ /* 0x000fc60000000800 */
[----:B------:R-:W-:Y:S02]  /*d640*/  IADD3 R4, P0, R4, UR12, RZ ;  /* 0x0000000c04047c10 */ /* 0x000fe4000ff1e0ff */
[----:B------:R-:W-:Y:S01]  /*d650*/  IMAD.U32 R9, RZ, RZ, UR14 ;  /* 0x0000000eff097e24 */ /* 0x000fe2000f8e00ff */
[----:B------:R-:W-:Y:S02]  /*d660*/  ULDC.64 UR14, c[0x0][0xb88] ;  /* 0x0002e200000e7ab9 */ /* 0x000fe40000000a00 */
[----:B------:R-:W-:Y:S02]  /*d670*/  IMAD R8, R5, UR14, RZ ;  /* 0x0000000e05087c24 */ /* 0x000fe4000f8e02ff */
[----:B------:R-:W-:Y:S01]  /*d680*/  IADD3.X R5, R6, UR13, R9, P0, !PT ;  /* 0x0000000d06057c10 */ /* 0x000fe200087fe409 */
[----:B------:R-:W-:Y:S01]  /*d690*/  @UP0 ULDC.64 UR12, c[0x0][0xc08] ;  /* 0x00030200000c0ab9 */ /* 0x000fe20000000a00 */
[----:B------:R-:W-:Y:S01]  /*d6a0*/  IMAD R9, R7, UR15, R8 ;  /* 0x0000000f07097c24 */ /* 0x000fe2000f8e0208 */
[----:B------:R-:W-:Y:S01]  /*d6b0*/  @UP0 UIMAD.WIDE UR12, UR39, 0x4, UR12 ;  /* 0x00000004270c08a5 */ /* 0x000fe2000f8e020c */
[----:B------:R-:W-:-:S02]  /*d6c0*/  IMAD.U32 R6, RZ, RZ, UR16 ;  /* 0x00000010ff067e24 */ /* 0x000fc4000f8e00ff */
[----:B------:R-:W-:Y:S01]  /*d6d0*/  IMAD.WIDE.U32 R4, R7, UR14, R4 ;  /* 0x0000000e07047c25 */ /* 0x000fe2000f8e0004 */
[----:B------:R-:W-:-:S03]  /*d6e0*/  ULDC.64 UR14, c[0x0][0xb50] ;  /* 0x0002d400000e7ab9 */ /* 0x000fc60000000a00 */
[----:B------:R-:W-:Y:S01]  /*d6f0*/  IMAD.IADD R5, R5, 0x1, R9 ;  /* 0x0000000105057824 */ /* 0x000fe200078e0209 */
[C---:B------:R-:W-:Y:S01]  /*d700*/  LEA R7, P0, R4.reuse, UR14, 0x2 ;  /* 0x0000000e04077c11 */ /* 0x040fe2000f8010ff */
[----:B------:R-:W-:Y:S02]  /*d710*/  IMAD.U32 R8, RZ, RZ, UR12 ;  /* 0x0000000cff087e24 */ /* 0x000fe4000f8e00ff */
[----:B------:R-:W-:Y:S01]  /*d720*/  IMAD.U32 R9, RZ, RZ, UR13 ;  /* 0x0000000dff097e24 */ /* 0x000fe2000f8e00ff */
[----:B------:R-:W-:Y:S01]  /*d730*/  LEA.HI.X R10, R4, UR15, R5, 0x2, P0 ;  /* 0x0000000f040a7c11 */ /* 0x000fe200080f1405 */
[----:B------:R-:W-:-:S03]  /*d740*/  IMAD R5, R23, 0x40, R19 ;  /* 0x0000004017057824 */ /* 0x000fc600078e0213 */
[----:B------:R3:W5:Y:S01]  /*d750*/  @P3 LDG.E R6, desc[UR52][R8.64] ;  /* 0x0000003408063981 */ /* 0x000762000c1e1900 */
[----:B------:R-:W-:Y:S05]  /*d760*/  @P3 BRA `(.L_x_1307) ;  /* 0x0000000000103947 */ /* 0x000fea0003800000 */
[----:B------:R-:W-:Y:S05]  /*d770*/  @!P2 BRA `(.L_x_1307) ;  /* 0x00000000000ca947 */ /* 0x000fea0003800000 */
[----:B---3--:R-:W2:Y:S04]  /*d780*/  LDG.E R9, desc[UR52][R24.64] ;  /* 0x0000003418097981 */ /* 0x008ea8000c1e1900 */
[----:B-----5:R-:W2:Y:S02]  /*d790*/  LDG.E R6, desc[UR52][R24.64+0x4] ;  /* 0x0000043418067981 */ /* 0x020ea4000c1e1900 */
[----:B--2---:R-:W-:-:S07]  /*d7a0*/  IMAD.IADD R6, R6, 0x1, -R9 ;  /* 0x0000000106067824 */ /* 0x004fce00078e0a09 */
.L_x_1307:
[----:B---3--:R-:W-:Y:S01]  /*d7b0*/  SHFL.IDX PT, R12, R7, RZ, 0x1c1f ;  /* 0x001c1fff070c7589 */ /* 0x008fe200000e0000 */
[----:B------:R-:W-:Y:S01]  /*d7c0*/  IMAD.WIDE R2, R5, 0x2, R2 ;  /* 0x0000000205027825 */ /* 0x000fe200078e0202 */
[----:B------:R-:W-:Y:S01]  /*d7d0*/  LOP3.LUT P0, RZ, R152, 0x3, RZ, 0xc0, !PT ;  /* 0x0000000398ff7812 */ /* 0x000fe2000780c0ff */
[----:B------:R-:W-:Y:S01]  /*d7e0*/  ULDC.64 UR14, c[0x0][0xaa0] ;  /* 0x0002a800000e7ab9 */ /* 0x000fe20000000a00 */
[----:B------:R-:W0:Y:S01]  /*d7f0*/  SHFL.IDX PT, R13, R10, RZ, 0x1c1f ;  /* 0x001c1fff0a0d7589 */ /* 0x000e2200000e0000 */
[----:B------:R-:W-:Y:S01]  /*d800*/  VIADD R8, R154, UR40 ;  /* 0x000000289a087c36 */ /* 0x000fe20008000000 */
[----:B------:R-:W-:Y:S01]  /*d810*/  IADD3 R9, P3, R2, 0x1800, RZ ;  /* 0x0000180002097810 */ /* 0x000fe20007f7e0ff */
[----:B-----5:R-:W-:Y:S01]  /*d820*/  IMAD R35, R6, R33, RZ ;  /* 0x0000002106237224 */ /* 0x020fe200078e02ff */
[----:B------:R-:W-:Y:S01]  /*d830*/  SHFL.IDX PT, R14, R7, 0x1, 0x1c1f ;  /* 0x003c1f00070e7f89 */ /* 0x000fe200000e0000 */
[----:B------:R-:W-:Y:S01]  /*d840*/  VIADD R4, R8, 0x8 ;  /* 0x0000000808047836 */ /* 0x000fe20000000000 */
[----:B------:R-:W-:-:S02]  /*d850*/  IADD3 R25, P4, R2, 0x3000, RZ ;  /* 0x0000300002197810 */ /* 0x000fc40007f9e0ff */
[----:B------:R-:W1:Y:S01]  /*d860*/  SHFL.IDX PT, R15, R10, 0x1, 0x1c1f ;  /* 0x003c1f000a0f7f89 */ /* 0x000e6200000e0000 */
[-C--:B------:R-:W-:Y:S02]  /*d870*/  ISETP.GE.OR P2, PT, R8, R35.reuse, P0 ;  /* 0x000000230800720c */ /* 0x080fe40000746670 */
[----:B------:R-:W-:Y:S02]  /*d880*/  LOP3.LUT R5, R2, 0x380, RZ, 0xc0, !PT ;  /* 0x0000038002057812 */ /* 0x000fe400078ec0ff */
[----:B------:R-:W-:Y:S02]  /*d890*/  LOP3.LUT R8, R9, 0x380, RZ, 0xc0, !PT ;  /* 0x0000038009087812 */ /* 0x000fe400078ec0ff */
[----:B------:R-:W-:Y:S02]  /*d8a0*/  ISETP.GE.OR P0, PT, R4, R35, P0 ;  /* 0x000000230400720c */ /* 0x000fe40000706670 */
[----:B------:R-:W-:Y:S02]  /*d8b0*/  LOP3.LUT R24, R25, 0x380, RZ, 0xc0, !PT ;  /* 0x0000038019187812 */ /* 0x000fe400078ec0ff */
[----:B------:R-:W-:-:S02]  /*d8c0*/  SHF.R.U64 R5, R5, 0x3, RZ ;  /* 0x0000000305057819 */ /* 0x000fc400000012ff */
[----:B------:R-:W-:Y:S02]  /*d8d0*/  SHF.R.U64 R8, R8, 0x3, RZ ;  /* 0x0000000308087819 */ /* 0x000fe400000012ff */
[----:B------:R-:W-:Y:S01]  /*d8e0*/  SHF.R.U64 R24, R24, 0x3, RZ ;  /* 0x0000000318187819 */ /* 0x000fe200000012ff */
[----:B0-----:R-:W-:Y:S01]  /*d8f0*/  @!P2 ST.E desc[UR52][R12.64], R21 ;  /* 0x000000150c00a985 */ /* 0x001fe2000c101934 */
[----:B------:R-:W-:Y:S01]  /*d900*/  LOP3.LUT R4, R5, R2, RZ, 0x3c, !PT ;  /* 0x0000000205047212 */ /* 0x000fe200078e3cff */
[--C-:B------:R-:W-:Y:S01]  /*d910*/  IMAD.MOV.U32 R5, RZ, RZ, R3.reuse ;  /* 0x000000ffff057224 */ /* 0x100fe200078e0003 */
[----:B------:R-:W-:Y:S01]  /*d920*/  LOP3.LUT R8, R8, R9, RZ, 0x3c, !PT ;  /* 0x0000000908087212 */ /* 0x000fe200078e3cff */
[--C-:B------:R-:W-:Y:S01]  /*d930*/  IMAD.X R9, RZ, RZ, R3.reuse, P3 ;  /* 0x000000ffff097224 */ /* 0x100fe200018e0603 */
[----:B------:R-:W-:Y:S01]  /*d940*/  LOP3.LUT R24, R24, R25, RZ, 0x3c, !PT ;  /* 0x0000001918187212 */ /* 0x000fe200078e3cff */
[--C-:B------:R-:W-:Y:S01]  /*d950*/  IMAD.X R25, RZ, RZ, R3.reuse, P4 ;  /* 0x000000ffff197224 */ /* 0x100fe200020e0603 */
[----:B-1----:R0:W-:Y:S04]  /*d960*/  @!P0 ST.E desc[UR52][R14.64], R20 ;  /* 0x000000140e008985 */ /* 0x0021e8000c101934 */
[----:B------:R-:W2:Y:S04]  /*d970*/  LD.E.128 R4, desc[UR52][R4.64] ;  /* 0x0000003404047980 */ /* 0x000ea8000c101d00 */
[----:B------:R-:W3:Y:S04]  /*d980*/  LD.E.128 R8, desc[UR52][R8.64] ;  /* 0x0000003408087980 */ /* 0x000ee8000c101d00 */
[----:B------:R-:W4:Y:S01]  /*d990*/  LD.E.128 R24, desc[UR52][R24.64] ;  /* 0x0000003418187980 */ /* 0x000f22000c101d00 */
[----:B------:R-:W-:Y:S01]  /*d9a0*/  IADD3 R29, P0, R2, 0x4800, RZ ;  /* 0x00004800021d7810 */ /* 0x000fe20007f1e0ff */
[----:B0-----:R-:W0:Y:S03]  /*d9b0*/  @P1 LDC R20, c[0x0][0xbec] ;  /* 0x0002fb00ff141b82 */ /* 0x001e260000000800 */
[----:B------:R-:W-:Y:S01]  /*d9c0*/  LOP3.LUT R2, R29, 0x380, RZ, 0xc0, !PT ;  /* 0x000003801d027812 */ /* 0x000fe200078ec0ff */
[----:B------:R-:W-:Y:S01]  /*d9d0*/  IMAD.X R13, RZ, RZ, R3, P0 ;  /* 0x000000ffff0d7224 */ /* 0x000fe200000e0603 */
[----:B------:R-:W-:-:S02]  /*d9e0*/  UIMAD UR12, UR9, UR14, URZ ;  /* 0x0000000e090c72a4 */ /* 0x000fc4000f8e023f */
[----:B------:R-:W-:Y:S01]  /*d9f0*/  SHF.R.U64 R2, R2, 0x3, RZ ;  /* 0x0000000302027819 */ /* 0x000fe200000012ff */
[----:B------:R-:W1:Y:S01]  /*da00*/  @P1 LDC R3, c[0x0][0xbf0] ;  /* 0x0002fc00ff031b82 */ /* 0x000e620000000800 */
[----:B------:R-:W-:Y:S02]  /*da10*/  UIMAD.WIDE.U32 UR8, UR4, UR14, URZ ;  /* 0x0000000e040872a5 */ /* 0x000fe4000f8e003f */
[----:B------:R-:W-:Y:S01]  /*da20*/  UIMAD UR12, UR4, UR15, UR12 ;  /* 0x0000000f040c72a4 */ /* 0x000fe2000f8e020c */
[----:B------:R-:W-:Y:S01]  /*da30*/  LOP3.LUT R12, R2, R29, RZ, 0x3c, !PT ;  /* 0x0000001d020c7212 */ /* 0x000fe200078e3cff */
[----:B------:R-:W-:Y:S01]  /*da40*/  IMAD R2, R18, 0x30, R23 ;  /* 0x0000003012027824 */ /* 0x000fe200078e0217 */
[----:B------:R-:W-:Y:S01]  /*da50*/  ULDC.64 UR14, c[0x0][0xae8] ;  /* 0x0002ba00000e7ab9 */ /* 0x000fe20000000a00 */
[----:B------:R-:W-:Y:S02]  /*da60*/  UIADD3 UR9, UR9, UR12, URZ ;  /* 0x0000000c09097290 */ /* 0x000fe4000fffe03f */
[----:B------:R-:W-:Y:S01]  /*da70*/  UIMAD UR4, UR18, UR14, URZ ;  /* 0x0000000e120472a4 */ /* 0x000fe2000f8e023f */
[----:B------:R-:W-:Y:S01]  /*da80*/  VIADD R29, R2, UR40 ;  /* 0x00000028021d7c36 */ /* 0x000fe20008000000 */
[----:B------:R-:W-:Y:S01]  /*da90*/  UIMAD.WIDE.U32 UR8, UR38, UR14, UR8 ;  /* 0x0000000e260872a5 */ /* 0x000fe2000f8e0008 */
[----:B------:R-:W-:Y:S01]  /*daa0*/  VIADD R32, R23, UR40 ;  /* 0x0000002817207c36 */ /* 0x000fe20008000000 */
[----:B------:R-:W-:Y:S01]  /*dab0*/  UIMAD UR4, UR38, UR15, UR4 ;  /* 0x0000000f260472a4 */ /* 0x000fe2000f8e0204 */
[----:B------:R-:W5:Y:S01]  /*dac0*/  LD.E.128 R12, desc[UR52][R12.64] ;  /* 0x000000340c0c7980 */ /* 0x000f62000c101d00 */
[----:B------:R-:W-:Y:S01]  /*dad0*/  ULDC.64 UR12, c[0x0][0xaf0] ;  /* 0x0002bc00000c7ab9 */ /* 0x000fe20000000a00 */
[----:B0-----:R-:W-:Y:S01]  /*dae0*/  @P1 IMAD.HI.U32 R2, R29, R20, RZ ;  /* 0x000000141d021227 */ /* 0x001fe200078e00ff */
[----:B------:R-:W-:Y:S01]  /*daf0*/  UIMAD UR11, UR11, UR12, URZ ;  /* 0x0000000c0b0b72a4 */ /* 0x000fe2000f8e023f */
[----:B------:R-:W-:Y:S01]  /*db00*/  @!PT LDS RZ, [RZ] ;  /* 0x00000000fffff984 */ /* 0x000fe20000000800 */
[----:B------:R-:W-:Y:S01]  /*db10*/  @!PT LDS RZ, [RZ] ;  /* 0x00000000fffff984 */ /* 0x000fe20000000800 */
[----:B------:R-:W-:Y:S01]  /*db20*/  @!PT LDS RZ, [RZ] ;  /* 0x00000000fffff984 */ /* 0x000fe20000000800 */
[----:B------:R-:W-:Y:S01]  /*db30*/  @!PT LDS RZ, [RZ] ;  /* 0x00000000fffff984 */ /* 0x000fe20000000800 */
[----:B------:R0:W-:Y:S06]  /*db40*/  MEMBAR.ALL.CTA ;  /* 0x0000000000007992 */ /* 0x0001ec0000008000 */
[----:B0-----:R-:W0:Y:S01]  /*db50*/  FENCE.VIEW.ASYNC.S ;  /* 0x00000000000073c6 */ /* 0x001e220000000000 */
[----:B------:R-:W-:Y:S01]  /*db60*/  UIADD3 UR9, UR9, UR4, URZ ;  /* 0x0000000409097290 */ /* 0x000fe2000fffe03f */
[----:B------:R-:W-:Y:S01]  /*db70*/  IMAD.MOV.U32 R21, RZ, RZ, R29 ;  /* 0x000000ffff157224 */ /* 0x000fe200078e001d */
[----:B------:R-:W-:Y:S01]  /*db80*/  UIMAD UR4, UR10, UR13, UR11 ;  /* 0x0000000d0a0472a4 */ /* 0x000fe2000f8e020b */
[----:B------:R-:W-:Y:S01]  /*db90*/  VIADD R0, R0, 0x16820 ;  /* 0x0001682000007836 */ /* 0x000fe20000000000 */
[----:B------:R-:W-:Y:S01]  /*dba0*/  UIMAD.WIDE.U32 UR10, UR10, UR12, UR8 ;  /* 0x0000000c0a0a72a5 */ /* 0x000fe2000f8e0008 */
[----:B-1----:R-:W-:-:S02]  /*dbb0*/  @P1 SHF.R.U32.HI R21, RZ, R3, R2 ;  /* 0x00000003ff151219 */ /* 0x002fc40000011602 */
[----:B------:R-:W-:Y:S01]  /*dbc0*/  ULDC.64 UR8, c[0x0][0xae0] ;  /* 0x0002b80000087ab9 */ /* 0x000fe20000000a00 */
[----:B------:R-:W-:Y:S01]  /*dbd0*/  UIADD3 UR4, UR11, UR4, URZ ;  /* 0x000000040b047290 */ /* 0x000fe2000fffe03f */
[--C-:B------:R-:W-:Y:S01]  /*dbe0*/  SHF.R.S32.HI R20, RZ, 0x1f, R21.reuse ;  /* 0x0000001fff147819 */ /* 0x100fe20000011415 */
[----:B------:R-:W-:Y:S01]  /*dbf0*/  IMAD.MOV R28, RZ, RZ, -R21 ;  /* 0x000000ffff1c7224 */ /* 0x000fe200078e0a15 */
[----:B------:R-:W-:Y:S01]  /*dc00*/  PRMT R0, RZ, 0x654, R0 ;  /* 0x00000654ff007816 */ /* 0x000fe20000000000 */
[----:B------:R-:W-:Y:S02]  /*dc10*/  IMAD.U32 R3, RZ, RZ, UR11 ;  /* 0x0000000bff037e24 */ /* 0x000fe4000f8e00ff */
[----:B------:R-:W-:Y:S02]  /*dc20*/  IMAD R20, R20, UR8, RZ ;  /* 0x0000000814147c24 */ /* 0x000fe4000f8e02ff */
[----:B------:R-:W-:Y:S02]  /*dc30*/  IMAD R29, R33, R28, R29 ;  /* 0x0000001c211d7224 */ /* 0x000fe400078e021d */
[----:B------:R-:W-:-:S02]  /*dc40*/  IMAD.U32 R2, RZ, RZ, UR10 ;  /* 0x0000000aff027e24 */ /* 0x000fc4000f8e00ff */
[----:B------:R-:W-:Y:S01]  /*dc50*/  IMAD.U32 R3, RZ, RZ, UR4 ;  /* 0x00000004ff037e24 */ /* 0x000fe2000f8e00ff */
[----:B------:R-:W-:Y:S01]  /*dc60*/  ULDC UR4, c[0x0][0xac8] ;  /* 0x0002b20000047ab9 */ /* 0x000fe20000000800 */
[C---:B------:R-:W-:Y:S01]  /*dc70*/  IMAD R31, R21.reuse, UR9, R20 ;  /* 0x00000009151f7c24 */ /* 0x040fe2000f8e0214 */
[----:B------:R-:W-:Y:S01]  /*dc80*/  SHF.R.S32.HI R20, RZ, 0x1f, R29 ;  /* 0x0000001fff147819 */ /* 0x000fe2000001141d */
[----:B------:R-:W-:Y:S01]  /*dc90*/  IMAD.WIDE.U32 R2, R21, UR8, R2 ;  /* 0x0000000815027c25 */ /* 0x000fe2000f8e0002 */
[----:B------:R-:W-:Y:S01]  /*dca0*/  ULDC.64 UR8, c[0x0][0xad8] ;  /* 0x0002b60000087ab9 */ /* 0x000fe20000000a00 */
[----:B0-----:R0:W-:Y:S02]  /*dcb0*/  SYNCS.ARRIVE.TRANS64.RED.A1T0 RZ, [R0+URZ], RZ ;  /* 0x000000ff00ff79a7 */ /* 0x0011e4000810043f */
[----:B------:R-:W-:Y:S02]  /*dcc0*/  IMAD.IADD R3, R3, 0x1, R31 ;  /* 0x0000000103037824 */ /* 0x000fe400078e021f */
[----:B------:R-:W-:-:S02]  /*dcd0*/  IMAD R20, R20, UR8, RZ ;  /* 0x0000000814147c24 */ /* 0x000fc4000f8e02ff */
[----:B------:R-:W-:-:S04]  /*dce0*/  IMAD.WIDE.U32 R2, R29, UR8, R2 ;  /* 0x000000081d027c25 */ /* 0x000fc8000f8e0002 */
[----:B------:R-:W-:Y:S01]  /*dcf0*/  IMAD R21, R29, UR9, R20 ;  /* 0x000000091d157c24 */ /* 0x000fe2000f8e0214 */
[----:B------:R-:W-:Y:S01]  /*dd00*/  ULDC.64 UR8, c[0x0][0xa80] ;  /* 0x0002a00000087ab9 */ /* 0x000fe20000000a00 */
[----:B0-----:R-:W-:Y:S01]  /*dd10*/  VIADD R0, R32, 0x90 ;  /* 0x0000009020007836 */ /* 0x001fe20000000000 */
[----:B------:R-:W-:Y:S01]  /*dd20*/  LEA R30, P0, R2, UR8, 0x1 ;  /* 0x00000008021e7c11 */ /* 0x000fe2000f8008ff */
[----:B------:R-:W-:-:S04]  /*dd30*/  IMAD.IADD R3, R3, 0x1, R21 ;  /* 0x0000000103037824 */ /* 0x000fc800078e0215 */
[----:B------:R-:W0:Y:S01]  /*dd40*/  SHFL.IDX PT, R20, R30, RZ, 0x181f ;  /* 0x00181fff1e147589 */ /* 0x000e2200000e0000 */
[----:B------:R-:W-:Y:S01]  /*dd50*/  LEA.HI.X R31, R2, UR9, R3, 0x1, P0 ;  /* 0x00000009021f7c11 */ /* 0x000fe200080f0c03 */
[C---:B------:R-:W-:Y:S01]  /*dd60*/  VIADD R2, R32.reuse, 0x30 ;  /* 0x0000003020027836 */ /* 0x040fe20000000000 */
[----:B------:R-:W-:Y:S01]  /*dd70*/  ISETP.GE.AND P0, PT, R19, UR4, PT ;  /* 0x0000000413007c0c */ /* 0x000fe2000bf06270 */
[----:B------:R-:W1:Y:S01]  /*dd80*/  SHFL.IDX PT, R28, R30, 0x1, 0x181f ;  /* 0x00381f001e1c7f89 */ /* 0x000e6200000e0000 */
[C---:B------:R-:W-:Y:S02]  /*dd90*/  VIADD R3, R32.reuse, 0x60 ;  /* 0x0000006020037836 */ /* 0x040fe40000000000 */
[-C--:B------:R-:W-:Y:S01]  /*dda0*/  ISETP.GE.OR P1, PT, R32, R35.reuse, P0 ;  /* 0x000000232000720c */ /* 0x080fe20000726670 */
[----:B------:R-:W1:Y:S01]  /*ddb0*/  SHFL.IDX PT, R34, R30, 0x2, 0x181f ;  /* 0x00581f001e227f89 */ /* 0x000e6200000e0000 */
[-C--:B------:R-:W-:Y:S02]  /*ddc0*/  ISETP.GE.OR P2, PT, R2, R35.reuse, P0 ;  /* 0x000000230200720c */ /* 0x080fe40000746670 */
[-C--:B------:R-:W-:Y:S01]  /*ddd0*/  ISETP.GE.OR P3, PT, R3, R35.reuse, P0 ;  /* 0x000000230300720c */ /* 0x080fe20000766670 */
[----:B------:R-:W1:Y:S01]  /*dde0*/  SHFL.IDX PT, R21, R31, RZ, 0x181f ;  /* 0x00181fff1f157589 */ /* 0x000e6200000e0000 */
[----:B------:R-:W-:-:S03]  /*ddf0*/  ISETP.GE.OR P0, PT, R0, R35, P0 ;  /* 0x000000230000720c */ /* 0x000fc60000706670 */
[----:B------:R-:W1:Y:S04]  /*de00*/  SHFL.IDX PT, R29, R31, 0x1, 0x181f ;  /* 0x00381f001f1d7f89 */ /* 0x000e6800000e0000 */
[----:B------:R-:W1:Y:S01]  /*de10*/  SHFL.IDX PT, R33, R31, 0x2, 0x181f ;  /* 0x00581f001f217f89 */ /* 0x000e6200000e0000 */
[----:B0-----:R-:W-:-:S03]  /*de20*/  @!P1 LEA R2, P4, R19, R20, 0x1 ;  /* 0x0000001413029211 */ /* 0x001fc600078808ff */
[----:B------:R-:W0:Y:S01]  /*de30*/  SHFL.IDX PT, R30, R30, 0x3, 0x181f ;  /* 0x00781f001e1e7f89 */ /* 0x000e2200000e0000 */
[----:B-1----:R-:W-:-:S03]  /*de40*/  @!P2 LEA R20, P5, R19, R28, 0x1 ;  /* 0x0000001c1314a211 */ /* 0x002fc600078a08ff */
[----:B------:R-:W1:Y:S01]  /*de50*/  SHFL.IDX PT, R31, R31, 0x3, 0x181f ;  /* 0x00781f001f1f7f89 */ /* 0x000e6200000e0000 */
[C---:B------:R-:W-:Y:S02]  /*de60*/  @!P3 LEA R28, P6, R19.reuse, R34, 0x1 ;  /* 0x00000022131cb211 */ /* 0x040fe400078c08ff */
[C-C-:B------:R-:W-:Y:S02]  /*de70*/  @!P1 LEA.HI.X R3, R19.reuse, R21, R156.reuse, 0x1, P4 ;  /* 0x0000001513039211 */ /* 0x140fe400020f0c9c */
[C-C-:B------:R-:W-:Y:S02]  /*de80*/  @!P2 LEA.HI.X R21, R19.reuse, R29, R156.reuse, 0x1, P5 ;  /* 0x0000001d1315a211 */ /* 0x140fe400028f0c9c */
[----:B------:R-:W-:Y:S01]  /*de90*/  @!P3 LEA.HI.X R29, R19, R33, R156, 0x1, P6 ;  /* 0x00000021131db211 */ /* 0x000fe200030f0c9c */
[----:B--2---:R2:W-:Y:S04]  /*dea0*/  @!P1 ST.E.128 desc[UR52][R2.64], R4 ;  /* 0x0000000402009985 */ /* 0x0045e8000c101d34 */
[----:B---3--:R2:W-:Y:S04]  /*deb0*/  @!P2 ST.E.128 desc[UR52][R20.64], R8 ;  /* 0x000000081400a985 */ /* 0x0085e8000c101d34 */
[----:B----4-:R2:W-:Y:S01]  /*dec0*/  @!P3 ST.E.128 desc[UR52][R28.64], R24 ;  /* 0x000000181c00b985 */ /* 0x0105e2000c101d34 */
[----:B01----:R-:W-:Y:S05]  /*ded0*/  @P0 BRA `(.L_x_1308) ;  /* 0x0000000800700947 */ /* 0x003fea0003800000 */
[----:B--2---:R-:W-:-:S04]  /*dee0*/  LEA R2, P0, R19, R30, 0x1 ;  /* 0x0000001e13027211 */ /* 0x004fc800078008ff */
[----:B------:R-:W-:-:S05]  /*def0*/  LEA.HI.X R3, R19, R31, R156, 0x1, P0 ;  /* 0x0000001f13037211 */ /* 0x000fca00000f0c9c */
[----:B-----5:R0:W-:Y:S01]  /*df00*/  ST.E.128 desc[UR52][R2.64], R12 ;  /* 0x0000000c02007985 */ /* 0x0201e2000c101d34 */
[----:B------:R-:W-:Y:S05]  /*df10*/  BRA `(.L_x_1308) ;  /* 0x0000000800607947 */ /* 0x000fea0003800000 */
.L_x_1306:
        /* <DEDUP_REMOVED lines=11> */
[----:B------:R-:W-:Y:S01]  /*dfd0*/  UISETP.NE.U32.AND UP1, UPT, UR8, URZ, UPT ;  /* 0x0000003f0800728c */ /* 0x000fe2000bf25070 */
[----:B------:R-:W-:Y:S02]  /*dfe0*/  IMAD.U32 R0, RZ, RZ, UR4 ;  /* 0x00000004ff007e24 */ /* 0x000fe4000f8e00ff */
[----:B------:R-:W2:Y:S01]  /*dff0*/  @P2 LDG.E R6, desc[UR52][R2.64] ;  /* 0x0000003402062981 */ /* 0x000ea2000c1e1900 */
[----:B------:R-:W-:-:S06]  /*e000*/  UISETP.NE.AND.EX UP1, UPT, UR9, URZ, UPT, UP1 ;  /* 0x0000003f0900728c */ /* 0x000fcc000bf25310 */
[----:B------:R-:W-:-:S05]  /*e010*/  PLOP3.LUT P3, PT, PT, PT, UP1, 0x80, 0x0 ;  /* 0x000000000000781c */ /* 0x000fca0003f6f018 */
[----:B------:R-:W-:Y:S02]  /*e020*/  @UP1 ULDC.64 UR8, c[0x0][0xc08] ;  /* 0x0003020000081ab9 */ /* 0x000fe40000000a00 */
[----:B------:R-:W-:-:S06]  /*e030*/  @UP1 UIMAD.WIDE UR8, UR39, 0x4, UR8 ;  /* 0x00000004270818a5 */ /* 0x000fcc000f8e0208 */
[----:B------:R-:W-:Y:S02]  /*e040*/  IMAD.U32 R4, RZ, RZ, UR8 ;  /* 0x00000008ff047e24 */ /* 0x000fe4000f8e00ff */
[----:B------:R-:W-:-:S05]  /*e050*/  IMAD.U32 R5, RZ, RZ, UR9 ;  /* 0x00000009ff057e24 */ /* 0x000fca000f8e00ff */
[----:B------:R1:W5:Y:S01]  /*e060*/  @P3 LDG.E R0, desc[UR52][R4.64] ;  /* 0x0000003404003981 */ /* 0x000362000c1e1900 */
[----:B0-----:R-:W-:Y:S01]  /*e070*/  ISETP.NE.AND P0, PT, R11, 0x1, PT ;  /* 0x000000010b00780c */ /* 0x001fe20003f05270 */
[----:B------:R-:W-:Y:S01]  /*e080*/  UMOV UR4, URZ ;  /* 0x0000003f00047c82 */ /* 0x000fe20008000000 */
[----:B------:R-:W-:Y:S01]  /*e090*/  USHF.R.S32.HI UR12, URZ, 0x1f, UR38 ;  /* 0x0000001f3f0c7899 */ /* 0x000fe20008011426 */
[----:B------:R-:W-:-:S10]  /*e0a0*/  ISETP.GE.AND P1, PT, R157, 0xc0, PT ;  /* 0x000000c09d00780c */ /* 0x000fd40003f26270 */
[----:B------:R-:W0:Y:S01]  /*e0b0*/  @P0 LDC R9, c[0x0][0xbec] ;  /* 0x0002fb00ff090b82 */ /* 0x000e220000000800 */
[----:B--2---:R-:W-:Y:S01]  /*e0c0*/  @P2 R2UR UR4, R6 ;  /* 0x00000000060422ca */ /* 0x004fe200000e0000 */
[----:B01----:R-:W-:-:S14]  /*e0d0*/  @P3 BRA `(.L_x_1309) ;  /* 0x0000000000103947 */ /* 0x003fdc0003800000 */
[----:B------:R-:W-:Y:S05]  /*e0e0*/  @!P2 BRA `(.L_x_1309) ;  /* 0x00000000000ca947 */ /* 0x000fea0003800000 */
[----:B------:R-:W2:Y:S04]  /*e0f0*/  LDG.E R5, desc[UR52][R2.64] ;  /* 0x0000003402057981 */ /* 0x000ea8000c1e1900 */
[----:B-----5:R-:W2:Y:S02]  /*e100*/  LDG.E R0, desc[UR52][R2.64+0x4] ;  /* 0x0000043402007981 */ /* 0x020ea4000c1e1900 */
[----:B--2---:R-:W-:-:S07]  /*e110*/  IMAD.IADD R0, R0, 0x1, -R5 ;  /* 0x0000000100007824 */ /* 0x004fce00078e0a05 */
.L_x_1309:
[----:B------:R-:W-:Y:S01]  /*e120*/  USHF.R.S32.HI UR8, URZ, 0x1f, UR39 ;  /* 0x0000001f3f087899 */ /* 0x000fe20008011427 */
[----:B------:R-:W-:Y:S01]  /*e130*/  BSSY B1, `(.L_x_1310) ;  /* 0x000002e000017945 */ /* 0x000fe20003800000 */
[----:B------:R-:W-:Y:S02]  /*e140*/  USHF.R.S32.HI UR11, URZ, 0x1f, UR4 ;  /* 0x0000001f3f0b7899 */ /* 0x000fe40008011404 */
[----:B------:R-:W-:Y:S02]  /*e150*/  USEL UR13, UR39, URZ, !UP0 ;  /* 0x0000003f270d7287 */ /* 0x000fe4000c000000 */
[----:B------:R-:W-:Y:S01]  /*e160*/  USEL UR14, UR8, URZ, !UP0 ;  /* 0x0000003f080e7287 */ /* 0x000fe2000c000000 */
[----:B------:R-:W-:Y:S11]  /*e170*/  @P1 BRA `(.L_x_1311) ;  /* 0x0000000000a41947 */ /* 0x000ff60003800000 */
[----:B------:R-:W0:Y:S01]  /*e180*/  S2R R3, SR_TID.X ;  /* 0x0000000000037919 */ /* 0x000e220000002100 */
[----:B------:R-:W1:Y:S01]  /*e190*/  LDC R7, c[0x0][0xbe8] ;  /* 0x0002fa00ff077b82 */ /* 0x000e620000000800 */
[----:B------:R-:W-:Y:S02]  /*e1a0*/  IMAD.U32 R4, RZ, RZ, UR40 ;  /* 0x00000028ff047e24 */ /* 0x000fe4000f8e00ff */
[----:B-1---5:R-:W-:-:S03]  /*e1b0*/  IMAD R2, R0, R7, RZ ;  /* 0x0000000700027224 */ /* 0x022fc600078e02ff */
[----:B0-----:R-:W-:-:S04]  /*e1c0*/  IADD3 R4, R4, -0x80, R3 ;  /* 0xffffff8004047810 */ /* 0x001fc80007ffe003 */
[----:B------:R-:W-:-:S13]  /*e1d0*/  ISETP.GE.AND P1, PT, R4, R2, PT ;  /* 0x000000020400720c */ /* 0x000fda0003f26270 */
[----:B------:R-:W-:Y:S05]  /*e1e0*/  @P1 BRA `(.L_x_1311) ;  /* 0x0000000000881947 */ /* 0x000fea0003800000 */
[----:B------:R-:W-:Y:S01]  /*e1f0*/  ISETP.NE.AND P1, PT, R7, 0x1, PT ;  /* 0x000000010700780c */ /* 0x000fe20003f25270 */
[----:B------:R-:W-:Y:S01]  /*e200*/  ULDC.64 UR16, c[0x0][0xb90] ;  /* 0x0002e40000107ab9 */ /* 0x000fe20000000a00 */
[----:B------:R-:W-:Y:S01]  /*e210*/  UMOV UR8, UR4 ;  /* 0x0000000400087c82 */ /* 0x000fe20008000000 */
[----:B------:R-:W-:Y:S01]  /*e220*/  UIMAD UR10, UR12, UR16, URZ ;  /* 0x000000100c0a72a4 */ /* 0x000fe2000f8e023f */
[----:B------:R-:W-:Y:S01]  /*e230*/  IMAD.MOV.U32 R2, RZ, RZ, R4 ;  /* 0x000000ffff027224 */ /* 0x000fe200078e0004 */
[----:B------:R-:W-:Y:S02]  /*e240*/  UMOV UR9, UR11 ;  /* 0x0000000b00097c82 */ /* 0x000fe40008000000 */
[----:B------:R-:W-:Y:S02]  /*e250*/  UIMAD.WIDE.U32 UR8, UR38, UR16, UR8 ;  /* 0x00000010260872a5 */ /* 0x000fe4000f8e0008 */
[----:B------:R-:W-:-:S03]  /*e260*/  UIMAD UR10, UR38, UR17, UR10 ;  /* 0x00000011260a72a4 */ /* 0x000fc6000f8e020a */
[----:B------:R-:W-:Y:S01]  /*e270*/  ULDC.64 UR16, c[0x0][0xb98] ;  /* 0x0002e60000107ab9 */ /* 0x000fe20000000a00 */
[----:B------:R-:W0:Y:S01]  /*e280*/  @P1 LDC R3, c[0x0][0xbec] ;  /* 0x0002fb00ff031b82 */ /* 0x000e220000000800 */
[----:B------:R-:W-:Y:S02]  /*e290*/  UIADD3 UR9, UR9, UR10, URZ ;  /* 0x0000000a09097290 */ /* 0x000fe4000fffe03f */
[----:B------:R-:W-:Y:S02]  /*e2a0*/  UIMAD UR10, UR14, UR16, URZ ;  /* 0x000000100e0a72a4 */ /* 0x000fe4000f8e023f */
[----:B------:R-:W-:Y:S02]  /*e2b0*/  UIMAD.WIDE.U32 UR8, UR13, UR16, UR8 ;  /* 0x000000100d0872a5 */ /* 0x000fe4000f8e0008 */
[----:B------:R-:W-:Y:S01]  /*e2c0*/  UIMAD UR10, UR13, UR17, UR10 ;  /* 0x000000110d0a72a4 */ /* 0x000fe2000f8e020a */
[----:B------:R-:W1:Y:S02]  /*e2d0*/  @P1 LDC R6, c[0x0][0xbf0] ;  /* 0x0002fc00ff061b82 */ /* 0x000e640000000800 */
[----:B------:R-:W-:Y:S01]  /*e2e0*/  ULDC.64 UR16, c[0x0][0xb88] ;  /* 0x0002e20000107ab9 */ /* 0x000fe20000000a00 */
[----:B0-----:R-:W-:-:S05]  /*e2f0*/  @P1 IMAD.HI.U32 R3, R4, R3, RZ ;  /* 0x0000000304031227 */ /* 0x001fca00078e00ff */
[----:B-1----:R-:W-:Y:S01]  /*e300*/  @P1 SHF.R.U32.HI R2, RZ, R6, R3 ;  /* 0x00000006ff021219 */ /* 0x002fe20000011603 */
[----:B------:R-:W-:-:S03]  /*e310*/  IMAD.U32 R6, RZ, RZ, UR10 ;  /* 0x0000000aff067e24 */ /* 0x000fc6000f8e00ff */
[--C-:B------:R-:W-:Y:S01]  /*e320*/  SHF.R.S32.HI R3, RZ, 0x1f, R2.reuse ;  /* 0x0000001fff037819 */ /* 0x100fe20000011402 */
[----:B------:R-:W-:Y:S01]  /*e330*/  IMAD.MOV R5, RZ, RZ, -R2 ;  /* 0x000000ffff057224 */ /* 0x000fe200078e0a02 */
[----:B------:R-:W-:-:S03]  /*e340*/  IADD3 R2, P1, R2, UR8, RZ ;  /* 0x0000000802027c10 */ /* 0x000fc6000ff3e0ff */
[----:B------:R-:W-:Y:S01]  /*e350*/  IMAD R5, R7, R5, R4 ;  /* 0x0000000507057224 */ /* 0x000fe200078e0204 */
[----:B------:R-:W-:Y:S01]  /*e360*/  IADD3.X R3, R3, UR9, R6, P1, !PT ;  /* 0x0000000903037c10 */ /* 0x000fe20008ffe406 */
[----:B------:R-:W-:-:S03]  /*e370*/  ULDC.64 UR8, c[0x0][0xb50] ;  /* 0x0002d40000087ab9 */ /* 0x000fc60000000a00 */
[----:B------:R-:W-:Y:S01]  /*e380*/  SHF.R.S32.HI R4, RZ, 0x1f, R5 ;  /* 0x0000001fff047819 */ /* 0x000fe20000011405 */
[----:B------:R-:W-:-:S04]  /*e390*/  IMAD.WIDE.U32 R2, R5, UR16, R2 ;  /* 0x0000001005027c25 */ /* 0x000fc8000f8e0002 */
[----:B------:R-:W-:-:S04]  /*e3a0*/  IMAD R4, R4, UR16, RZ ;  /* 0x0000001004047c24 */ /* 0x000fc8000f8e02ff */
[----:B------:R-:W-:Y:S01]  /*e3b0*/  IMAD R7, R5, UR17, R4 ;  /* 0x0000001105077c24 */ /* 0x000fe2000f8e0204 */
[----:B------:R-:W-:-:S03]  /*e3c0*/  LEA R4, P1, R2, UR8, 0x2 ;  /* 0x0000000802047c11 */ /* 0x000fc6000f8210ff */
[----:B------:R-:W-:-:S05]  /*e3d0*/  IMAD.IADD R3, R3, 0x1, R7 ;  /* 0x0000000103037824 */ /* 0x000fca00078e0207 */
[----:B------:R-:W-:Y:S01]  /*e3e0*/  LEA.HI.X R5, R2, UR9, R3, 0x2, P1 ;  /* 0x0000000902057c11 */ /* 0x000fe200088f1403 */
[----:B------:R-:W-:-:S05]  /*e3f0*/  IMAD.MOV.U32 R3, RZ, RZ, -0x800000 ;  /* 0xff800000ff037424 */ /* 0x000fca00078e00ff */
[----:B------:R0:W-:Y:S02]  /*e400*/  STG.E desc[UR52][R4.64], R3 ;  /* 0x0000000304007986 */ /* 0x0001e4000c101934 */
.L_x_1311:
[----:B------:R-:W-:Y:S05]  /*e410*/  BSYNC B1 ;  /* 0x0000000000017941 */ /* 0x000fea0003800000 */
.L_x_1310:
[----:B0-----:R-:W0:Y:S01]  /*e420*/  @P0 LDC R3, c[0x0][0xbf0] ;  /* 0x0002fc00ff030b82 */ /* 0x001e220000000800 */
[----:B------:R-:W-:Y:S01]  /*e430*/  ULDC.64 UR16, c[0x0][0xaa0] ;  /* 0x0002a80000107ab9 */ /* 0x000fe20000000a00 */
[----:B------:R-:W-:Y:S01]  /*e440*/  IMAD R2, R18, 0x30, R23 ;  /* 0x0000003012027824 */ /* 0x000fe200078e0217 */
[----:B------:R-:W-:Y:S01]  /*e450*/  UIMAD UR10, UR11, UR16, URZ ;  /* 0x000000100b0a72a4 */ /* 0x000fe2000f8e023f */
[----:B------:R-:W-:Y:S01]  /*e460*/  VIADD R20, R23, UR40 ;  /* 0x0000002817147c36 */ /* 0x000fe20008000000 */
[----:B------:R-:W-:Y:S01]  /*e470*/  UIMAD.WIDE.U32 UR8, UR4, UR16, URZ ;  /* 0x00000010040872a5 */ /* 0x000fe2000f8e003f */
[----:B------:R-:W-:Y:S01]  /*e480*/  VIADD R4, R2, UR40 ;  /* 0x0000002802047c36 */ /* 0x000fe20008000000 */
[----:B------:R-:W-:Y:S01]  /*e490*/  UIMAD UR10, UR4, UR17, UR10 ;  /* 0x00000011040a72a4 */ /* 0x000fe2000f8e020a */
[----:B-----5:R-:W-:Y:S02]  /*e4a0*/  IMAD R13, R0, R11, RZ ;  /* 0x0000000b000d7224 */ /* 0x020fe400078e02ff */
[----:B------:R-:W-:Y:S01]  /*e4b0*/  ULDC.64 UR16, c[0x0][0xae8] ;  /* 0x0002ba0000107ab9 */ /* 0x000fe20000000a00 */
[----:B------:R-:W-:Y:S01]  /*e4c0*/  UIADD3 UR9, UR9, UR10, URZ ;  /* 0x0000000a09097290 */ /* 0x000fe2000fffe03f */
[----:B------:R-:W-:Y:S01]  /*e4d0*/  @P0 IMAD.HI.U32 R2, R4, R9, RZ ;  /* 0x0000000904020227 */ /* 0x000fe200078e00ff */
[----:B------:R-:W-:-:S02]  /*e4e0*/  UIMAD UR4, UR12, UR16, URZ ;  /* 0x000000100c0472a4 */ /* 0x000fc4000f8e023f */
[----:B------:R-:W-:Y:S01]  /*e4f0*/  UIMAD.WIDE.U32 UR8, UR38, UR16, UR8 ;  /* 0x00000010260872a5 */ /* 0x000fe2000f8e0008 */
[----:B------:R-:W-:Y:S01]  /*e500*/  IMAD.MOV.U32 R5, RZ, RZ, R4 ;  /* 0x000000ffff057224 */ /* 0x000fe200078e0004 */
[----:B------:R-:W-:Y:S01]  /*e510*/  UIMAD UR4, UR38, UR17, UR4 ;  /* 0x00000011260472a4 */ /* 0x000fe2000f8e0204 */
[----:B------:R-:W-:Y:S01]  /*e520*/  VIADD R0, R20, 0x30 ;  /* 0x0000003014007836 */ /* 0x000fe20000000000 */
[----:B------:R-:W-:Y:S02]  /*e530*/  ULDC.64 UR10, c[0x0][0xaf0] ;  /* 0x0002bc00000a7ab9 */ /* 0x000fe40000000a00 */
[----:B------:R-:W-:Y:S02]  /*e540*/  UIADD3 UR9, UR9, UR4, URZ ;  /* 0x0000000409097290 */ /* 0x000fe4000fffe03f */
[----:B------:R-:W-:Y:S01]  /*e550*/  UIMAD UR4, UR14, UR10, URZ ;  /* 0x0000000a0e0472a4 */ /* 0x000fe2000f8e023f */
[----:B0-----:R-:W-:Y:S01]  /*e560*/  @P0 SHF.R.U32.HI R5, RZ, R3, R2 ;  /* 0x00000003ff050219 */ /* 0x001fe20000011602 */
[----:B------:R-:W-:-:S02]  /*e570*/  UIMAD.WIDE.U32 UR8, UR13, UR10, UR8 ;  /* 0x0000000a0d0872a5 */ /* 0x000fc4000f8e0008 */
[----:B------:R-:W-:Y:S01]  /*e580*/  UIMAD UR4, UR13, UR11, UR4 ;  /* 0x0000000b0d0472a4 */ /* 0x000fe2000f8e0204 */
[--C-:B------:R-:W-:Y:S01]  /*e590*/  SHF.R.S32.HI R2, RZ, 0x1f, R5.reuse ;  /* 0x0000001fff027819 */ /* 0x100fe20000011405 */
[----:B------:R-:W-:Y:S01]  /*e5a0*/  IMAD.MOV R7, RZ, RZ, -R5 ;  /* 0x000000ffff077224 */ /* 0x000fe200078e0a05 */
[----:B------:R-:W-:Y:S01]  /*e5b0*/  ULDC.64 UR10, c[0x0][0xae0] ;  /* 0x0002b800000a7ab9 */ /* 0x000fe20000000a00 */
[----:B------:R-:W-:Y:S02]  /*e5c0*/  UIADD3 UR4, UR9, UR4, URZ ;  /* 0x0000000409047290 */ /* 0x000fe4000fffe03f */
[----:B------:R-:W-:Y:S02]  /*e5d0*/  IMAD.U32 R3, RZ, RZ, UR9 ;  /* 0x00000009ff037e24 */ /* 0x000fe4000f8e00ff */
[----:B------:R-:W-:Y:S02]  /*e5e0*/  IMAD R7, R11, R7, R4 ;  /* 0x000000070b077224 */ /* 0x000fe400078e0204 */
[----:B------:R-:W-:-:S02]  /*e5f0*/  IMAD R6, R2, UR10, RZ ;  /* 0x0000000a02067c24 */ /* 0x000fc4000f8e02ff */
[----:B------:R-:W-:Y:S01]  /*e600*/  IMAD.U32 R2, RZ, RZ, UR8 ;  /* 0x00000008ff027e24 */ /* 0x000fe2000f8e00ff */
[----:B------:R-:W-:Y:S01]  /*e610*/  SHF.R.S32.HI R4, RZ, 0x1f, R7 ;  /* 0x0000001fff047819 */ /* 0x000fe20000011407 */
[----:B------:R-:W-:Y:S01]  /*e620*/  IMAD.U32 R3, RZ, RZ, UR4 ;  /* 0x00000004ff037e24 */ /* 0x000fe2000f8e00ff */
[----:B------:R-:W-:Y:S01]  /*e630*/  ULDC.64 UR8, c[0x0][0xad8] ;  /* 0x0002b60000087ab9 */ /* 0x000fe20000000a00 */
[C---:B------:R-:W-:Y:S01]  /*e640*/  IMAD R9, R5.reuse, UR11, R6 ;  /* 0x0000000b05097c24 */ /* 0x040fe2000f8e0206 */
[----:B------:R-:W-:Y:S01]  /*e650*/  ULDC UR4, c[0x0][0xac8] ;  /* 0x0002b20000047ab9 */ /* 0x000fe20000000800 */
[----:B------:R-:W-:-:S04]  /*e660*/  IMAD.WIDE.U32 R2, R5, UR10, R2 ;  /* 0x0000000a05027c25 */ /* 0x000fc8000f8e0002 */
[----:B------:R-:W-:Y:S02]  /*e670*/  IMAD R4, R4, UR8, RZ ;  /* 0x0000000804047c24 */ /* 0x000fe4000f8e02ff */
[----:B------:R-:W-:Y:S02]  /*e680*/  IMAD.IADD R3, R3, 0x1, R9 ;  /* 0x0000000103037824 */ /* 0x000fe400078e0209 */
[C---:B------:R-:W-:Y:S02]  /*e690*/  IMAD R5, R7.reuse, UR9, R4 ;  /* 0x0000000907057c24 */ /* 0x040fe4000f8e0204 */
[----:B------:R-:W-:Y:S01]  /*e6a0*/  IMAD.WIDE.U32 R2, R7, UR8, R2 ;  /* 0x0000000807027c25 */ /* 0x000fe2000f8e0002 */
[----:B------:R-:W-:-:S03]  /*e6b0*/  ULDC.64 UR8, c[0x0][0xa80] ;  /* 0x0002a00000087ab9 */ /* 0x000fc60000000a00 */
[----:B------:R-:W-:Y:S01]  /*e6c0*/  IMAD.IADD R3, R3, 0x1, R5 ;  /* 0x0000000103037824 */ /* 0x000fe200078e0205 */
[----:B------:R-:W-:-:S04]  /*e6d0*/  LEA R4, P0, R2, UR8, 0x1 ;  /* 0x0000000802047c11 */ /* 0x000fc8000f8008ff */
[----:B------:R-:W-:Y:S01]  /*e6e0*/  LEA.HI.X R8, R2, UR9, R3, 0x1, P0 ;  /* 0x0000000902087c11 */ /* 0x000fe200080f0c03 */
[----:B------:R-:W0:Y:S01]  /*e6f0*/  SHFL.IDX PT, R6, R4, RZ, 0x181f ;  /* 0x00181fff04067589 */ /* 0x000e2200000e0000 */
[----:B------:R-:W-:Y:S01]  /*e700*/  ISETP.GE.AND P0, PT, R19, UR4, PT ;  /* 0x0000000413007c0c */ /* 0x000fe2000bf06270 */
[C---:B------:R-:W-:Y:S02]  /*e710*/  VIADD R2, R20.reuse, 0x60 ;  /* 0x0000006014027836 */ /* 0x040fe40000000000 */
[----:B------:R-:W1:Y:S01]  /*e720*/  SHFL.IDX PT, R10, R4, 0x1, 0x181f ;  /* 0x00381f00040a7f89 */ /* 0x000e6200000e0000 */
[CC--:B------:R-:W-:Y:S01]  /*e730*/  ISETP.GE.OR P3, PT, R20.reuse, R13.reuse, P0 ;  /* 0x0000000d1400720c */ /* 0x0c0fe20000766670 */
[----:B------:R-:W-:Y:S01]  /*e740*/  VIADD R3, R20, 0x90 ;  /* 0x0000009014037836 */ /* 0x000fe20000000000 */
[-C--:B------:R-:W-:Y:S01]  /*e750*/  ISETP.GE.OR P2, PT, R0, R13.reuse, P0 ;  /* 0x0000000d0000720c */ /* 0x080fe20000746670 */
[----:B------:R-:W2:Y:S01]  /*e760*/  SHFL.IDX PT, R12, R4, 0x2, 0x181f ;  /* 0x00581f00040c7f89 */ /* 0x000ea200000e0000 */
[----:B------:R-:W-:-:S02]  /*e770*/  ISETP.GE.OR P1, PT, R2, R13, P0 ;  /* 0x0000000d0200720c */ /* 0x000fc40000726670 */
[----:B------:R-:W-:Y:S01]  /*e780*/  ISETP.GE.OR P0, PT, R3, R13, P0 ;  /* 0x0000000d0300720c */ /* 0x000fe20000706670 */
[----:B------:R-:W3:Y:S04]  /*e790*/  SHFL.IDX PT, R5, R8, RZ, 0x181f ;  /* 0x00181fff08057589 */ /* 0x000ee800000e0000 */
        /* <DEDUP_REMOVED lines=16> */
.L_x_1308:
[----:B------:R-:W-:Y:S05]  /*e8a0*/  BSYNC B0 ;  /* 0x0000000000007941 */ /* 0x000fea0003800000 */
.L_x_1305:
[----:B------:R-:W-:Y:S02]  /*e8b0*/  ULDC UR4, c[0x0][0xc3c] ;  /* 0x00030f0000047ab9 */ /* 0x000fe40000000800 */
[----:B------:R-:W-:-:S06]  /*e8c0*/  UISETP.GE.AND UP0, UPT, UR6, UR4, UPT ;  /* 0x000000040600728c */ /* 0x000fcc000bf06270 */
[----:B------:R-:W-:-:S13]  /*e8d0*/  PLOP3.LUT P0, PT, PT, PT, UP0, 0x80, 0x0 ;  /* 0x000000000000781c */ /* 0x000fda0003f0f008 */
[----:B------:R-:W-:Y:S05]  /*e8e0*/  @!P0 BRA `(.L_x_1312) ;  /* 0xffffff24000c8947 */ /* 0x000fea000383ffff */
[----:B------:R-:W-:Y:S05]  /*e8f0*/  EXIT ;  /* 0x000000000000794d */ /* 0x000fea0003800000 */
.L_x_1215:
        /* <DEDUP_REMOVED lines=18> */
.L_x_1313:
        /* <DEDUP_REMOVED lines=40> */
.L_x_1319:
        /* <DEDUP_REMOVED lines=12> */
.L_x_1318:
[----:B------:R-:W-:Y:S05]  /*ed60*/  BSYNC B0 ;  /* 0x0000000000007941 */ /* 0x000fea0003800000 */
.L_x_1317:
        /* <DEDUP_REMOVED lines=20> */
.L_x_1315:
[----:B------:R-:W-:-:S04]  /*eeb0*/  IMAD.IADD R13, R4, 0x1, -R3 ;  /* 0x00000001040d7824 */ /* 0x000fc800078e0a03 */
[----:B------:R-:W-:-:S05]  /*eec0*/  IMAD R2, R6, UR5, R13 ;  /* 0x0000000506027c24 */ /* 0x000fca000f8e020d */
[----:B------:R-:W-:Y:S02]  /*eed0*/  ISETP.GT.AND P0, PT, R2, UR6, PT ;  /* 0x0000000602007c0c */ /* 0x000fe4000bf04270 */
[----:B------:R-:W0:Y:S11]  /*eee0*/  LDC.64 R2, c[0x0][0xc90] ;  /* 0x00032400ff027b82 */ /* 0x000e360000000a00 */
[----:B------:R-:W-:-:S04]  /*eef0*/  VOTE.ANY R7, PT, !P0 ;  /* 0x0000000000077806 */ /* 0x000fc800040e0100 */
[----:B------:R-:W1:Y:S02]  /*ef00*/  POPC R15, R7 ;  /* 0x00000007000f7309 */ /* 0x000e640000000000 */
[----:B-1----:R-:W-:-:S04]  /*ef10*/  VIADD R19, R15, UR4 ;  /* 0x000000040f137c36 */ /* 0x002fc80008000000 */
[----:B0-----:R-:W-:-:S05]  /*ef20*/  IMAD.WIDE R2, R19, 0x4, R2 ;  /* 0x0000000413027825 */ /* 0x001fca00078e0202 */
[----:B------:R-:W2:Y:S01]  /*ef30*/  LDG.E R9, desc[UR52][R2.64] ;  /* 0x0000003402097981 */ /* 0x000ea2000c1e1900 */
[----:B------:R-:W-:-:S03]  /*ef40*/  ISETP.NE.AND P0, PT, R7, RZ, PT ;  /* 0x000000ff0700720c */ /* 0x000fc60003f05270 */
[----:B------:R-:W2:Y:S02]  /*ef50*/  SHFL.IDX PT, R0, R0, R15, 0x1f ;  /* 0x00001f0f00007589 */ /* 0x000ea400000e0000 */
[----:B--2---:R-:W-:-:S05]  /*ef60*/  IMAD R4, R0, R9, RZ ;  /* 0x0000000900047224 */ /* 0x004fca00078e02ff */
[----:B------:R-:W-:-:S04]  /*ef70*/  IABS R8, R4 ;  /* 0x0000000400087213 */ /* 0x000fc80000000000 */
[----:B------:R-:W0:Y:S08]  /*ef80*/  I2F.RP R10, R8 ;  /* 0x00000008000a7306 */ /* 0x000e300000209400 */
[----:B0-----:R-:W0:Y:S02]  /*ef90*/  MUFU.RCP R10, R10 ;  /* 0x0000000a000a7308 */ /* 0x001e240000001000 */
[----:B0-----:R-:W-:-:S06]  /*efa0*/  VIADD R11, R10, 0xffffffe ;  /* 0x0ffffffe0a0b7836 */ /* 0x001fcc0000000000 */
[----:B------:R0:W1:Y:S01]  /*efb0*/  F2I.FTZ.U32.TRUNC.NTZ R3, R11 ;  /* 0x0000000b00037305 */ /* 0x000062000021f000 */
[----:B------:R-:W-:Y:S05]  /*efc0*/  @!P0 BRA `(.L_x_1320) ;  /* 0x0000000000088947 */ /* 0x000fea0003800000 */
[----:B------:R-:W-:-:S05]  /*efd0*/  VIADD R7, R15, 0xffffffff ;  /* 0xffffffff0f077836 */ /* 0x000fca0000000000 */
[----:B------:R2:W3:Y:S02]  /*efe0*/  SHFL.IDX PT, R16, R6, R7, 0x1f ;  /* 0x00001f0706107589 */ /* 0x0004e400000e0000 */
.L_x_1320:
[----:B---3--:R-:W-:Y:S01]  /*eff0*/  IMAD R16, R16, UR5, R13 ;  /* 0x0000000510107c24 */ /* 0x008fe2000f8e020d */
[----:B------:R-:W-:Y:S01]  /*f000*/  IABS R2, R4 ;  /* 0x0000000400027213 */ /* 0x000fe20000000000 */
[----:B01----:R-:W-:-:S03]  /*f010*/  IMAD.MOV R11, RZ, RZ, -R3 ;  /* 0x000000ffff0b7224 */ /* 0x003fc600078e0a03 */
[----:B--2---:R-:W-:Y:S01]  /*f020*/  IADD3 R7, -R16, UR6, RZ ;  /* 0x0000000610077c10 */ /* 0x004fe2000fffe1ff */
        /* <DEDUP_REMOVED lines=18> */
[----:B------:R-:W-:-:S05]  /*f150*/  @!P1 LOP3.LUT R2, RZ, R4, RZ, 0x33, !PT ;  /* 0x00000004ff029212 */ /* 0x000fca00078e33ff */
[----:B------:R-:W-:Y:S02]  /*f160*/  IMAD R6, R9, R2, RZ ;  /* 0x0000000209067224 */ /* 0x000fe400078e02ff */
[----:B------:R-:W-:Y:S02]  /*f170*/  IMAD.MOV R2, RZ, RZ, -R2 ;  /* 0x000000ffff027224 */ /* 0x000fe400078e0a02 */
[----:B------:R-:W-:Y:S02]  /*f180*/  IMAD.MOV R8, RZ, RZ, -R6 ;  /* 0x000000ffff087224 */ /* 0x000fe400078e0a06 */
[----:B------:R-:W-:Y:S02]  /*f190*/  IMAD R4, R4, R2, R7 ;  /* 0x0000000204047224 */ /* 0x000fe400078e0207 */
[----:B------:R-:W-:Y:S01]  /*f1a0*/  IMAD.MOV.U32 R2, RZ, RZ, RZ ;  /* 0x000000ffff027224 */ /* 0x000fe200078e00ff */
[----:B------:R-:W-:-:S04]  /*f1b0*/  VIADDMNMX R9, R8, UR5, R9, PT ;  /* 0x0000000508097c46 */ /* 0x000fc8000b800109 */
[-C--:B------:R-:W-:Y:S02]  /*f1c0*/  IABS R8, R9.reuse ;  /* 0x0000000900087213 */ /* 0x080fe40000000000 */
[----:B------:R-:W-:Y:S02]  /*f1d0*/  IABS R12, R9 ;  /* 0x00000009000c7213 */ /* 0x000fe40000000000 */
[----:B------:R-:W0:Y:S08]  /*f1e0*/  I2F.RP R10, R8 ;  /* 0x00000008000a7306 */ /* 0x000e300000209400 */
[----:B0-----:R-:W0:Y:S02]  /*f1f0*/  MUFU.RCP R10, R10 ;  /* 0x0000000a000a7308 */ /* 0x001e240000001000 */
[----:B0-----:R-:W-:-:S06]  /*f200*/  VIADD R3, R10, 0xffffffe ;  /* 0x0ffffffe0a037836 */ /* 0x001fcc0000000000 */
[----:B------:R-:W0:Y:S02]  /*f210*/  F2I.FTZ.U32.TRUNC.NTZ R3, R3 ;  /* 0x0000000300037305 */ /* 0x000e24000021f000 */
[----:B0-----:R-:W-:-:S04]  /*f220*/  IMAD.MOV R11, RZ, RZ, -R3 ;  /* 0x000000ffff0b7224 */ /* 0x001fc800078e0a03 */
[----:B------:R-:W-:Y:S01]  /*f230*/  IMAD.MOV.U32 R7, RZ, RZ, R11 ;  /* 0x000000ffff077224 */ /* 0x000fe200078e000b */
[----:B------:R-:W-:-:S03]  /*f240*/  IABS R11, R4 ;  /* 0x00000004000b7213 */ /* 0x000fc60000000000 */
[----:B------:R-:W-:-:S04]  /*f250*/  IMAD R7, R7, R8, RZ ;  /* 0x0000000807077224 */ /* 0x000fc800078e02ff */
[----:B------:R-:W-:-:S04]  /*f260*/  IMAD.HI.U32 R2, R3, R7, R2 ;  /* 0x0000000703027227 */ /* 0x000fc800078e0002 */
[----:B------:R-:W-:Y:S02]  /*f270*/  IMAD.MOV R3, RZ, RZ, -R12 ;  /* 0x000000ffff037224 */ /* 0x000fe400078e0a0c */
        /* <DEDUP_REMOVED lines=8> */
[----:B------:R-:W-:Y:S01]  /*f300*/  ISETP.GE.AND P2, PT, R3, RZ, PT ;  /* 0x000000ff0300720c */ /* 0x000fe20003f46270 */
[----:B------:R-:W-:-:S06]  /*f310*/  IMAD.IADD R3, R4, 0x1, R6 ;  /* 0x0000000104037824 */ /* 0x000fcc00078e0206 */
[----:B------:R-:W-:-:S06]  /*f320*/  @P0 VIADD R2, R2, 0x1 ;  /* 0x0000000102020836 */ /* 0x000fcc0000000000 */
[----:B------:R-:W-:Y:S01]  /*f330*/  @!P2 IMAD.MOV R2, RZ, RZ, -R2 ;  /* 0x000000ffff02a224 */ /* 0x000fe200078e0a02 */
[----:B------:R-:W-:Y:S01]  /*f340*/  @!P1 LOP3.LUT R2, RZ, R9, RZ, 0x33, !PT ;  /* 0x00000009ff029212 */ /* 0x000fe200078e33ff */
[----:B------:R-:W-:-:S03]  /*f350*/  IMAD.MOV R9, RZ, RZ, -R9 ;  /* 0x000000ffff097224 */ /* 0x000fc600078e0a09 */
[----:B------:R-:W-:Y:S01]  /*f360*/  LOP3.LUT R17, RZ, R2, RZ, 0x33, !PT ;  /* 0x00000002ff117212 */ /* 0x000fe200078e33ff */
[----:B------:R-:W-:-:S04]  /*f370*/  IMAD R18, R2, R9, R3 ;  /* 0x0000000902127224 */ /* 0x000fc800078e0203 */
[----:B------:R-:W-:Y:S01]  /*f380*/  IMAD.IADD R17, R0, 0x1, R17 ;  /* 0x0000000100117824 */ /* 0x000fe200078e0211 */
[----:B------:R-:W-:Y:S06]  /*f390*/  BRA `(.L_x_1321) ;  /* 0x0000000000147947 */ /* 0x000fec0003800000 */
.L_x_1316:
[----:B------:R-:W-:Y:S01]  /*f3a0*/  ULDC UR4, c[0x0][0xc3c] ;  /* 0x00030f0000047ab9 */ /* 0x000fe20000000800 */
[----:B------:R-:W-:Y:S02]  /*f3b0*/  IMAD.MOV.U32 R17, RZ, RZ, RZ ;  /* 0x000000ffff117224 */ /* 0x000fe400078e00ff */
[----:B------:R-:W-:Y:S02]  /*f3c0*/  IMAD.U32 R16, RZ, RZ, UR6 ;  /* 0x00000006ff107e24 */ /* 0x000fe4000f8e00ff */
[----:B------:R-:W-:Y:S02]  /*f3d0*/  IMAD.MOV.U32 R18, RZ, RZ, RZ ;  /* 0x000000ffff127224 */ /* 0x000fe400078e00ff */
[----:B------:R-:W-:-:S07]  /*f3e0*/  IMAD.U32 R19, RZ, RZ, UR4 ;  /* 0x00000004ff137e24 */ /* 0x000fce000f8e00ff */
.L_x_1321:
[----:B------:R-:W-:-:S13]  /*f3f0*/  ISETP.NE.AND P0, PT, R5, RZ, PT ;  /* 0x000000ff0500720c */ /* 0x000fda0003f05270 */
[----:B------:R-:W0:Y:S01]  /*f400*/  @!P0 S2R R3, SR_CgaCtaId ;  /* 0x0000000000038919 */ /* 0x000e220000008800 */
[----:B------:R-:W-:-:S04]  /*f410*/  @!P0 MOV R0, 0x400 ;  /* 0x0000040000008802 */ /* 0x000fc80000000f00 */
[----:B0-----:R-:W-:-:S05]  /*f420*/  @!P0 LEA R0, R3, R0, 0x18 ;  /* 0x0000000003008211 */ /* 0x001fca00078ec0ff */
[----:B------:R0:W-:Y:S01]  /*f430*/  @!P0 STS.128 [R0+0x168d0], R16 ;  /* 0x0168d01000008388 */ /* 0x0001e20000000c00 */
[----:B------:R-:W-:Y:S06]  /*f440*/  BAR.ARV 0x5, 0x200 ;  /* 0x0148000000007b1d */ /* 0x000fec0000002000 */
.L_x_1314:
        /* <DEDUP_REMOVED lines=16> */
[----:B------:R-:W-:Y:S01]  /*f550*/  IMAD.U32 R22, RZ, RZ, UR4 ;  /* 0x00000004ff167e24 */ /* 0x000fe2000f8e00ff */
[C---:B-1----:R-:W-:Y:S01]  /*f560*/  LOP3.LUT R4, R3.reuse, 0x7f, RZ, 0xc0, !PT ;  /* 0x0000007f03047812 */ /* 0x042fe200078ec0ff */
[C---:B------:R-:W-:Y:S02]  /*f570*/  IMAD.SHL.U32 R28, R3.reuse, 0x8, RZ ;  /* 0x00000008031c7824 */ /* 0x040fe400078e00ff */
[----:B0-----:R-:W-:Y:S01]  /*f580*/  IMAD.SHL.U32 R2, R3, 0x10, RZ ;  /* 0x0000001003027824 */ /* 0x001fe200078e00ff */
[----:B------:R-:W-:Y:S02]  /*f590*/  SHF.R.U32.HI R4, RZ, 0x3, R4 ;  /* 0x00000003ff047819 */ /* 0x000fe40000011604 */
[----:B------:R-:W-:Y:S02]  /*f5a0*/  LOP3.LUT R0, R28, 0x1f8, RZ, 0xc0, !PT ;  /* 0x000001f81c007812 */ /* 0x000fe400078ec0ff */
[----:B------:R-:W-:Y:S02]  /*f5b0*/  LOP3.LUT R2, R2, 0x70, RZ, 0xc0, !PT ;  /* 0x0000007002027812 */ /* 0x000fe400078ec0ff */
[----:B------:R-:W-:-:S02]  /*f5c0*/  LOP3.LUT R3, R0, 0x38, R3, 0x78, !PT ;  /* 0x0000003800037812 */ /* 0x000fc400078e7803 */
[----:B------:R-:W-:Y:S02]  /*f5d0*/  LOP3.LUT R2, R4, R2, RZ, 0xfc, !PT ;  /* 0x0000000204027212 */ /* 0x000fe400078efcff */
[----:B------:R-:W-:Y:S02]  /*f5e0*/  LOP3.LUT R0, R3, 0x200, R28, 0xf8, !PT ;  /* 0x0000020003007812 */ /* 0x000fe400078ef81c */
[----:B------:R-:W-:-:S03]  /*f5f0*/  LOP3.LUT R28, R28, 0x38, RZ, 0xc0, !PT ;  /* 0x000000381c1c7812 */ /* 0x000fc600078ec0ff */
[----:B------:R-:W-:-:S05]  /*f600*/  IMAD R0, R0, 0x2, R22 ;  /* 0x0000000200007824 */ /* 0x000fca00078e0216 */
[----:B------:R3:W-:Y:S02]  /*f610*/  STL [R1+0x20], R0 ;  /* 0x0000200001007387 */ /* 0x0007e40000100800 */
.L_x_1391:
[----:B------:R-:W-:Y:S05]  /*f620*/  YIELD ;  /* 0x0000000000007946 */ /* 0x000fea0003800000 */
[----:B------:R-:W-:Y:S01]  /*f630*/  ULDC.64 UR4, c[0x0][0xa28] ;  /* 0x00028a0000047ab9 */ /* 0x000fe20000000a00 */
[----:B--2---:R-:W2:Y:S01]  /*f640*/  LDL.LU R6, [R1] ;  /* 0x0000000001067983 */ /* 0x004ea20000300800 */
[----:B------:R-:W-:Y:S01]  /*f650*/  ISETP.NE.U32.AND P0, PT, RZ, UR4, PT ;  /* 0x00000004ff007c0c */ /* 0x000fe2000bf05070 */
[----:B------:R-:W-:-:S03]  /*f660*/  IMAD.MOV.U32 R23, RZ, RZ, RZ ;  /* 0x000000ffff177224 */ /* 0x000fc600078e00ff */
[----:B------:R-:W-:Y:S01]  /*f670*/  ISETP.NE.AND.EX P0, PT, RZ, UR5, PT, P0 ;  /* 0x00000005ff007c0c */ /* 0x000fe2000bf05300 */
[----:B------:R-:W-:-:S12]  /*f680*/  ULDC.64 UR4, c[0x0][0xa18] ;  /* 0x0002860000047ab9 */ /* 0x000fd80000000a00 */
[----:B0-----:R-:W0:Y:S02]  /*f690*/  @P0 LDC.64 R2, c[0x0][0xa28] ;  /* 0x00028a00ff020b82 */ /* 0x001e240000000a00 */
[----:B0-----:R-:W-:-:S05]  /*f6a0*/  @P0 IMAD.WIDE R2, R19, 0x4, R2 ;  /* 0x0000000413020825 */ /* 0x001fca00078e0202 */
[----:B------:R0:W4:Y:S01]  /*f6b0*/  @P0 LDG.E R23, desc[UR52][R2.64] ;  /* 0x0000003402170981 */ /* 0x000122000c1e1900 */
[----:B------:R-:W-:Y:S01]  /*f6c0*/  ISETP.NE.U32.AND P0, PT, RZ, UR4, PT ;  /* 0x00000004ff007c0c */ /* 0x000fe2000bf05070 */
[----:B---3--:R-:W-:-:S03]  /*f6d0*/  IMAD.MOV.U32 R0, RZ, RZ, RZ ;  /* 0x000000ffff007224 */ /* 0x008fc600078e00ff */
[----:B------:R-:W-:Y:S01]  /*f6e0*/  ISETP.NE.AND.EX P1, PT, RZ, UR5, PT, P0 ;  /* 0x00000005ff007c0c */ /* 0x000fe2000bf25300 */
[----:B------:R-:W-:Y:S02]  /*f6f0*/  ULDC.64 UR4, c[0x0][0xa00] ;  /* 0x0002800000047ab9 */ /* 0x000fe40000000a00 */
[----:B------:R-:W-:Y:S01]  /*f700*/  ISETP.NE.U32.AND P0, PT, RZ, UR4, PT ;  /* 0x00000004ff007c0c */ /* 0x000fe2000bf05070 */
[----:B0-----:R-:W0:Y:S03]  /*f710*/  LDC.64 R2, c[0x0][0xa00] ;  /* 0x00028000ff027b82 */ /* 0x001e260000000a00 */
[----:B------:R-:W-:Y:S01]  /*f720*/  ISETP.NE.AND.EX P2, PT, RZ, UR5, PT, P0 ;  /* 0x00000005ff007c0c */ /* 0x000fe2000bf45300 */
[----:B------:R-:W-:-:S05]  /*f730*/  ULDC.64 UR4, c[0x0][0x418] ;  /* 0x0001060000047ab9 */ /* 0x000fca0000000a00 */
[----:B-1----:R-:W1:Y:S01]  /*f740*/  @P1 LDC.64 R4, c[0x0][0xa18] ;  /* 0x00028600ff041b82 */ /* 0x002e620000000a00 */
[----:B0-----:R-:W-:-:S06]  /*f750*/  IMAD.WIDE R2, R19, 0x4, R2 ;  /* 0x0000000413027825 */ /* 0x001fcc00078e0202 */
[----:B------:R-:W3:Y:S01]  /*f760*/  @P2 LDG.E R0, desc[UR52][R2.64] ;  /* 0x0000003402002981 */ /* 0x000ee2000c1e1900 */
[----:B-1----:R-:W-:-:S05]  /*f770*/  @P1 IMAD.WIDE R4, R19, 0x4, R4 ;  /* 0x0000000413041825 */ /* 0x002fca00078e0204 */
[----:B------:R0:W5:Y:S01]  /*f780*/  @P1 LDG.E R29, desc[UR52][R4.64] ;  /* 0x00000034041d1981 */ /* 0x000162000c1e1900 */
[----:B------:R-:W-:-:S03]  /*f790*/  UISETP.NE.U32.AND UP0, UPT, UR4, URZ, UPT ;  /* 0x0000003f0400728c */ /* 0x000fc6000bf05070 */
[----:B------:R-:W-:Y:S01]  /*f7a0*/  ULDC UR4, c[0x0][0x424] ;  /* 0x0001090000047ab9 */ /* 0x000fe20000000800 */
[----:B------:R-:W-:-:S03]  /*f7b0*/  UISETP.NE.AND.EX UP0, UPT, UR5, URZ, UPT, UP0 ;  /* 0x0000003f0500728c */ /* 0x000fc6000bf05300 */
[----:B------:R-:W-:Y:S01]  /*f7c0*/  ULDC UR5, c[0x0][0x2f0] ;  /* 0x0000bc0000057ab9 */ /* 0x000fe20000000800 */
[----:B------:R-:W-:-:S04]  /*f7d0*/  USEL UR4, UR4, 0x1, UP0 ;  /* 0x0000000104047887 */ /* 0x000fc80008000000 */
[----:B------:R-:W-:Y:S01]  /*f7e0*/  UIMAD UR4, UR4, UR5, URZ ;  /* 0x00000005040472a4 */ /* 0x000fe2000f8e023f */
[----:B--2---:R-:W-:-:S04]  /*f7f0*/  LOP3.LUT R6, R6, 0xffffffef, RZ, 0xc0, !PT ;  /* 0xffffffef06067812 */ /* 0x004fc800078ec0ff */
[----:B------:R-:W-:-:S05]  /*f800*/  @P2 LOP3.LUT R6, R6, 0x10, RZ, 0xfc, !PT ;  /* 0x0000001006062812 */ /* 0x000fca00078efcff */
[----:B------:R-:W-:Y:S04]  /*f810*/  STL [R1], R6 ;  /* 0x0000000601007387 */ /* 0x000fe80000100800 */
[----:B---3--:R1:W-:Y:S04]  /*f820*/  STL [R1+0x24], R0 ;  /* 0x0000240001007387 */ /* 0x0083e80000100800 */
[----:B----4-:R0:W-:Y:S01]  /*f830*/  STL [R1+0x18], R23 ;  /* 0x0000181701007387 */ /* 0x0101e20000100800 */
[----:B-1----:R-:W-:Y:S01]  /*f840*/  IMAD.U32 R0, RZ, RZ, UR4 ;  /* 0x00000004ff007e24 */ /* 0x002fe2000f8e00ff */
[----:B------:R-:W-:Y:S06]  /*f850*/  @P1 BRA `(.L_x_1323) ;  /* 0x0000000000181947 */ /* 0x000fec0003800000 */
[----:B------:R-:W-:Y:S02]  /*f860*/  ULDC UR4, c[0x0][0x288] ;  /* 0x0000a20000047ab9 */ /* 0x000fe40000000800 */
[----:B-----5:R-:W-:Y:S01]  /*f870*/  IMAD.U32 R29, RZ, RZ, UR4 ;  /* 0x00000004ff1d7e24 */ /* 0x020fe2000f8e00ff */
[----:B------:R-:W-:Y:S06]  /*f880*/  @!P2 BRA `(.L_x_1323) ;  /* 0x00000000000ca947 */ /* 0x000fec0003800000 */
[----:B0-----:R-:W2:Y:S04]  /*f890*/  LDG.E R4, desc[UR52][R2.64] ;  /* 0x0000003402047981 */ /* 0x001ea8000c1e1900 */
[----:B------:R-:W2:Y:S02]  /*f8a0*/  LDG.E R29, desc[UR52][R2.64+0x4] ;  /* 0x00000434021d7981 */ /* 0x000ea4000c1e1900 */
[----:B--2---:R-:W-:-:S07]  /*f8b0*/  IMAD.IADD R29, R29, 0x1, -R4 ;  /* 0x000000011d1d7824 */ /* 0x004fce00078e0a04 */
.L_x_1323:
[----:B------:R-:W-:Y:S02]  /*f8c0*/  ULDC.64 UR4, c[0x0][0xa20] ;  /* 0x0002880000047ab9 */ /* 0x000fe40000000a00 */
[----:B------:R-:W-:-:S04]  /*f8d0*/  ISETP.NE.U32.AND P0, PT, RZ, UR4, PT ;  /* 0x00000004ff007c0c */ /* 0x000fc8000bf05070 */
[----:B------:R-:W-:-:S13]  /*f8e0*/  ISETP.NE.AND.EX P0, PT, RZ, UR5, PT, P0 ;  /* 0x00000005ff007c0c */ /* 0x000fda000bf05300 */
[----:B------:R-:W-:Y:S05]  /*f8f0*/  @!P0 BRA `(.L_x_1324) ;  /* 0x0000000000108947 */ /* 0x000fea0003800000 */
[----:B------:R-:W1:Y:S02]  /*f900*/  LDC.64 R2, c[0x0][0xa20] ;  /* 0x00028800ff027b82 */ /* 0x000e640000000a00 */
[----:B-1----:R-:W-:-:S05]  /*f910*/  IMAD.WIDE R2, R19, 0x4, R2 ;  /* 0x0000000413027825 */ /* 0x002fca00078e0202 */
[----:B------:R1:W5:Y:S01]  /*f920*/  LDG.E R0, desc[UR52][R2.64] ;  /* 0x0000003402007981 */ /* 0x000362000c1e1900 */
[----:B------:R-:W-:Y:S05]  /*f930*/  BRA `(.L_x_1325) ;  /* 0x0000000000247947 */ /* 0x000fea0003800000 */
.L_x_1324:
[----:B------:R-:W-:Y:S02]  /*f940*/  ULDC.64 UR4, c[0x0][0xa08] ;  /* 0x0002820000047ab9 */ /* 0x000fe40000000a00 */
[----:B------:R-:W-:-:S04]  /*f950*/  ISETP.NE.U32.AND P0, PT, RZ, UR4, PT ;  /* 0x00000004ff007c0c */ /* 0x000fc8000bf05070 */
[----:B------:R-:W-:-:S13]  /*f960*/  ISETP.NE.AND.EX P0, PT, RZ, UR5, PT, P0 ;  /* 0x00000005ff007c0c */ /* 0x000fda000bf05300 */
[----:B------:R-:W-:Y:S05]  /*f970*/  @!P0 BRA `(.L_x_1325) ;  /* 0x0000000000148947 */ /* 0x000fea0003800000 */
[----:B------:R-:W1:Y:S02]  /*f980*/  LDC.64 R2, c[0x0][0xa08] ;  /* 0x00028200ff027b82 */ /* 0x000e640000000a00 */
[----:B-1----:R-:W-:-:S05]  /*f990*/  IMAD.WIDE R2, R19, 0x4, R2 ;  /* 0x0000000413027825 */ /* 0x002fca00078e0202 */
[----:B------:R-:W2:Y:S04]  /*f9a0*/  LDG.E R0, desc[UR52][R2.64] ;  /* 0x0000003402007981 */ /* 0x000ea8000c1e1900 */
[----:B0-----:R-:W2:Y:S02]  /*f9b0*/  LDG.E R5, desc[UR52][R2.64+0x4] ;  /* 0x0000043402057981 */ /* 0x001ea4000c1e1900 */
[----:B--2---:R-:W-:-:S07]  /*f9c0*/  IMAD.IADD R0, R5, 0x1, -R0 ;  /* 0x0000000105007824 */ /* 0x004fce00078e0a00 */
.L_x_1325:
[----:B-1----:R-:W1:Y:S01]  /*f9d0*/  LDC R3, c[0x0][0x448] ;  /* 0x00011200ff037b82 */ /* 0x002e620000000800 */
[----:B------:R-:W-:Y:S02]  /*f9e0*/  IMAD.MOV.U32 R2, RZ, RZ, R6 ;  /* 0x000000ffff027224 */ /* 0x000fe400078e0006 */
[----:B-----5:R-:W-:Y:S02]  /*f9f0*/  IMAD.IADD R8, R0, 0x1, -R23 ;  /* 0x0000000100087824 */ /* 0x020fe400078e0a17 */
[----:B------:R-:W-:Y:S01]  /*fa00*/  IMAD R26, R17, 0xc0, RZ ;  /* 0x000000c0111a7824 */ /* 0x000fe200078e02ff */
[----:B------:R-:W-:Y:S02]  /*fa10*/  LOP3.LUT R2, R2, 0xfffffff7, RZ, 0xc0, !PT ;  /* 0xfffffff702027812 */ /* 0x000fe400078ec0ff */
[----:B------:R-:W-:Y:S01]  /*fa20*/  IADD3 R0, R8, 0x1, -R29 ;  /* 0x0000000108007810 */ /* 0x000fe20007ffe81d */
[----:B------:R-:W-:Y:S01]  /*fa30*/  VIADD R7, R26, 0xbf ;  /* 0x000000bf1a077836 */ /* 0x000fe20000000000 */
[----:B-1----:R-:W-:-:S13]  /*fa40*/  ISETP.NE.AND P2, PT, R3, 0x1, PT ;  /* 0x000000010300780c */ /* 0x002fda0003f45270 */
[----:B------:R-:W-:Y:S01]  /*fa50*/  @P2 LOP3.LUT R2, R2, 0x8, RZ, 0xfc, !PT ;  /* 0x0000000802022812 */ /* 0x000fe200078efcff */
[----:B------:R-:W1:Y:S04]  /*fa60*/  @P2 LDC R6, c[0x0][0x44c] ;  /* 0x00011300ff062b82 */ /* 0x000e680000000800 */
[----:B------:R2:W-:Y:S04]  /*fa70*/  STL [R1], R2 ;  /* 0x0000000201007387 */ /* 0x0005e80000100800 */
[----:B0-----:R-:W0:Y:S01]  /*fa80*/  @P2 LDC R4, c[0x0][0x450] ;  /* 0x00011400ff042b82 */ /* 0x001e220000000800 */
[----:B------:R3:W-:Y:S07]  /*fa90*/  STL [R1+0x10], R8 ;  /* 0x0000100801007387 */ /* 0x0007ee0000100800 */
[----:B--2---:R-:W2:Y:S01]  /*faa0*/  LDC.64 R2, c[0x0][0x9e0] ;  /* 0x00027800ff027b82 */ /* 0x004ea20000000a00 */
[----:B-1----:R-:W-:-:S05]  /*fab0*/  @P2 IMAD.HI.U32 R5, R7, R6, RZ ;  /* 0x0000000607052227 */ /* 0x002fca00078e00ff */
[----:B0-----:R-:W-:-:S05]  /*fac0*/  @P2 SHF.R.U32.HI R7, RZ, R4, R5 ;  /* 0x00000004ff072219 */ /* 0x001fca0000011605 */
[----:B------:R-:W-:Y:S01]  /*fad0*/  IMAD.IADD R7, R0, 0x1, R7 ;  /* 0x0000000100077824 */ /* 0x000fe200078e0207 */
[----:B--2---:R-:W-:-:S03]  /*fae0*/  ISETP.GE.AND P1, PT, R3, 0x1, PT ;  /* 0x000000010300780c */ /* 0x004fc60003f26270 */
[----:B------:R-:W-:-:S10]  /*faf0*/  IMAD.IADD R2, R7, 0x1, R2 ;  /* 0x0000000107027824 */ /* 0x000fd400078e0202 */
[----:B---3--:R-:W-:Y:S05]  /*fb00*/  @!P1 BRA `(.L_x_1326) ;  /* 0x0000000000489947 */ /* 0x008fea0003800000 */
[C---:B------:R-:W-:Y:S01]  /*fb10*/  ISETP.GT.AND P0, PT, R7.reuse, RZ, PT ;  /* 0x000000ff0700720c */ /* 0x040fe20003f04270 */
[----:B------:R-:W-:Y:S01]  /*fb20*/  BSSY B0, `(.L_x_1327) ;  /* 0x000000e000007945 */ /* 0x000fe20003800000 */
[----:B------:R-:W-:-:S11]  /*fb30*/  VIADD R0, R7, 0xffffffff ;  /* 0xffffffff07007836 */ /* 0x000fd60000000000 */
[----:B------:R-:W-:Y:S05]  /*fb40*/  @P0 BRA `(.L_x_1328) ;  /* 0x00000000001c0947 */ /* 0x000fea0003800000 */
[----:B------:R-:W-:Y:S01]  /*fb50*/  ISETP.NE.AND P0, PT, R3, 0x1, PT ;  /* 0x000000010300780c */ /* 0x000fe20003f05270 */
[----:B------:R-:W-:-:S12]  /*fb60*/  IMAD.MOV R7, RZ, RZ, -R7 ;  /* 0x000000ffff077224 */ /* 0x000fd800078e0a07 */
[----:B------:R-:W0:Y:S02]  /*fb70*/  @P0 LDC.64 R4, c[0x0][0x9e8] ;  /* 0x00027a00ff040b82 */ /* 0x000e240000000a00 */
[----:B0-----:R-:W-:-:S05]  /*fb80*/  @P0 IMAD.HI.U32 R4, R7, R4, RZ ;  /* 0x0000000407040227 */ /* 0x001fca00078e00ff */
[----:B------:R-:W-:-:S04]  /*fb90*/  @P0 SHF.R.U32.HI R7, RZ, R5, R4 ;  /* 0x00000005ff070219 */ /* 0x000fc80000011604 */
[----:B------:R-:W-:Y:S01]  /*fba0*/  LOP3.LUT R0, RZ, R7, RZ, 0x33, !PT ;  /* 0x00000007ff007212 */ /* 0x000fe200078e33ff */
[----:B------:R-:W-:Y:S06]  /*fbb0*/  BRA `(.L_x_1329) ;  /* 0x0000000000107947 */ /* 0x000fec0003800000 */
.L_x_1328:
[----:B------:R-:W-:-:S13]  /*fbc0*/  ISETP.NE.AND P0, PT, R3, 0x1, PT ;  /* 0x000000010300780c */ /* 0x000fda0003f05270 */
[----:B------:R-:W0:Y:S02]  /*fbd0*/  @P0 LDC.64 R4, c[0x0][0x9e8] ;  /* 0x00027a00ff040b82 */ /* 0x000e240000000a00 */
[----:B0-----:R-:W-:-:S05]  /*fbe0*/  @P0 IMAD.HI.U32 R4, R0, R4, RZ ;  /* 0x0000000400040227 */ /* 0x001fca00078e00ff */
[----:B------:R-:W-:-:S07]  /*fbf0*/  @P0 SHF.R.U32.HI R0, RZ, R5, R4 ;  /* 0x00000005ff000219 */ /* 0x000fce0000011604 */
.L_x_1329:
[----:B------:R-:W-:Y:S05]  /*fc00*/  BSYNC B0 ;  /* 0x0000000000007941 */ /* 0x000fea0003800000 */
.L_x_1327:
[----:B------:R-:W-:-:S05]  /*fc10*/  IMAD R5, R0, R3, R3 ;  /* 0x0000000300057224 */ /* 0x000fca00078e0203 */
[----:B------:R-:W-:-:S07]  /*fc20*/  VIMNMX R2, R2, R5, PT ;  /* 0x0000000502027248 */ /* 0x000fce0003fe0100 */
.L_x_1326:
[----:B------:R-:W0:Y:S01]  /*fc30*/  @P2 LDC R5, c[0x0][0x44c] ;  /* 0x00011300ff052b82 */ /* 0x000e220000000800 */
[----:B------:R-:W-:Y:S01]  /*fc40*/  VIADD R2, R2, 0x7f ;  /* 0x0000007f02027836 */ /* 0x000fe20000000000 */
[----:B------:R-:W-:Y:S01]  /*fc50*/  ULDC UR4, c[0x0][0x9dc] ;  /* 0x0002770000047ab9 */ /* 0x000fe20000000800 */
[----:B------:R-:W-:-:S05]  /*fc60*/  IMAD.MOV.U32 R0, RZ, RZ, R26 ;  /* 0x000000ffff007224 */ /* 0x000fca00078e001a */
[----:B------:R-:W1:Y:S01]  /*fc70*/  @P2 LDC R7, c[0x0][0x450] ;  /* 0x00011400ff072b82 */ /* 0x000e620000000800 */
[----:B0-----:R-:W-:Y:S01]  /*fc80*/  @P2 IMAD.HI.U32 R4, R26, R5, RZ ;  /* 0x000000051a042227 */ /* 0x001fe200078e00ff */
[----:B------:R-:W-:-:S04]  /*fc90*/  SHF.R.S32.HI R5, RZ, 0x1f, R2 ;  /* 0x0000001fff057819 */ /* 0x000fc80000011402 */
[----:B-1----:R-:W-:Y:S02]  /*fca0*/  @P2 SHF.R.U32.HI R0, RZ, R7, R4 ;  /* 0x00000007ff002219 */ /* 0x002fe40000011604 */
[----:B------:R-:W-:Y:S01]  /*fcb0*/  LEA.HI R4, R5, R2, RZ, 0x7 ;  /* 0x0000000205047211 */ /* 0x000fe200078f38ff */
[----:B------:R-:W-:-:S03]  /*fcc0*/  VIADD R2, R8, 0x7f ;  /* 0x0000007f08027836 */ /* 0x000fc60000000000 */
[----:B------:R-:W-:Y:S02]  /*fcd0*/  SHF.R.S32.HI R4, RZ, 0x7, R4 ;  /* 0x00000007ff047819 */ /* 0x000fe40000011404 */
[----:B------:R-:W-:-:S04]  /*fce0*/  SHF.R.S32.HI R5, RZ, 0x1f, R2 ;  /* 0x0000001fff057819 */ /* 0x000fc80000011402 */
[----:B------:R-:W-:Y:S02]  /*fcf0*/  LEA.HI R5, R5, R2, RZ, 0x7 ;  /* 0x0000000205057211 */ /* 0x000fe400078f38ff */
[----:B------:R-:W-:Y:S02]  /*fd00*/  IADD3 R2, R0, R8, -R29 ;  /* 0x0000000800027210 */ /* 0x000fe40007ffe81d */
[----:B------:R-:W-:-:S03]  /*fd10*/  SHF.R.S32.HI R5, RZ, 0x7, R5 ;  /* 0x00000007ff057819 */ /* 0x000fc60000011405 */
[----:B------:R-:W-:Y:S01]  /*fd20*/  VIADD R0, R2, -UR4 ;  /* 0x8000000402007c36 */ /* 0x000fe20008000000 */
[----:B------:R-:W-:-:S05]  /*fd30*/  VIMNMX R25, R5, R4, PT ;  /* 0x0000000405197248 */ /* 0x000fca0003fe0100 */
[----:B------:R0:W-:Y:S01]  /*fd40*/  STL [R1+0x30], R25 ;  /* 0x0000301901007387 */ /* 0x0001e20000100800 */
[----:B------:R-:W-:Y:S05]  /*fd50*/  @!P1 BRA `(.L_x_1330) ;  /* 0x0000000000449947 */ /* 0x000fea0003800000 */
[----:B------:R-:W-:Y:S01]  /*fd60*/  ISETP.GT.AND P0, PT, R2, -0x1, PT ;  /* 0xffffffff0200780c */ /* 0x000fe20003f04270 */
[----:B------:R-:W-:-:S12]  /*fd70*/  BSSY B0, `(.L_x_1331) ;  /* 0x000000d000007945 */ /* 0x000fd80003800000 */
[----:B------:R-:W-:Y:S05]  /*fd80*/  @P0 BRA `(.L_x_1332) ;  /* 0x00000000001c0947 */ /* 0x000fea0003800000 */
[----:B------:R-:W-:Y:S02]  /*fd90*/  ISETP.NE.AND P0, PT, R3, 0x1, PT ;  /* 0x000000010300780c */ /* 0x000fe40003f05270 */
[----:B------:R-:W-:-:S11]  /*fda0*/  LOP3.LUT R7, RZ, R2, RZ, 0x33, !PT ;  /* 0x00000002ff077212 */ /* 0x000fd600078e33ff */
[----:B------:R-:W1:Y:S02]  /*fdb0*/  @P0 LDC.64 R4, c[0x0][0x9e8] ;  /* 0x00027a00ff040b82 */ /* 0x000e640000000a00 */
[----:B-1----:R-:W-:-:S05]  /*fdc0*/  @P0 IMAD.HI.U32 R4, R7, R4, RZ ;  /* 0x0000000407040227 */ /* 0x002fca00078e00ff */
[----:B------:R-:W-:-:S04]  /*fdd0*/  @P0 SHF.R.U32.HI R7, RZ, R5, R4 ;  /* 0x00000005ff070219 */ /* 0x000fc80000011604 */
[----:B------:R-:W-:Y:S01]  /*fde0*/  LOP3.LUT R2, RZ, R7, RZ, 0x33, !PT ;  /* 0x00000007ff027212 */ /* 0x000fe200078e33ff */
[----:B------:R-:W-:Y:S06]  /*fdf0*/  BRA `(.L_x_1333) ;  /* 0x0000000000107947 */ /* 0x000fec0003800000 */
.L_x_1332:
[----:B------:R-:W-:-:S13]  /*fe00*/  ISETP.NE.AND P0, PT, R3, 0x1, PT ;  /* 0x000000010300780c */ /* 0x000fda0003f05270 */
[----:B------:R-:W1:Y:S02]  /*fe10*/  @P0 LDC.64 R4, c[0x0][0x9e8] ;  /* 0x00027a00ff040b82 */ /* 0x000e640000000a00 */
[----:B-1----:R-:W-:-:S05]  /*fe20*/  @P0 IMAD.HI.U32 R4, R2, R4, RZ ;  /* 0x0000000402040227 */ /* 0x002fca00078e00ff */
[----:B------:R-:W-:-:S07]  /*fe30*/  @P0 SHF.R.U32.HI R2, RZ, R5, R4 ;  /* 0x00000005ff020219 */ /* 0x000fce0000011604 */
.L_x_1333:
[----:B------:R-:W-:Y:S05]  /*fe40*/  BSYNC B0 ;  /* 0x0000000000007941 */ /* 0x000fea0003800000 */
.L_x_1331:
[----:B------:R-:W-:-:S05]  /*fe50*/  IMAD R3, R2, R3, RZ ;  /* 0x0000000302037224 */ /* 0x000fca00078e02ff */
[----:B------:R-:W-:-:S07]  /*fe60*/  VIMNMX R0, R0, R3, !PT ;  /* 0x0000000300007248 */ /* 0x000fce0007fe0100 */
.L_x_1330:
[----:B------:R-:W-:Y:S01]  /*fe70*/  SHF.R.S32.HI R3, RZ, 0x1f, R0 ;  /* 0x0000001fff037819 */ /* 0x000fe20000011400 */
[----:B------:R-:W-:Y:S03]  /*fe80*/  BSSY B7, `(.L_x_1334) ;  /* 0x00003a1000077945 */ /* 0x000fe60003800000 */
[----:B------:R-:W-:-:S04]  /*fe90*/  LEA.HI R3, R3, R0, RZ, 0x7 ;  /* 0x0000000003037211 */ /* 0x000fc800078f38ff */
[----:B------:R-:W-:-:S04]  /*fea0*/  SHF.R.S32.HI R3, RZ, 0x7, R3 ;  /* 0x00000007ff037819 */ /* 0x000fc80000011403 */
[----:B------:R-:W-:-:S04]  /*feb0*/  VIMNMX R2, RZ, R3, !PT ;  /* 0x00000003ff027248 */ /* 0x000fc80007fe0100 */
[----:B------:R-:W-:Y:S01]  /*fec0*/  ISETP.GT.AND P0, PT, R25, R2, PT ;  /* 0x000000021900720c */ /* 0x000fe20003f04270 */
[----:B------:R1:W-:-:S12]  /*fed0*/  STL [R1+0x14], R2 ;  /* 0x0000140201007387 */ /* 0x0003d80000100800 */
[----:B-1----:R-:W-:Y:S05]  /*fee0*/  @P0 BRA `(.L_x_1335) ;  /* 0x0000000000440947 */ /* 0x002fea0003800000 */
[----:B------:R-:W1:Y:S02]  /*fef0*/  S2R R2, SR_TID.X ;  /* 0x0000000000027919 */ /* 0x000e640000002100 */
        /* <DEDUP_REMOVED lines=12> */
[----:B------:R-:W1:Y:S01]  /*ffc0*/  POPC R7, R4 ;  /* 0x0000000400077309 */ /* 0x000e620000000000 */
[----:B--2---:R-:W1:Y:S02]  /*ffd0*/  SHFL.IDX PT, R0, R3, R0, 0x1f ;  /* 0x00001f0003007589 */ /* 0x004e6400000e0000 */
[----:B-1----:R-:W-:Y:S01]  /*ffe0*/  IADD3 R16, R0, UR38, R7 ;  /* 0x0000002600107c10 */ /* 0x002fe2000fffe007 */
[----:B------:R-:W-:Y:S06]  /*fff0*/  BRA `(.L_x_1336) ;  /* 0x0000003800247947 */ /* 0x000fec0003800000 */
.L_x_1335:
        /* <DEDUP_REMOVED lines=20> */
.L_x_1338:
[----:B------:R-:W-:Y:S05]  /*10140*/  BSYNC B6 ;  /* 0x0000000000067941 */ /* 0x000fea0003800000 */
.L_x_1337:
        /* <DEDUP_REMOVED lines=20> */
.L_x_1341:
        /* <DEDUP_REMOVED lines=15> */
.L_x_1340:
[----:B------:R-:W-:Y:S05]  /*10380*/  BSYNC B6 ;  /* 0x0000000000067941 */ /* 0x000fea0003800000 */
.L_x_1339:
[----:B------:R-:W2:Y:S01]  /*10390*/  LDL.LU R2, [R1] ;  /* 0x0000000001027983 */ /* 0x000ea20000300800 */
[----:B------:R-:W-:Y:S01]  /*103a0*/  ULDC.64 UR4, c[0x0][0x9f8] ;  /* 0x00027e0000047ab9 */ /* 0x000fe20000000a00 */
[----:B------:R-:W-:Y:S01]  /*103b0*/  IMAD.MOV.U32 R7, RZ, RZ, R19 ;  /* 0x000000ffff077224 */ /* 0x000fe200078e0013 */
[----:B------:R-:W-:Y:S01]  /*103c0*/  ISETP.NE.U32.AND P0, PT, RZ, UR4, PT ;  /* 0x00000004ff007c0c */ /* 0x000fe2000bf05070 */
[----:B------:R-:W3:Y:S01]  /*103d0*/  LDL R20, [R1+0x10] ;  /* 0x0000100001147983 */ /* 0x000ee20000100800 */
[----:B------:R-:W1:Y:S02]  /*103e0*/  LDC R9, c[0x0][0x430] ;  /* 0x00010c00ff097b82 */ /* 0x000e640000000800 */
[----:B------:R-:W-:Y:S01]  /*103f0*/  ISETP.NE.AND.EX P0, PT, RZ, UR5, PT, P0 ;  /* 0x00000005ff007c0c */ /* 0x000fe2000bf05300 */
[----:B------:R-:W4:Y:S01]  /*10400*/  S2R R0, SR_TID.X ;  /* 0x0000000000007919 */ /* 0x000f220000002100 */
[----:B------:R-:W4:Y:S01]  /*10410*/  S2R R21, SR_TID.X ;  /* 0x0000000000157919 */ /* 0x000f220000002100 */
[----:B0-----:R-:W-:-:S02]  /*10420*/  VIADD R25, R25, 0xffffffff ;  /* 0xffffffff19197836 */ /* 0x001fc40000000000 */
[----:B--2---:R-:W-:-:S08]  /*10430*/  IMAD.MOV.U32 R17, RZ, RZ, R2 ;  /* 0x000000ffff117224 */ /* 0x004fd000078e0002 */
[----:B------:R-:W0:Y:S02]  /*10440*/  @P0 LDC.64 R2, c[0x0][0x9f8] ;  /* 0x00027e00ff020b82 */ /* 0x000e240000000a00 */
[----:B0-----:R-:W-:-:S05]  /*10450*/  @P0 IMAD.WIDE R2, R19, 0x4, R2 ;  /* 0x0000000413020825 */ /* 0x001fca00078e0202 */
[----:B------:R0:W2:Y:S01]  /*10460*/  @P0 LDG.E R7, desc[UR52][R2.64] ;  /* 0x0000003402070981 */ /* 0x0000a2000c1e1900 */
[----:B-1----:R-:W-:Y:S01]  /*10470*/  ISETP.NE.AND P1, PT, R9, 0x1, PT ;  /* 0x000000010900780c */ /* 0x002fe20003f25270 */
[----:B----4-:R-:W-:Y:S01]  /*10480*/  IMAD.SHL.U32 R0, R0, 0x10, RZ ;  /* 0x0000001000007824 */ /* 0x010fe200078e00ff */
[----:B------:R-:W-:Y:S01]  /*10490*/  LOP3.LUT R21, R21, 0x7f, RZ, 0xc0, !PT ;  /* 0x0000007f15157812 */ /* 0x000fe200078ec0ff */
[----:B------:R-:W-:Y:S01]  /*104a0*/  IMAD.SHL.U32 R8, R25, 0x80, RZ ;  /* 0x0000008019087824 */ /* 0x000fe200078e00ff */
[----:B------:R-:W-:Y:S02]  /*104b0*/  LOP3.LUT R17, R17, 0xfffffffb, RZ, 0xc0, !PT ;  /* 0xfffffffb11117812 */ /* 0x000fe400078ec0ff */
[----:B------:R-:W-:Y:S02]  /*104c0*/  SHF.R.U32.HI R21, RZ, 0x3, R21 ;  /* 0x00000003ff157819 */ /* 0x000fe40000011615 */
[----:B------:R-:W-:-:S04]  /*104d0*/  LOP3.LUT R0, R0, 0x70, RZ, 0xc0, !PT ;  /* 0x0000007000007812 */ /* 0x000fc800078ec0ff */
[----:B------:R-:W-:Y:S01]  /*104e0*/  LOP3.LUT R5, R8, R21, R0, 0xfe, !PT ;  /* 0x0000001508057212 */ /* 0x000fe200078efe00 */
[----:B------:R-:W1:Y:S01]  /*104f0*/  @P1 LDC R6, c[0x0][0x434] ;  /* 0x00010d00ff061b82 */ /* 0x000e620000000800 */
[----:B------:R-:W-:Y:S02]  /*10500*/  @P1 LOP3.LUT R17, R17, 0x4, RZ, 0xfc, !PT ;  /* 0x0000000411111812 */ /* 0x000fe400078efcff */
[C---:B---3--:R-:W-:Y:S01]  /*10510*/  ISETP.GE.AND P0, PT, R5.reuse, R20, PT ;  /* 0x000000140500720c */ /* 0x048fe20003f06270 */
[----:B------:R-:W-:-:S04]  /*10520*/  IMAD.IADD R5, R5, 0x1, R23 ;  /* 0x0000000105057824 */ /* 0x000fc800078e0217 */
[----:B------:R-:W3:Y:S01]  /*10530*/  @P1 LDC R0, c[0x0][0x438] ;  /* 0x00010e00ff001b82 */ /* 0x000ee20000000800 */
[----:B------:R-:W-:-:S07]  /*10540*/  IMAD.MOV.U32 R4, RZ, RZ, R5 ;  /* 0x000000ffff047224 */ /* 0x000fce00078e0005 */
[----:B0-----:R-:W0:Y:S01]  /*10550*/  @!P0 LDC.64 R2, c[0x0][0x428] ;  /* 0x00010a00ff028b82 */ /* 0x001e220000000a00 */
[----:B-1----:R-:W-:-:S05]  /*10560*/  @P1 IMAD.HI.U32 R6, R5, R6, RZ ;  /* 0x0000000605061227 */ /* 0x002fca00078e00ff */
[----:B---3--:R-:W-:-:S05]  /*10570*/  @P1 SHF.R.U32.HI R4, RZ, R0, R6 ;  /* 0x00000000ff041219 */ /* 0x008fca0000011606 */
[----:B------:R-:W-:-:S04]  /*10580*/  IMAD.MOV R0, RZ, RZ, -R4 ;  /* 0x000000ffff007224 */ /* 0x000fc800078e0a04 */
[----:B------:R-:W-:Y:S01]  /*10590*/  IMAD R0, R9, R0, R5 ;  /* 0x0000000009007224 */ /* 0x000fe200078e0205 */
[--C-:B------:R-:W-:Y:S02]  /*105a0*/  @!P0 SHF.R.S32.HI R5, RZ, 0x1f, R4.reuse ;  /* 0x0000001fff058819 */ /* 0x100fe40000011404 */
[----:B--2---:R-:W-:Y:S01]  /*105b0*/  SHF.R.S32.HI R6, RZ, 0x1f, R7 ;  /* 0x0000001fff067819 */ /* 0x004fe20000011407 */
[----:B------:R-:W-:Y:S01]  /*105c0*/  STL [R1+0x8], R7 ;  /* 0x0000080701007387 */ /* 0x000fe20000100800 */
[----:B0-----:R-:W-:-:S03]  /*105d0*/  @!P0 IMAD.WIDE.U32 R4, R7, R2, R4 ;  /* 0x0000000207048225 */ /* 0x001fc600078e0004 */
[----:B------:R0:W-:Y:S02]  /*105e0*/  STL [R1+0x1c], R6 ;  /* 0x00001c0601007387 */ /* 0x0001e40000100800 */
[----:B0-----:R-:W-:-:S04]  /*105f0*/  @!P0 IMAD R6, R6, R2, RZ ;  /* 0x0000000206068224 */ /* 0x001fc800078e02ff */
[----:B------:R-:W-:Y:S02]  /*10600*/  @!P0 IMAD R6, R7, R3, R6 ;  /* 0x0000000307068224 */ /* 0x000fe400078e0206 */
[----:B------:R-:W0:Y:S02]  /*10610*/  @!P0 LDC.64 R2, c[0x0][0x418] ;  /* 0x00010600ff028b82 */ /* 0x000e240000000a00 */
[----:B------:R-:W-:Y:S01]  /*10620*/  @!P0 IMAD.IADD R5, R5, 0x1, R6 ;  /* 0x0000000105058824 */ /* 0x000fe200078e0206 */
[----:B0-----:R-:W-:Y:S01]  /*10630*/  @!P0 LEA R6, P1, R4, R2, 0x2 ;  /* 0x0000000204068211 */ /* 0x001fe200078210ff */
[----:B------:R-:W-:-:S03]  /*10640*/  IMAD.MOV.U32 R2, RZ, RZ, RZ ;  /* 0x000000ffff027224 */ /* 0x000fc600078e00ff */
[----:B------:R-:W-:-:S05]  /*10650*/  @!P0 LEA.HI.X R7, R4, R3, R5, 0x2, P1 ;  /* 0x0000000304078211 */ /* 0x000fca00008f1405 */
[----:B------:R0:W5:Y:S01]  /*10660*/  @!P0 LDG.E R2, desc[UR52][R6.64] ;  /* 0x0000003406028981 */ /* 0x000162000c1e1900 */
[----:B------:R-:W-:Y:S01]  /*10670*/  IMAD.U32 R9, RZ, RZ, UR37 ;  /* 0x00000025ff097e24 */ /* 0x000fe2000f8e00ff */
[----:B------:R-:W-:Y:S01]  /*10680*/  LOP3.LUT R17, R17, 0xfffffffd, RZ, 0xc0, !PT ;  /* 0xfffffffd11117812 */ /* 0x000fe200078ec0ff */
[----:B------:R-:W-:-:S03]  /*10690*/  UMOV UR4, 0xffffffff ;  /* 0xffffffff00047882 */ /* 0x000fc60000000000 */
[----:B------:R-:W-:-:S13]  /*106a0*/  ISETP.NE.AND P2, PT, R9, 0x3, PT ;  /* 0x000000030900780c */ /* 0x000fda0003f45270 */
[----:B------:R-:W-:-:S05]  /*106b0*/  @P2 LOP3.LUT R17, R17, 0x2, RZ, 0xfc, !PT ;  /* 0x0000000211112812 */ /* 0x000fca00078efcff */
[----:B------:R0:W-:Y:S01]  /*106c0*/  STL [R1], R17 ;  /* 0x0000001101007387 */ /* 0x0001e20000100800 */
[----:B------:R-:W-:Y:S05]  /*106d0*/  BRA.DIV UR4, `(.L_x_1342) ;  /* 0x0000004604387947 */ /* 0x000fea000b800000 */
.L_x_1408:
[----:B------:R-:W-:-:S05]  /*106e0*/  SHF.R.S32.HI R9, RZ, 0x1f, R18 ;  /* 0x0000001fff097819 */ /* 0x000fca0000011412 */
[----:B------:R1:W-:Y:S01]  /*106f0*/  STL [R1+0x4], R9 ;  /* 0x0000040901007387 */ /* 0x0003e20000100800 */
[----:B------:R-:W-:Y:S05]  /*10700*/  @!P2 BRA `(.L_x_1343) ;  /* 0x000000000004a947 */ /* 0x000fea0003800000 */
[----:B------:R-:W-:Y:S01]  /*10710*/  BPT.TRAP 0x1 ;  /* 0x000000040000795c */ /* 0x000fe20000300000 */
.L_x_1343:
        /* <DEDUP_REMOVED lines=25> */
.L_x_1409:
[----:B------:R-:W-:Y:S05]  /*108b0*/  BSYNC B0 ;  /* 0x0000000000007941 */ /* 0x000fea0003800000 */
.L_x_1344:
[----:B------:R-:W2:Y:S01]  /*108c0*/  LDL R12, [R1+0x4] ;  /* 0x00000400010c7983 */ /* 0x000ea20000100800 */
[----:B------:R-:W-:-:S03]  /*108d0*/  ULDC.64 UR4, c[0x0][0x300] ;  /* 0x0000c00000047ab9 */ /* 0x000fc60000000a00 */
[----:B------:R-:W3:Y:S04]  /*108e0*/  LDL R11, [R1+0x10] ;  /* 0x00001000010b7983 */ /* 0x000ee80000100800 */
[----:B-1----:R-:W4:Y:S01]  /*108f0*/  LDL.LU R9, [R1] ;  /* 0x0000000001097983 */ /* 0x002f220000300800 */
        /* <DEDUP_REMOVED lines=28> */
[----:B------:R1:W-:Y:S01]  /*10ac0*/  STL [R1], R9 ;  /* 0x0000000901007387 */ /* 0x0003e20000100800 */
[C---:B0-----:R-:W-:Y:S02]  /*10ad0*/  IMAD.SHL.U32 R10, R12.reuse, 0x8, RZ ;  /* 0x000000080c0a7824 */ /* 0x041fe400078e00ff */
[----:B------:R-:W-:-:S03]  /*10ae0*/  IMAD.SHL.U32 R11, R12, 0x8, RZ ;  /* 0x000000080c0b7824 */ /* 0x000fc600078e00ff */
        /* <DEDUP_REMOVED lines=77> */
.L_x_1427:
        /* <DEDUP_REMOVED lines=10> */
.L_x_1347:
        /* <DEDUP_REMOVED lines=11> */
.L_x_1348:
[----:B------:R1:W5:Y:S01]  /*11110*/  LDL.LU R4, [R1+0x24] ;  /* 0x0000240001047983 */ /* 0x0003620000300800 */
[----:B------:R1:W-:Y:S02]  /*11120*/  SYNCS.ARRIVE.TRANS64.A1T0 RZ, [R3+URZ+0x16830], RZ ;  /* 0x016830ff03ff79a7 */ /* 0x0003e4000810003f */
[----:B------:R-:W-:Y:S05]  /*11130*/  WARPSYNC.ALL ;  /* 0x0000000000007948 */ /* 0x000fea0003800000 */
[----:B------:R-:W-:Y:S01]  /*11140*/  ULDC.64 UR4, c[0x0][0x298] ;  /* 0x0000a60000047ab9 */ /* 0x000fe20000000a00 */
[----:B------:R-:W-:Y:S01]  /*11150*/  VIADD R2, R22, 0x8400 ;  /* 0x0000840016027836 */ /* 0x000fe20000000000 */
[----:B------:R-:W-:Y:S01]  /*11160*/  BSSY B6, `(.L_x_1349) ;  /* 0x000001b000067945 */ /* 0x000fe20003800000 */
[----:B------:R-:W-:Y:S03]  /*11170*/  BAR.SYNC.DEFER_BLOCKING 0x8, 0x200 ;  /* 0x0208000000007b1d */ /* 0x000fe60000010000 */
[----:B------:R-:W-:-:S02]  /*11180*/  LOP3.LUT P0, RZ, R2, 0x3ff, RZ, 0xc0, !PT ;  /* 0x000003ff02ff7812 */ /* 0x000fc4000780c0ff */
[----:B-----5:R-:W-:Y:S01]  /*11190*/  SHF.R.S32.HI R0, RZ, 0x1f, R4 ;  /* 0x0000001fff007819 */ /* 0x020fe20000011404 */
[----:B-1----:R-:W-:-:S04]  /*111a0*/  IMAD.WIDE.U32 R2, R4, UR4, RZ ;  /* 0x0000000404027c25 */ /* 0x002fc8000f8e00ff */
[----:B------:R-:W-:Y:S01]  /*111b0*/  IMAD R0, R0, UR4, RZ ;  /* 0x0000000400007c24 */ /* 0x000fe2000f8e02ff */
[----:B------:R1:W-:Y:S03]  /*111c0*/  STL.64 [R1+0x28], R2 ;  /* 0x0000280201007387 */ /* 0x0003e60000100a00 */
[----:B------:R-:W-:-:S04]  /*111d0*/  IMAD R0, R4, UR5, R0 ;  /* 0x0000000504007c24 */ /* 0x000fc8000f8e0200 */
[----:B------:R-:W-:-:S05]  /*111e0*/  IMAD.IADD R0, R3, 0x1, R0 ;  /* 0x0000000103007824 */ /* 0x000fca00078e0200 */
[----:B------:R1:W-:Y:S01]  /*111f0*/  STL [R1+0x24], R0 ;  /* 0x0000240001007387 */ /* 0x0003e20000100800 */
[----:B------:R-:W-:Y:S05]  /*11200*/  @!P0 BRA `(.L_x_1350) ;  /* 0x0000000000408947 */ /* 0x000fea0003800000 */
[----:B-1----:R-:W-:Y:S01]  /*11210*/  MOV R2, 0x0 ;  /* 0x0000000000027802 */ /* 0x002fe20000000f00 */
[----:B------:R-:W-:Y:S01]  /*11220*/  ULDC.64 UR6, c[0x4][0x88] ;  /* 0x0100220000067ab9 */ /* 0x000fe20000000a00 */
[----:B------:R-:W-:Y:S01]  /*11230*/  ULDC.64 UR8, c[0x4][0x90] ;  /* 0x0100240000087ab9 */ /* 0x000fe20000000a00 */
[----:B------:R-:W-:Y:S01]  /*11240*/  ULDC.64 UR4, c[0x4][0x20] ;  /* 0x0100080000047ab9 */ /* 0x000fe20000000a00 */
[----:B------:R-:W-:Y:S02]  /*11250*/  IMAD.U32 R4, RZ, RZ, UR6 ;  /* 0x00000006ff047e24 */ /* 0x000fe4000f8e00ff */
[----:B------:R-:W1:Y:S01]  /*11260*/  LDC.64 R2, c[0x4][R2] ;  /* 0x0100000002027b82 */ /* 0x000e620000000a00 */
[----:B0-----:R-:W-:Y:S02]  /*11270*/  IMAD.U32 R5, RZ, RZ, UR7 ;  /* 0x00000007ff057e24 */ /* 0x001fe4000f8e00ff */
        /* <DEDUP_REMOVED lines=8> */
[----:B-1----:R-:W-:Y:S05]  /*11300*/  CALL.ABS.NOINC R2 ;  /* 0x0000000002007343 */ /* 0x002fea0003c00000 */
.L_x_1350:
[----:B------:R-:W-:Y:S05]  /*11310*/  BSYNC B6 ;  /* 0x0000000000067941 */ /* 0x000fea0003800000 */
.L_x_1349:
[----:B------:R-:W2:Y:S01]  /*11320*/  LDL.LU R20, [R1+0x24] ;  /* 0x0000240001147983 */ /* 0x000ea20000300800 */
[----:B------:R-:W-:Y:S01]  /*11330*/  ULDC.64 UR4, c[0x0][0x2d8] ;  /* 0x0000b60000047ab9 */ /* 0x000fe20000000a00 */
[----:B------:R-:W3:Y:S01]  /*11340*/  LDC R4, c[0x0][0x448] ;  /* 0x00011200ff047b82 */ /* 0x000ee20000000800 */
[----:B------:R-:W-:Y:S01]  /*11350*/  ULDC.64 UR6, c[0x0][0x2c8] ;  /* 0x0000b20000067ab9 */ /* 0x000fe20000000a00 */
[----:B-1----:R-:W4:Y:S01]  /*11360*/  LDL.LU.64 R2, [R1+0x28] ;  /* 0x0000280001027983 */ /* 0x002f220000300a00 */
[----:B------:R-:W-:-:S03]  /*11370*/  ULDC.64 UR8, c[0x0][0x280] ;  /* 0x0000a00000087ab9 */ /* 0x000fc60000000a00 */
[----:B------:R-:W4:Y:S02]  /*11380*/  LDL R0, [R1] ;  /* 0x0000000001007983 */ /* 0x000f240000100800 */
[----:B------:R-:W1:Y:S01]  /*11390*/  LDC R10, c[0x0][0x448] ;  /* 0x00011200ff0a7b82 */ /* 0x000e620000000800 */
[----:B--2---:R-:W-:Y:S02]  /*113a0*/  IMAD.MOV.U32 R21, RZ, RZ, R20 ;  /* 0x000000ffff157224 */ /* 0x004fe400078e0014 */
[----:B------:R-:W2:Y:S01]  /*113b0*/  LDL R20, [R1+0x4] ;  /* 0x0000040001147983 */ /* 0x000ea20000100800 */
[----:B---3--:R-:W-:Y:S01]  /*113c0*/  ISETP.NE.AND P6, PT, R4, 0x1, PT ;  /* 0x000000010400780c */ /* 0x008fe20003fc5270 */
[----:B----4-:R-:W-:Y:S02]  /*113d0*/  IMAD.MOV.U32 R3, RZ, RZ, R21 ;  /* 0x000000ffff037224 */ /* 0x010fe400078e0015 */
[----:B------:R-:W3:Y:S01]  /*113e0*/  S2R R21, SR_TID.X ;  /* 0x0000000000157919 */ /* 0x000ee20000002100 */
[----:B------:R-:W-:Y:S01]  /*113f0*/  LOP3.LUT P5, RZ, R0, 0x10, RZ, 0xc0, !PT ;  /* 0x0000001000ff7812 */ /* 0x000fe200078ac0ff */
[----:B------:R-:W-:-:S08]  /*11400*/  IMAD.WIDE.U32 R2, R18, UR4, R2 ;  /* 0x0000000412027c25 */ /* 0x000fd0000f8e0002 */
[----:B------:R-:W4:Y:S01]  /*11410*/  @P6 LDC R4, c[0x0][0x450] ;  /* 0x00011400ff046b82 */ /* 0x000f220000000800 */
[----:B---3--:R-:W-:-:S05]  /*11420*/  IMAD.SHL.U32 R21, R21, 0x10, RZ ;  /* 0x0000001015157824 */ /* 0x008fca00078e00ff */
[----:B------:R-:W-:Y:S01]  /*11430*/  LOP3.LUT R21, R21, 0x70, RZ, 0xc0, !PT ;  /* 0x0000007015157812 */ /* 0x000fe200078ec0ff */
[----:B--2---:R-:W-:Y:S02]  /*11440*/  IMAD R0, R20, UR4, RZ ;  /* 0x0000000414007c24 */ /* 0x004fe4000f8e02ff */
[----:B------:R-:W2:Y:S02]  /*11450*/  S2R R20, SR_TID.X ;  /* 0x0000000000147919 */ /* 0x000ea40000002100 */
[----:B------:R-:W-:Y:S01]  /*11460*/  IMAD R0, R18, UR5, R0 ;  /* 0x0000000512007c24 */ /* 0x000fe2000f8e0200 */
[----:B------:R-:W-:-:S03]  /*11470*/  ULDC.64 UR4, c[0x0][0x2e0] ;  /* 0x0000b80000047ab9 */ /* 0x000fc60000000a00 */
[----:B------:R-:W-:Y:S01]  /*11480*/  IMAD.IADD R3, R3, 0x1, R0 ;  /* 0x0000000103037824 */ /* 0x000fe200078e0200 */
[----:B------:R-:W-:-:S04]  /*11490*/  SHF.R.S32.HI R0, RZ, 0x1f, R19 ;  /* 0x0000001fff007819 */ /* 0x000fc80000011413 */
[----:B------:R-:W-:-:S05]  /*114a0*/  SEL R0, R0, RZ, !P5 ;  /* 0x000000ff00007207 */ /* 0x000fca0006800000 */
[----:B0-----:R-:W-:Y:S01]  /*114b0*/  IMAD R5, R0, UR4, RZ ;  /* 0x0000000400057c24 */ /* 0x001fe2000f8e02ff */
[----:B------:R-:W-:-:S05]  /*114c0*/  SEL R0, R19, RZ, !P5 ;  /* 0x000000ff13007207 */ /* 0x000fca0006800000 */
[C---:B------:R-:W-:Y:S02]  /*114d0*/  IMAD R5, R0.reuse, UR5, R5 ;  /* 0x0000000500057c24 */ /* 0x040fe4000f8e0205 */
[----:B------:R-:W-:Y:S01]  /*114e0*/  IMAD.WIDE.U32 R2, R0, UR4, R2 ;  /* 0x0000000400027c25 */ /* 0x000fe2000f8e0002 */
[----:B------:R-:W-:Y:S01]  /*114f0*/  ULDC.64 UR4, c[0x0][0x2d0] ;  /* 0x0000b40000047ab9 */ /* 0x000fe20000000a00 */
[----:B------:R-:W0:Y:S02]  /*11500*/  @P6 LDC R0, c[0x0][0x44c] ;  /* 0x00011300ff006b82 */ /* 0x000e240000000800 */
[----:B------:R-:W-:Y:S01]  /*11510*/  IMAD.IADD R3, R3, 0x1, R5 ;  /* 0x0000000103037824 */ /* 0x000fe200078e0205 */
[----:B--2---:R-:W-:-:S04]  /*11520*/  LOP3.LUT R20, R20, 0x7f, RZ, 0xc0, !PT ;  /* 0x0000007f14147812 */ /* 0x004fc800078ec0ff */
[----:B------:R-:W-:-:S04]  /*11530*/  SHF.R.U32.HI R20, RZ, 0x3, R20 ;  /* 0x00000003ff147819 */ /* 0x000fc80000011614 */
[----:B------:R-:W-:-:S05]  /*11540*/  LOP3.LUT R20, R20, R21, RZ, 0xfc, !PT ;  /* 0x0000001514147212 */ /* 0x000fca00078efcff */
[----:B------:R-:W-:Y:S02]  /*11550*/  IMAD.IADD R8, R20, 0x1, R26 ;  /* 0x0000000114087824 */ /* 0x000fe400078e021a */
[----:B------:R2:W5:Y:S02]  /*11560*/  LDL R20, [R1+0x20] ;  /* 0x0000200001147983 */ /* 0x0005640000100800 */
[----:B------:R-:W-:Y:S02]  /*11570*/  IMAD.MOV.U32 R5, RZ, RZ, R8 ;  /* 0x000000ffff057224 */ /* 0x000fe400078e0008 */
[----:B0-----:R-:W-:Y:S01]  /*11580*/  @P6 IMAD.HI.U32 R0, R8, R0, RZ ;  /* 0x0000000008006227 */ /* 0x001fe200078e00ff */
[----:B------:R-:W0:Y:S04]  /*11590*/  S2R R21, SR_TID.X ;  /* 0x0000000000157919 */ /* 0x000e280000002100 */
[----:B----4-:R-:W-:-:S04]  /*115a0*/  @P6 SHF.R.U32.HI R5, RZ, R4, R0 ;  /* 0x00000004ff056219 */ /* 0x010fc80000011600 */
[----:B------:R-:W-:-:S05]  /*115b0*/  SHF.R.S32.HI R0, RZ, 0x1f, R5 ;  /* 0x0000001fff007819 */ /* 0x000fca0000011405 */
[----:B------:R-:W-:-:S04]  /*115c0*/  IMAD R0, R0, UR4, RZ ;  /* 0x0000000400007c24 */ /* 0x000fc8000f8e02ff */
[C---:B------:R-:W-:Y:S02]  /*115d0*/  IMAD R6, R5.reuse, UR5, R0 ;  /* 0x0000000505067c24 */ /* 0x040fe4000f8e0200 */
[----:B------:R-:W-:Y:S02]  /*115e0*/  IMAD.MOV R0, RZ, RZ, -R5 ;  /* 0x000000ffff007224 */ /* 0x000fe400078e0a05 */
[----:B------:R-:W-:-:S04]  /*115f0*/  IMAD.WIDE.U32 R4, R5, UR4, R2 ;  /* 0x0000000405047c25 */ /* 0x000fc8000f8e0002 */
[----:B-1----:R-:W-:Y:S02]  /*11600*/  IMAD R0, R10, R0, R8 ;  /* 0x000000000a007224 */ /* 0x002fe400078e0208 */
[----:B------:R-:W-:Y:S02]  /*11610*/  IMAD.IADD R5, R5, 0x1, R6 ;  /* 0x0000000105057824 */ /* 0x000fe400078e0206 */
[----:B------:R-:W-:Y:S01]  /*11620*/  VIADD R8, R8, 0x80 ;  /* 0x0000008008087836 */ /* 0x000fe20000000000 */
[----:B------:R-:W-:Y:S01]  /*11630*/  SHF.R.S32.HI R9, RZ, 0x1f, R0 ;  /* 0x0000001fff097819 */ /* 0x000fe20000011400 */
[----:B------:R-:W-:Y:S01]  /*11640*/  IMAD.WIDE.U32 R6, R0, UR6, R4 ;  /* 0x0000000600067c25 */ /* 0x000fe2000f8e0004 */
[----:B0-----:R-:W-:Y:S01]  /*11650*/  LOP3.LUT R21, R21, 0x7f, RZ, 0xc0, !PT ;  /* 0x0000007f15157812 */ /* 0x001fe200078ec0ff */
[----:B------:R-:W0:Y:S02]  /*11660*/  @P6 LDC R5, c[0x0][0x450] ;  /* 0x00011400ff056b82 */ /* 0x000e240000000800 */
[----:B------:R-:W-:Y:S01]  /*11670*/  IMAD R9, R9, UR6, RZ ;  /* 0x0000000609097c24 */ /* 0x000fe2000f8e02ff */
[----:B------:R-:W-:-:S02]  /*11680*/  LEA R4, P0, R6, UR8, 0x1 ;  /* 0x0000000806047c11 */ /* 0x000fc4000f8008ff */
[----:B------:R-:W-:Y:S01]  /*11690*/  SHF.R.U32.HI R21, RZ, 0x3, R21 ;  /* 0x00000003ff157819 */ /* 0x000fe20000011615 */
[----:B------:R-:W-:-:S04]  /*116a0*/  IMAD R0, R0, UR7, R9 ;  /* 0x0000000700007c24 */ /* 0x000fc8000f8e0209 */
[----:B------:R-:W-:-:S05]  /*116b0*/  IMAD.IADD R0, R7, 0x1, R0 ;  /* 0x0000000107007824 */ /* 0x000fca00078e0200 */
[----:B------:R-:W-:Y:S02]  /*116c0*/  LEA.HI.X R0, R6, UR9, R0, 0x1, P0 ;  /* 0x0000000906007c11 */ /* 0x000fe400080f0c00 */
[----:B------:R-:W1:Y:S02]  /*116d0*/  @P6 LDC R6, c[0x0][0x44c] ;  /* 0x00011300ff066b82 */ /* 0x000e640000000800 */
[----:B-1----:R-:W-:-:S04]  /*116e0*/  @P6 IMAD.HI.U32 R7, R8, R6, RZ ;  /* 0x0000000608076227 */ /* 0x002fc800078e00ff */
[----:B------:R-:W-:Y:S01]  /*116f0*/  IMAD.MOV.U32 R6, RZ, RZ, R8 ;  /* 0x000000ffff067224 */ /* 0x000fe200078e0008 */
[----:B0-----:R-:W-:-:S04]  /*11700*/  @P6 SHF.R.U32.HI R6, RZ, R5, R7 ;  /* 0x00000005ff066219 */ /* 0x001fc80000011607 */
[--C-:B------:R-:W-:Y:S01]  /*11710*/  SHF.R.S32.HI R7, RZ, 0x1f, R6.reuse ;  /* 0x0000001fff077819 */ /* 0x100fe20000011406 */
[----:B------:R-:W-:Y:S02]  /*11720*/  IMAD.MOV R5, RZ, RZ, -R6 ;  /* 0x000000ffff057224 */ /* 0x000fe400078e0a06 */
[----:B------:R-:W-:-:S04]  /*11730*/  IMAD.WIDE.U32 R2, R6, UR4, R2 ;  /* 0x0000000406027c25 */ /* 0x000fc8000f8e0002 */
[----:B------:R-:W-:Y:S02]  /*11740*/  IMAD R5, R10, R5, R8 ;  /* 0x000000050a057224 */ /* 0x000fe400078e0208 */
[----:B------:R-:W-:Y:S01]  /*11750*/  IMAD R7, R7, UR4, RZ ;  /* 0x0000000407077c24 */ /* 0x000fe2000f8e02ff */
[----:B------:R-:W-:Y:S02]  /*11760*/  ULDC UR4, c[0x0][0x2b8] ;  /* 0x0000ae0000047ab9 */ /* 0x000fe40000000800 */
[----:B------:R-:W-:Y:S01]  /*11770*/  ISETP.GE.AND P0, PT, R28, UR4, PT ;  /* 0x000000041c007c0c */ /* 0x000fe2000bf06270 */
[----:B------:R-:W-:Y:S01]  /*11780*/  IMAD R7, R6, UR5, R7 ;  /* 0x0000000506077c24 */ /* 0x000fe2000f8e0207 */
[----:B------:R-:W-:Y:S01]  /*11790*/  SHF.R.S32.HI R6, RZ, 0x1f, R5 ;  /* 0x0000001fff067819 */ /* 0x000fe20000011405 */
[----:B------:R-:W-:Y:S02]  /*117a0*/  UMOV UR4, 0xffffffff ;  /* 0xffffffff00047882 */ /* 0x000fe40000000000 */
[----:B------:R-:W-:-:S02]  /*117b0*/  IMAD.IADD R3, R3, 0x1, R7 ;  /* 0x0000000103037824 */ /* 0x000fc400078e0207 */
[----:B------:R-:W-:Y:S02]  /*117c0*/  IMAD R6, R6, UR6, RZ ;  /* 0x0000000606067c24 */ /* 0x000fe4000f8e02ff */
[----:B------:R-:W-:-:S04]  /*117d0*/  IMAD.WIDE.U32 R2, R5, UR6, R2 ;  /* 0x0000000605027c25 */ /* 0x000fc8000f8e0002 */
[----:B------:R-:W-:Y:S01]  /*117e0*/  IMAD R6, R5, UR7, R6 ;  /* 0x0000000705067c24 */ /* 0x000fe2000f8e0206 */
[----:B------:R-:W-:-:S03]  /*117f0*/  LEA R5, P1, R2, UR8, 0x1 ;  /* 0x0000000802057c11 */ /* 0x000fc6000f8208ff */
[----:B------:R-:W-:-:S05]  /*11800*/  IMAD.IADD R6, R3, 0x1, R6 ;  /* 0x0000000103067824 */ /* 0x000fca00078e0206 */
[----:B------:R-:W-:Y:S01]  /*11810*/  LEA.HI.X R2, R2, UR9, R6, 0x1, P1 ;  /* 0x0000000902027c11 */ /* 0x000fe200088f0c06 */
[----:B--2---:R-:W-:Y:S06]  /*11820*/  BRA.DIV UR4, `(.L_x_1351) ;  /* 0x0000003e04dc7947 */ /* 0x004fec000b800000 */
[----:B------:R-:W0:Y:S01]  /*11830*/  SHFL.IDX PT, R7, R4, RZ, 0x181f ;  /* 0x00181fff04077589 */ /* 0x000e2200000e0000 */
[----:B------:R-:W-:Y:S02]  /*11840*/  IMAD R3, R29, R10, RZ ;  /* 0x0000000a1d037224 */ /* 0x000fe400078e02ff */
[----:B------:R-:W-:Y:S01]  /*11850*/  IMAD.IADD R26, R21, 0x1, R26 ;  /* 0x00000001151a7824 */ /* 0x000fe200078e021a */
        /* <DEDUP_REMOVED lines=76> */
[----:B-1----:R-:W-:-:S05]  /*11d20*/  @!P2 LEA R6, P3, R28, R6, 0x1 ;  /* 0x000000061c06a211 */ /* 0x002fca00078608ff */
[----:B------:R-:W-:Y:S02]  /*11d30*/  @!P2 IMAD.X R7, RZ, RZ, R0, P3 ;  /* 0x000000ffff07a224 */ /* 0x000fe400018e0600 */
[----:B------:R-:W1:Y:S04]  /*11d40*/  SHFL.IDX PT, R0, R2, RZ, 0x181f ;  /* 0x00181fff02007589 */ /* 0x000e6800000e0000 */
[----:B------:R2:W-:Y:S01]  /*11d50*/  @!P2 LDGSTS.E.BYPASS.LTC128B.128 [R20+0xbc00], desc[UR52][R6.64], !P0 ;  /* 0x0bc000000614afae */ /* 0x0005e2000c101d74 */
[----:B0-----:R-:W-:-:S05]  /*11d60*/  @!P1 LEA R4, P3, R28, R4, 0x1 ;  /* 0x000000041c049211 */ /* 0x001fca00078608ff */
[----:B--2---:R-:W-:Y:S02]  /*11d70*/  @!P1 IMAD.MOV.U32 R6, RZ, RZ, R4 ;  /* 0x000000ffff069224 */ /* 0x004fe400078e0004 */
[----:B-1----:R-:W-:-:S04]  /*11d80*/  @!P1 IMAD.X R0, RZ, RZ, R0, P3 ;  /* 0x000000ffff009224 */ /* 0x002fc800018e0600 */
        /* <DEDUP_REMOVED lines=20> */
.L_x_1452:
        /* <DEDUP_REMOVED lines=10> */
.L_x_1352:
        /* <DEDUP_REMOVED lines=18> */
.L_x_1453:
[----:B------:R-:W-:Y:S05]  /*12090*/  BSYNC B0 ;  /* 0x0000000000007941 */ /* 0x000fea0003800000 */
.L_x_1353:
[----:B------:R-:W2:Y:S04]  /*120a0*/  LDL.LU R3, [R1+0x30] ;  /* 0x0000300001037983 */ /* 0x000ea80000300800 */
[----:B------:R-:W3:Y:S01]  /*120b0*/  LDL R2, [R1+0x14] ;  /* 0x0000140001027983 */ /* 0x000ee20000100800 */
[----:B------:R-:W-:Y:S01]  /*120c0*/  BSSY B0, `(.L_x_1355) ;  /* 0x0000108000007945 */ /* 0x000fe20003800000 */
[----:B--2---:R-:W-:-:S05]  /*120d0*/  VIADD R7, R3, 0xfffffffe ;  /* 0xfffffffe03077836 */ /* 0x004fca0000000000 */
[----:B---3--:R-:W-:-:S13]  /*120e0*/  ISETP.GE.AND P0, PT, R7, R2, PT ;  /* 0x000000020700720c */ /* 0x008fda0003f06270 */
[----:B------:R-:W-:Y:S05]  /*120f0*/  @!P0 BRA `(.L_x_1356) ;  /* 0x0000001000108947 */ /* 0x000fea0003800000 */
[----:B------:R-:W-:Y:S01]  /*12100*/  ULDC UR4, c[0x0][0x2f4] ;  /* 0x0000bd0000047ab9 */ /* 0x000fe20000000800 */
[----:B------:R-:W-:Y:S01]  /*12110*/  IMAD.MOV.U32 R6, RZ, RZ, R24 ;  /* 0x000000ffff067224 */ /* 0x000fe200078e0018 */
[----:B------:R-:W-:Y:S01]  /*12120*/  ISETP.GE.AND P1, PT, R28, UR4, PT ;  /* 0x000000041c007c0c */ /* 0x000fe2000bf26270 */
[----:B------:R-:W-:Y:S02]  /*12130*/  IMAD.MOV.U32 R20, RZ, RZ, R27 ;  /* 0x000000ffff147224 */ /* 0x000fe400078e001b */
[----:B------:R-:W-:-:S10]  /*12140*/  IMAD.MOV.U32 R29, RZ, RZ, R25 ;  /* 0x000000ffff1d7224 */ /* 0x000fd400078e0019 */
.L_x_1369:
[----:B------:R-:W2:Y:S01]  /*12150*/  LDL R9, [R1+0x18] ;  /* 0x0000180001097983 */ /* 0x000ea20000100800 */
[----:B------:R-:W1:Y:S03]  /*12160*/  LDC R3, c[0x0][0x430] ;  /* 0x00010c00ff037b82 */ /* 0x000e660000000800 */
[----:B------:R-:W3:Y:S04]  /*12170*/  LDL R8, [R1+0x1c] ;  /* 0x00001c0001087983 */ /* 0x000ee80000100800 */
[----:B------:R-:W4:Y:S01]  /*12180*/  LDL R5, [R1+0x8] ;  /* 0x0000080001057983 */ /* 0x000f220000100800 */
[----:B------:R-:W0:Y:S01]  /*12190*/  S2R R2, SR_TID.X ;  /* 0x0000000000027919 */ /* 0x000e220000002100 */
[----:B-1----:R-:W-:-:S13]  /*121a0*/  ISETP.NE.AND P0, PT, R3, 0x1, PT ;  /* 0x000000010300780c */ /* 0x002fda0003f05270 */
[----:B------:R-:W1:Y:S01]  /*121b0*/  @P0 LDC R4, c[0x0][0x434] ;  /* 0x00010d00ff040b82 */ /* 0x000e620000000800 */
[----:B0-----:R-:W-:-:S04]  /*121c0*/  LOP3.LUT R0, R2, 0x7f, RZ, 0xc0, !PT ;  /* 0x0000007f02007812 */ /* 0x001fc800078ec0ff */
[----:B------:R-:W-:-:S03]  /*121d0*/  SHF.R.U32.HI R3, RZ, 0x3, R0 ;  /* 0x00000003ff037819 */ /* 0x000fc60000011600 */
[----:B------:R-:W0:Y:S01]  /*121e0*/  @P0 LDC R0, c[0x0][0x438] ;  /* 0x00010e00ff000b82 */ /* 0x000e220000000800 */
[----:B------:R-:W-:Y:S02]  /*121f0*/  IMAD.SHL.U32 R2, R2, 0x10, RZ ;  /* 0x0000001002027824 */ /* 0x000fe400078e00ff */
[----:B------:R-:W-:-:S03]  /*12200*/  IMAD R3, R7, 0x80, R3 ;  /* 0x0000008007037824 */ /* 0x000fc600078e0203 */
[----:B------:R-:W-:Y:S01]  /*12210*/  LOP3.LUT R2, R2, 0x70, RZ, 0xc0, !PT ;  /* 0x0000007002027812 */ /* 0x000fe200078ec0ff */
[----:B------:R-:W-:Y:S05]  /*12220*/  YIELD ;  /* 0x0000000000007946 */ /* 0x000fea0003800000 */
[----:B------:R-:W-:Y:S01]  /*12230*/  ULDC UR4, c[0x0][0x430] ;  /* 0x00010c0000047ab9 */ /* 0x000fe20000000800 */
[----:B--2---:R-:W-:-:S05]  /*12240*/  IADD3 R3, R2, R3, R9 ;  /* 0x0000000302037210 */ /* 0x004fca0007ffe009 */
[----:B-1----:R-:W-:-:S04]  /*12250*/  @P0 IMAD.HI.U32 R4, R3, R4, RZ ;  /* 0x0000000403040227 */ /* 0x002fc800078e00ff */
[----:B------:R-:W-:Y:S01]  /*12260*/  IMAD.MOV.U32 R2, RZ, RZ, R3 ;  /* 0x000000ffff027224 */ /* 0x000fe200078e0003 */
[----:B0-----:R-:W-:-:S05]  /*12270*/  @P0 SHF.R.U32.HI R2, RZ, R0, R4 ;  /* 0x00000000ff020219 */ /* 0x001fca0000011604 */
[----:B------:R-:W-:-:S04]  /*12280*/  IMAD.MOV R0, RZ, RZ, -R2 ;  /* 0x000000ffff007224 */ /* 0x000fc800078e0a02 */
        /* <DEDUP_REMOVED lines=22> */
.L_x_1357:
[----:B------:R-:W-:Y:S01]  /*123f0*/  IMAD R5, R24, 0x8, R22 ;  /* 0x0000000818057824 */ /* 0x000fe200078e0216 */
[----:B------:R-:W-:Y:S01]  /*12400*/  SHF.L.U32 R2, R27, 0x1f, RZ ;  /* 0x0000001f1b027819 */ /* 0x000fe200000006ff */
[----:B------:R-:W-:Y:S03]  /*12410*/  BSSY B1, `(.L_x_1358) ;  /* 0x0000003000017945 */ /* 0x000fe60003800000 */
[----:B------:R-:W0:Y:S02]  /*12420*/  SYNCS.PHASECHK.TRANS64.TRYWAIT P0, [R5+URZ+0x16840], R2 ;  /* 0x01684002050075a7 */ /* 0x000e24000800017f */
[----:B0-----:R-:W-:Y:S05]  /*12430*/  @!P0 BRA `(.L_x_1359) ;  /* 0x0000004000d08947 */ /* 0x001fea0003800000 */
.L_x_1454:
[----:B------:R-:W-:Y:S05]  /*12440*/  BSYNC B1 ;  /* 0x0000000000017941 */ /* 0x000fea0003800000 */
.L_x_1358:
[----:B------:R-:W2:Y:S04]  /*12450*/  LDL R3, [R1] ;  /* 0x0000000001037983 */ /* 0x000ea80000100800 */
[----:B------:R-:W3:Y:S01]  /*12460*/  LDL R8, [R1+0x4] ;  /* 0x0000040001087983 */ /* 0x000ee20000100800 */
[----:B------:R-:W-:Y:S01]  /*12470*/  SHF.R.S32.HI R21, RZ, 0x1f, R0 ;  /* 0x0000001fff157819 */ /* 0x000fe20000011400 */
[----:B------:R-:W-:Y:S01]  /*12480*/  ULDC.64 UR4, c[0x0][0x300] ;  /* 0x0000c00000047ab9 */ /* 0x000fe20000000a00 */
[----:B------:R-:W1:Y:S03]  /*12490*/  S2R R9, SR_TID.X ;  /* 0x0000000000097919 */ /* 0x000e660000002100 */
[----:B------:R-:W-:-:S04]  /*124a0*/  IMAD R7, R21, UR4, RZ ;  /* 0x0000000415077c24 */ /* 0x000fc8000f8e02ff */
[C---:B------:R-:W-:Y:S02]  /*124b0*/  IMAD R7, R0.reuse, UR5, R7 ;  /* 0x0000000500077c24 */ /* 0x040fe4000f8e0207 */
[----:B-1----:R-:W-:Y:S01]  /*124c0*/  IMAD.SHL.U32 R11, R9, 0x8, RZ ;  /* 0x00000008090b7824 */ /* 0x002fe200078e00ff */
        /* <DEDUP_REMOVED lines=63> */
.L_x_1472:
        /* <DEDUP_REMOVED lines=8> */
.L_x_1361:
        /* <DEDUP_REMOVED lines=11> */
.L_x_1362:
[----:B------:R1:W-:Y:S01]  /*129f0*/  SYNCS.ARRIVE.TRANS64.A1T0 RZ, [R5+URZ+0x16830], RZ ;  /* 0x016830ff05ff79a7 */ /* 0x0003e2000810003f */
[----:B------:R-:W-:Y:S05]  /*12a00*/  @!P3 BRA `(.L_x_1363) ;  /* 0x000000000004b947 */ /* 0x000fea0003800000 */
[----:B------:R-:W-:Y:S01]  /*12a10*/  BPT.TRAP 0x1 ;  /* 0x000000040000795c */ /* 0x000fe20000300000 */
.L_x_1363:
[----:B------:R-:W-:Y:S01]  /*12a20*/  SHF.L.U32 R2, R20, 0x1f, RZ ;  /* 0x0000001f14027819 */ /* 0x000fe200000006ff */
[----:B-1----:R-:W-:Y:S01]  /*12a30*/  IMAD R5, R6, 0x8, R22 ;  /* 0x0000000806057824 */ /* 0x002fe200078e0216 */
[----:B------:R-:W-:Y:S03]  /*12a40*/  BSSY B1, `(.L_x_1364) ;  /* 0x0000003000017945 */ /* 0x000fe60003800000 */
[----:B------:R-:W1:Y:S02]  /*12a50*/  SYNCS.PHASECHK.TRANS64.TRYWAIT P0, [R5+URZ+0x16860], R2 ;  /* 0x01686002050075a7 */ /* 0x000e64000800017f */
[----:B-1----:R-:W-:Y:S05]  /*12a60*/  @!P0 BRA `(.L_x_1365) ;  /* 0x0000004400888947 */ /* 0x002fea0003800000 */
.L_x_1473:
[----:B------:R-:W-:Y:S05]  /*12a70*/  BSYNC B1 ;  /* 0x0000000000017941 */ /* 0x000fea0003800000 */
.L_x_1364:
[----:B------:R-:W2:Y:S01]  /*12a80*/  LDL R8, [R1+0x10] ;  /* 0x0000100001087983 */ /* 0x000ea20000100800 */
[----:B------:R-:W0:Y:S01]  /*12a90*/  S2R R11, SR_TID.X ;  /* 0x00000000000b7919 */ /* 0x000e220000002100 */
[----:B------:R-:W-:Y:S01]  /*12aa0*/  UMOV UR4, 0xffffffff ;  /* 0xffffffff00047882 */ /* 0x000fe20000000000 */
[C---:B0-----:R-:W-:Y:S01]  /*12ab0*/  IMAD.SHL.U32 R9, R11.reuse, 0x8, RZ ;  /* 0x000000080b097824 */ /* 0x041fe200078e00ff */
[C---:B------:R-:W-:Y:S01]  /*12ac0*/  LOP3.LUT R3, R11.reuse, 0x7f, RZ, 0xc0, !PT ;  /* 0x0000007f0b037812 */ /* 0x040fe200078ec0ff */
[----:B------:R-:W-:-:S03]  /*12ad0*/  IMAD.SHL.U32 R10, R11, 0x8, RZ ;  /* 0x000000080b0a7824 */ /* 0x000fc600078e00ff */
[----:B------:R-:W-:-:S04]  /*12ae0*/  LOP3.LUT R9, R9, 0x1f8, RZ, 0xc0, !PT ;  /* 0x000001f809097812 */ /* 0x000fc800078ec0ff */
        /* <DEDUP_REMOVED lines=53> */
.L_x_1491:
        /* <DEDUP_REMOVED lines=28> */
.L_x_1367:
        /* <DEDUP_REMOVED lines=12> */
.L_x_1368:
[----:B------:R-:W2:Y:S01]  /*130c0*/  LDL R0, [R1+0x14] ;  /* 0x0000140001007983 */ /* 0x000ea20000100800 */
[----:B------:R1:W-:Y:S01]  /*130d0*/  SYNCS.ARRIVE.TRANS64.A1T0 RZ, [R5+URZ+0x16850], RZ ;  /* 0x016850ff05ff79a7 */ /* 0x0003e2000810003f */
[C---:B------:R-:W-:Y:S02]  /*130e0*/  VIADD R7, R25.reuse, 0xffffffff ;  /* 0xffffffff19077836 */ /* 0x040fe40000000000 */
[----:B------:R-:W-:Y:S02]  /*130f0*/  IMAD.MOV.U32 R6, RZ, RZ, R24 ;  /* 0x000000ffff067224 */ /* 0x000fe400078e0018 */
[----:B------:R-:W-:Y:S02]  /*13100*/  IMAD.MOV.U32 R20, RZ, RZ, R27 ;  /* 0x000000ffff147224 */ /* 0x000fe400078e001b */
[----:B------:R-:W-:Y:S01]  /*13110*/  IMAD.MOV.U32 R29, RZ, RZ, R25 ;  /* 0x000000ffff1d7224 */ /* 0x000fe200078e0019 */
[----:B--2---:R-:W-:-:S13]  /*13120*/  ISETP.GT.AND P0, PT, R25, R0, PT ;  /* 0x000000001900720c */ /* 0x004fda0003f04270 */
[----:B-1----:R-:W-:Y:S05]  /*13130*/  @P0 BRA `(.L_x_1369) ;  /* 0xfffffff000040947 */ /* 0x002fea000383ffff */
.L_x_1356:
[----:B------:R-:W-:Y:S05]  /*13140*/  BSYNC B0 ;  /* 0x0000000000007941 */ /* 0x000fea0003800000 */
.L_x_1355:
[----:B0-----:R-:W0:Y:S01]  /*13150*/  S2R R0, SR_TID.X ;  /* 0x0000000000007919 */ /* 0x001e220000002100 */
[----:B------:R-:W-:Y:S01]  /*13160*/  BSSY B0, `(.L_x_1370) ;  /* 0x0000010000007945 */ /* 0x000fe20003800000 */
        /* <DEDUP_REMOVED lines=14> */
[----:B0-----:R-:W-:-:S07]  /*13250*/  IADD3 R16, R0, UR38, R7 ;  /* 0x0000002600107c10 */ /* 0x001fce000fffe007 */
.L_x_1371:
[----:B------:R-:W-:Y:S05]  /*13260*/  BSYNC B0 ;  /* 0x0000000000007941 */ /* 0x000fea0003800000 */
.L_x_1370:
[----:B------:R-:W-:-:S05]  /*13270*/  IMAD.U32 R0, RZ, RZ, UR37 ;  /* 0x00000025ff007e24 */ /* 0x000fca000f8e00ff */
[----:B------:R-:W-:-:S13]  /*13280*/  ISETP.NE.AND P0, PT, R0, 0x3, PT ;  /* 0x000000030000780c */ /* 0x000fda0003f05270 */
[----:B------:R-:W-:Y:S05]  /*13290*/  @!P0 BRA `(.L_x_1372) ;  /* 0x0000000000048947 */ /* 0x000fea0003800000 */
[----:B------:R-:W-:Y:S01]  /*132a0*/  BPT.TRAP 0x1 ;  /* 0x000000040000795c */ /* 0x000fe20000300000 */
.L_x_1372:
[----:B------:R-:W2:Y:S01]  /*132b0*/  LDL.LU R2, [R1+0x10] ;  /* 0x0000100001027983 */ /* 0x000ea20000300800 */
[----:B------:R-:W-:Y:S01]  /*132c0*/  IMAD R0, R24, 0x8, R22 ;  /* 0x0000000818007824 */ /* 0x000fe200078e0216 */
[----:B------:R-:W-:Y:S01]  /*132d0*/  SHF.L.U32 R3, R27, 0x1f, RZ ;  /* 0x0000001f1b037819 */ /* 0x000fe200000006ff */
[----:B------:R-:W-:Y:S03]  /*132e0*/  BSSY B0, `(.L_x_1373) ;  /* 0x0000004000007945 */ /* 0x000fe60003800000 */
[----:B------:R-:W0:Y:S01]  /*132f0*/  SYNCS.PHASECHK.TRANS64.TRYWAIT P0, [R0+URZ+0x16860], R3 ;  /* 0x01686003000075a7 */ /* 0x000e22000800017f */
[----:B--2---:R-:W-:Y:S01]  /*13300*/  IMAD R6, R25, -0x80, R2 ;  /* 0xffffff8019067824 */ /* 0x004fe200078e0202 */
[----:B0-----:R-:W-:Y:S06]  /*13310*/  @!P0 BRA `(.L_x_1374) ;  /* 0x0000004400b88947 */ /* 0x001fec0003800000 */
.L_x_1492:
[----:B------:R-:W-:Y:S05]  /*13320*/  BSYNC B0 ;  /* 0x0000000000007941 */ /* 0x000fea0003800000 */
.L_x_1373:
[----:B------:R-:W1:Y:S01]  /*13330*/  S2R R7, SR_TID.X ;  /* 0x0000000000077919 */ /* 0x000e620000002100 */
[----:B------:R-:W-:Y:S02]  /*13340*/  ULDC UR4, c[0x0][0x2f4] ;  /* 0x0000bd0000047ab9 */ /* 0x000fe40000000800 */
[----:B------:R-:W-:Y:S01]  /*13350*/  ISETP.GE.AND P0, PT, R28, UR4, PT ;  /* 0x000000041c007c0c */ /* 0x000fe2000bf06270 */
[----:B------:R-:W-:Y:S01]  /*13360*/  UMOV UR4, 0xffffffff ;  /* 0xffffffff00047882 */ /* 0x000fe20000000000 */
        /* <DEDUP_REMOVED lines=31> */
[----:B------:R-:W2:Y:S03]  /*13560*/  SHFL.IDX PT, R10, R17, 0x4, 0x181f ;  /* 0x00981f00110a7f89 */ /* 0x000ea600000e0000 */
[----:B-----5:R-:W-:Y:S02]  /*13570*/  IMAD.X R3, RZ, RZ, R8, P2 ;  /* 0x000000ffff037224 */ /* 0x020fe400010e0608 */
[----:B------:R-:W3:Y:S04]  /*13580*/  SHFL.IDX PT, R8, R23, 0x4, 0x181f ;  /* 0x00981f0017087f89 */ /* 0x000ee800000e0000 */
        /* <DEDUP_REMOVED lines=22> */
.L_x_1510:
        /* <DEDUP_REMOVED lines=9> */
.L_x_1376:
        /* <DEDUP_REMOVED lines=11> */
.L_x_1377:
[----:B------:R-:W-:Y:S01]  /*13830*/  VIADD R24, R24, 0x1 ;  /* 0x0000000118187836 */ /* 0x000fe20000000000 */
[----:B------:R0:W-:Y:S04]  /*13840*/  SYNCS.ARRIVE.TRANS64.A1T0 RZ, [R0+URZ+0x16850], RZ ;  /* 0x016850ff00ff79a7 */ /* 0x0001e8000810003f */
[----:B------:R-:W-:-:S04]  /*13850*/  ISETP.NE.AND P0, PT, R24, 0x2, PT ;  /* 0x000000021800780c */ /* 0x000fc80003f05270 */
[----:B0-----:R-:W-:Y:S02]  /*13860*/  SEL R0, RZ, 0x1, P0 ;  /* 0x00000001ff007807 */ /* 0x001fe40000000000 */
[----:B------:R-:W-:Y:S02]  /*13870*/  SEL R24, R24, RZ, P0 ;  /* 0x000000ff18187207 */ /* 0x000fe40000000000 */
[----:B------:R-:W-:-:S07]  /*13880*/  LOP3.LUT R27, R27, R0, RZ, 0x3c, !PT ;  /* 0x000000001b1b7212 */ /* 0x000fce00078e3cff */
.L_x_1336:
[----:B------:R-:W-:Y:S05]  /*13890*/  BSYNC B7 ;  /* 0x0000000000077941 */ /* 0x000fea0003800000 */
.L_x_1334:
[----:B------:R-:W2:Y:S02]  /*138a0*/  LDL R0, [R1] ;  /* 0x0000000001007983 */ /* 0x000ea40000100800 */
[----:B--2---:R-:W-:-:S13]  /*138b0*/  LOP3.LUT P0, RZ, R0, 0x20, RZ, 0xc0, !PT ;  /* 0x0000002000ff7812 */ /* 0x004fda000780c0ff */
[----:B------:R-:W-:Y:S05]  /*138c0*/  @!P0 BRA `(.L_x_1378) ;  /* 0x0000000000248947 */ /* 0x000fea0003800000 */
[----:B------:R-:W-:Y:S05]  /*138d0*/  WARPSYNC.ALL ;  /* 0x0000000000007948 */ /* 0x000fea0003800000 */
[----:B------:R-:W1:Y:S08]  /*138e0*/  S2UR UR5, SR_CgaCtaId ;  /* 0x00000000000579c3 */ /* 0x000e700000008800 */
[----:B------:R-:W-:Y:S06]  /*138f0*/  BAR.SYNC.DEFER_BLOCKING 0x5, 0x200 ;  /* 0x0148000000007b1d */ /* 0x000fec0000010000 */
[----:B------:R-:W-:-:S02]  /*13900*/  UMOV UR4, 0x400 ;  /* 0x0000040000047882 */ /* 0x000fc40000000000 */
[----:B-1----:R-:W-:-:S06]  /*13910*/  ULEA UR4, UR5, UR4, 0x18 ;  /* 0x0000000405047291 */ /* 0x002fcc000f8ec03f */
[----:B------:R-:W-:-:S05]  /*13920*/  IMAD.U32 R22, RZ, RZ, UR4 ;  /* 0x00000004ff167e24 */ /* 0x000fca000f8e00ff */
[----:B------:R2:W3:Y:S01]  /*13930*/  LDS.128 R16, [R22+0x168d0] ;  /* 0x0168d00016107984 */ /* 0x0004e20000000c00 */
[----:B------:R-:W-:Y:S06]  /*13940*/  BAR.ARV 0x4, 0x200 ;  /* 0x0108000000007b1d */ /* 0x000fec0000002000 */
[----:B------:R-:W-:Y:S05]  /*13950*/  BRA `(.L_x_1379) ;  /* 0x0000000800cc7947 */ /* 0x000fea0003800000 */
.L_x_1378:
[----:B------:R-:W1:Y:S01]  /*13960*/  S2R R0, SR_TID.X ;  /* 0x0000000000007919 */ /* 0x000e620000002100 */
[----:B------:R-:W-:Y:S01]  /*13970*/  UMOV UR4, 0xffffffff ;  /* 0xffffffff00047882 */ /* 0x000fe20000000000 */
[----:B-1----:R-:W-:-:S04]  /*13980*/  LOP3.LUT R8, R0, 0x1f, RZ, 0xc0, !PT ;  /* 0x0000001f00087812 */ /* 0x002fc800078ec0ff */
[----:B------:R-:W-:Y:S01]  /*13990*/  ISETP.NE.AND P0, PT, R8, 0x1f, PT ;  /* 0x0000001f0800780c */ /* 0x000fe20003f05270 */
[----:B------:R-:W-:-:S12]  /*139a0*/  BRA.DIV UR4, `(.L_x_1380) ;  /* 0x0000004a04687947 */ /* 0x000fd8000b800000 */
[----:B------:R-:W-:Y:S01]  /*139b0*/  IMAD.IADD R5, R19, 0x1, R8 ;  /* 0x0000000113057824 */ /* 0x000fe200078e0208 */
[----:B------:R-:W-:-:S04]  /*139c0*/  ULDC UR4, c[0x0][0xc3c] ;  /* 0x00030f0000047ab9 */ /* 0x000fc80000000800 */
[----:B------:R-:W-:-:S13]  /*139d0*/  ISETP.GE.OR P1, PT, R5, UR4, !P0 ;  /* 0x0000000405007c0c */ /* 0x000fda000c726670 */
[----:B------:R-:W1:Y:S02]  /*139e0*/  @!P1 LDC.64 R2, c[0x0][0xc80] ;  /* 0x00032000ff029b82 */ /* 0x000e640000000a00 */
[----:B-1----:R-:W-:-:S06]  /*139f0*/  @!P1 IMAD.WIDE R2, R5, 0x4, R2 ;  /* 0x0000000405029825 */ /* 0x002fcc00078e0202 */
[----:B------:R-:W2:Y:S01]  /*13a00*/  @!P1 LDG.E R2, desc[UR52][R2.64] ;  /* 0x0000003402029981 */ /* 0x000ea2000c1e1900 */
[----:B------:R-:W-:Y:S01]  /*13a10*/  IMAD.MOV.U32 R17, RZ, RZ, RZ ;  /* 0x000000ffff117224 */ /* 0x000fe200078e00ff */
[C---:B------:R-:W-:Y:S02]  /*13a20*/  ISETP.GE.U32.AND P2, PT, R8.reuse, 0x2, PT ;  /* 0x000000020800780c */ /* 0x040fe40003f46070 */
[C---:B------:R-:W-:Y:S01]  /*13a30*/  ISETP.GE.U32.AND P3, PT, R8.reuse, 0x4, PT ;  /* 0x000000040800780c */ /* 0x040fe20003f66070 */
[----:B------:R-:W-:Y:S01]  /*13a40*/  SHFL.IDX PT, R0, R16, RZ, 0x1f ;  /* 0x00001fff10007589 */ /* 0x000fe200000e0000 */
[C---:B------:R-:W-:Y:S02]  /*13a50*/  ISETP.GE.U32.AND P4, PT, R8.reuse, 0x8, PT ;  /* 0x000000080800780c */ /* 0x040fe40003f86070 */
[C---:B------:R-:W-:Y:S01]  /*13a60*/  ISETP.GE.U32.AND P5, PT, R8.reuse, 0x10, PT ;  /* 0x000000100800780c */ /* 0x040fe20003fa6070 */
[----:B--2---:R-:W-:Y:S01]  /*13a70*/  @!P1 IMAD.MOV.U32 R17, RZ, RZ, R2 ;  /* 0x000000ffff119224 */ /* 0x004fe200078e0002 */
[----:B------:R-:W-:-:S04]  /*13a80*/  ISETP.NE.AND P1, PT, R8, RZ, PT ;  /* 0x000000ff0800720c */ /* 0x000fc80003f25270 */
[----:B------:R-:W1:Y:S02]  /*13a90*/  SHFL.UP PT, R14, R17, 0x1, RZ ;  /* 0x04200000110e7989 */ /* 0x000e6400000e00ff */
[----:B-1----:R-:W-:-:S05]  /*13aa0*/  SEL R4, R14, RZ, P1 ;  /* 0x000000ff0e047207 */ /* 0x002fca0000800000 */
[----:B------:R-:W-:-:S05]  /*13ab0*/  IMAD.IADD R4, R17, 0x1, R4 ;  /* 0x0000000111047824 */ /* 0x000fca00078e0204 */
[----:B------:R-:W1:Y:S02]  /*13ac0*/  SHFL.UP PT, R14, R4, 0x2, RZ ;  /* 0x04400000040e7989 */ /* 0x000e6400000e00ff */
[----:B-1----:R-:W-:-:S05]  /*13ad0*/  SEL R5, R14, RZ, P2 ;  /* 0x000000ff0e057207 */ /* 0x002fca0001000000 */
[----:B------:R-:W-:Y:S02]  /*13ae0*/  IMAD.IADD R6, R4, 0x1, R5 ;  /* 0x0000000104067824 */ /* 0x000fe400078e0205 */
[----:B------:R-:W-:Y:S04]  /*13af0*/  SHFL.IDX PT, R5, R16, 0x1, 0x1f ;  /* 0x00201f0010057f89 */ /* 0x000fe800000e0000 */
[----:B------:R-:W1:Y:S02]  /*13b00*/  SHFL.UP PT, R14, R6, 0x4, RZ ;  /* 0x04800000060e7989 */ /* 0x000e6400000e00ff */
[----:B-1----:R-:W-:-:S05]  /*13b10*/  SEL R3, R14, RZ, P3 ;  /* 0x000000ff0e037207 */ /* 0x002fca0001800000 */
[----:B------:R-:W-:-:S05]  /*13b20*/  IMAD.IADD R2, R6, 0x1, R3 ;  /* 0x0000000106027824 */ /* 0x000fca00078e0203 */
[----:B------:R-:W1:Y:S02]  /*13b30*/  SHFL.UP PT, R14, R2, 0x8, RZ ;  /* 0x05000000020e7989 */ /* 0x000e6400000e00ff */
[----:B-1----:R-:W-:-:S05]  /*13b40*/  SEL R3, R14, RZ, P4 ;  /* 0x000000ff0e037207 */ /* 0x002fca0002000000 */
[----:B------:R-:W-:-:S05]  /*13b50*/  IMAD.IADD R3, R2, 0x1, R3 ;  /* 0x0000000102037824 */ /* 0x000fca00078e0203 */
[----:B------:R-:W1:Y:S02]  /*13b60*/  SHFL.UP PT, R14, R3, 0x10, RZ ;  /* 0x06000000030e7989 */ /* 0x000e6400000e00ff */
[----:B-1----:R-:W-:-:S05]  /*13b70*/  SEL R14, R14, RZ, P5 ;  /* 0x000000ff0e0e7207 */ /* 0x002fca0002800000 */
[----:B------:R-:W-:-:S05]  /*13b80*/  IMAD.IADD R3, R3, 0x1, R14 ;  /* 0x0000000103037824 */ /* 0x000fca00078e020e */
[----:B------:R1:W2:Y:S02]  /*13b90*/  SHFL.IDX PT, R14, R3, 0x1f, 0x1f ;  /* 0x03e01f00030e7f89 */ /* 0x0002a400000e0000 */
.L_x_1520:
[----:B------:R-:W-:Y:S02]  /*13ba0*/  ULDC UR4, c[0x0][0xc38] ;  /* 0x00030e0000047ab9 */ /* 0x000fe40000000800 */
[----:B------:R-:W-:-:S04]  /*13bb0*/  IMAD.U32 R4, RZ, RZ, UR4 ;  /* 0x00000004ff047e24 */ /* 0x000fc8000f8e00ff */
[----:B--2---:R-:W-:-:S04]  /*13bc0*/  IMAD R14, R14, R4, RZ ;  /* 0x000000040e0e7224 */ /* 0x004fc800078e02ff */
[----:B------:R-:W-:-:S05]  /*13bd0*/  IMAD.IADD R5, R5, 0x1, R14 ;  /* 0x0000000105057824 */ /* 0x000fca00078e020e */
[----:B------:R-:W-:-:S13]  /*13be0*/  ISETP.GT.AND P6, PT, R5, R0, PT ;  /* 0x000000000500720c */ /* 0x000fda0003fc4270 */
[----:B------:R-:W-:Y:S05]  /*13bf0*/  @P6 BRA `(.L_x_1381) ;  /* 0x00000000009c6947 */ /* 0x000fea0003800000 */
.L_x_1386:
[----:B------:R-:W2:Y:S01]  /*13c00*/  LDC R2, c[0x0][0xc3c] ;  /* 0x00030f00ff027b82 */ /* 0x000ea20000000800 */
[----:B------:R-:W-:-:S05]  /*13c10*/  VIADD R19, R19, 0x1f ;  /* 0x0000001f13137836 */ /* 0x000fca0000000000 */
[----:B--2---:R-:W-:-:S13]  /*13c20*/  ISETP.GE.AND P6, PT, R19, R2, PT ;  /* 0x000000021300720c */ /* 0x004fda0003fc6270 */
[----:B------:R-:W-:Y:S05]  /*13c30*/  @P6 BRA `(.L_x_1382) ;  /* 0x0000000400d06947 */ /* 0x000fea0003800000 */
[----:B-1----:R-:W1:Y:S01]  /*13c40*/  S2R R3, SR_TID.X ;  /* 0x0000000000037919 */ /* 0x002e620000002100 */
[----:B------:R-:W-:Y:S01]  /*13c50*/  BSSY B0, `(.L_x_1383) ;  /* 0x0000009000007945 */ /* 0x000fe20003800000 */
[----:B------:R-:W-:Y:S01]  /*13c60*/  IMAD.MOV.U32 R17, RZ, RZ, RZ ;  /* 0x000000ffff117224 */ /* 0x000fe200078e00ff */
[----:B-1----:R-:W-:-:S05]  /*13c70*/  LOP3.LUT R3, R3, 0x1f, RZ, 0xc0, !PT ;  /* 0x0000001f03037812 */ /* 0x002fca00078ec0ff */
[----:B------:R-:W-:-:S05]  /*13c80*/  IMAD.IADD R7, R19, 0x1, R3 ;  /* 0x0000000113077824 */ /* 0x000fca00078e0203 */
[----:B------:R-:W-:-:S13]  /*13c90*/  ISETP.GE.OR P6, PT, R7, R2, !P0 ;  /* 0x000000020700720c */ /* 0x000fda00047c6670 */
[----:B------:R-:W-:Y:S05]  /*13ca0*/  @P6 BRA `(.L_x_1384) ;  /* 0x00000000000c6947 */ /* 0x000fea0003800000 */
[----:B------:R-:W1:Y:S02]  /*13cb0*/  LDC.64 R2, c[0x0][0xc80] ;  /* 0x00032000ff027b82 */ /* 0x000e640000000a00 */
[----:B-1----:R-:W-:-:S05]  /*13cc0*/  IMAD.WIDE R2, R7, 0x4, R2 ;  /* 0x0000000407027825 */ /* 0x002fca00078e0202 */
[----:B------:R1:W5:Y:S02]  /*13cd0*/  LDG.E R17, desc[UR52][R2.64] ;  /* 0x0000003402117981 */ /* 0x000364000c1e1900 */
.L_x_1384:
[----:B------:R-:W-:Y:S05]  /*13ce0*/  BSYNC B0 ;  /* 0x0000000000007941 */ /* 0x000fea0003800000 */
.L_x_1383:
[----:B------:R-:W-:-:S03]  /*13cf0*/  UMOV UR4, 0xffffffff ;  /* 0xffffffff00047882 */ /* 0x000fc60000000000 */
[----:B------:R-:W-:Y:S05]  /*13d00*/  BRA.DIV UR4, `(.L_x_1385) ;  /* 0x0000004a04b47947 */ /* 0x000fea000b800000 */
[----:B-----5:R-:W2:Y:S02]  /*13d10*/  SHFL.UP PT, R14, R17, 0x1, RZ ;  /* 0x04200000110e7989 */ /* 0x020ea400000e00ff */
[----:B--2---:R-:W-:-:S05]  /*13d20*/  SEL R14, R14, RZ, P1 ;  /* 0x000000ff0e0e7207 */ /* 0x004fca0000800000 */
[----:B------:R-:W-:-:S05]  /*13d30*/  IMAD.IADD R13, R17, 0x1, R14 ;  /* 0x00000001110d7824 */ /* 0x000fca00078e020e */
        /* <DEDUP_REMOVED lines=13> */
.L_x_1528:
[----:B------:R-:W-:Y:S02]  /*13e10*/  ULDC UR4, c[0x0][0xc38] ;  /* 0x00030e0000047ab9 */ /* 0x000fe40000000800 */
[----:B------:R-:W-:-:S04]  /*13e20*/  IMAD.U32 R4, RZ, RZ, UR4 ;  /* 0x00000004ff047e24 */ /* 0x000fc8000f8e00ff */
[----:B--2---:R-:W-:-:S04]  /*13e30*/  IMAD R14, R14, R4, RZ ;  /* 0x000000040e0e7224 */ /* 0x004fc800078e02ff */
[----:B------:R-:W-:-:S05]  /*13e40*/  IMAD.IADD R5, R14, 0x1, R5 ;  /* 0x000000010e057824 */ /* 0x000fca00078e0205 */
[----:B------:R-:W-:-:S13]  /*13e50*/  ISETP.GT.AND P6, PT, R5, R0, PT ;  /* 0x000000000500720c */ /* 0x000fda0003fc4270 */
[----:B------:R-:W-:Y:S05]  /*13e60*/  @!P6 BRA `(.L_x_1386) ;  /* 0xfffffffc0064e947 */ /* 0x000fea000383ffff */
.L_x_1381:
[----:B------:R-:W-:Y:S01]  /*13e70*/  IMAD.IADD R16, R5, 0x1, -R14 ;  /* 0x0000000105107824 */ /* 0x000fe200078e0a0e */
[----:B------:R-:W-:-:S03]  /*13e80*/  UMOV UR4, 0xffffffff ;  /* 0xffffffff00047882 */ /* 0x000fc60000000000 */
[----:B------:R-:W-:-:S05]  /*13e90*/  IMAD R5, R3, R4, R16 ;  /* 0x0000000403057224 */ /* 0x000fca00078e0210 */
[----:B------:R-:W-:Y:S01]  /*13ea0*/  ISETP.GT.AND P6, PT, R5, R0, PT ;  /* 0x000000000500720c */ /* 0x000fe20003fc4270 */
[----:B------:R-:W-:-:S12]  /*13eb0*/  BRA.DIV UR4, `(.L_x_1387) ;  /* 0x0000004e04047947 */ /* 0x000fd8000b800000 */
[----:B------:R-:W-:-:S04]  /*13ec0*/  VOTE.ANY R2, PT, !P6 ;  /* 0x0000000000027806 */ /* 0x000fc800070e0100 */
[----:B------:R-:W2:Y:S02]  /*13ed0*/  POPC R6, R2 ;  /* 0x0000000200067309 */ /* 0x000ea40000000000 */
[----:B--2---:R2:W3:Y:S02]  /*13ee0*/  SHFL.IDX PT, R17, R17, R6, 0x1f ;  /* 0x00001f0611117589 */ /* 0x0044e400000e0000 */
.L_x_1532:
[----:B------:R-:W-:Y:S01]  /*13ef0*/  ISETP.NE.AND P0, PT, R2, RZ, PT ;  /* 0x000000ff0200720c */ /* 0x000fe20003f05270 */
[----:B------:R-:W-:-:S12]  /*13f00*/  IMAD.MOV.U32 R14, RZ, RZ, RZ ;  /* 0x000000ffff0e7224 */ /* 0x000fd800078e00ff */
[----:B------:R-:W-:Y:S05]  /*13f10*/  @!P0 BRA `(.L_x_1388) ;  /* 0x0000000000108947 */ /* 0x000fea0003800000 */
[----:B------:R-:W-:Y:S01]  /*13f20*/  UMOV UR4, 0xffffffff ;  /* 0xffffffff00047882 */ /* 0x000fe20000000000 */
[----:B------:R-:W-:Y:S02]  /*13f30*/  VIADD R12, R6, 0xffffffff ;  /* 0xffffffff060c7836 */ /* 0x000fe40000000000 */
[----:B------:R-:W-:Y:S05]  /*13f40*/  BRA.DIV UR4, `(.L_x_1389) ;  /* 0x0000004e04287947 */ /* 0x000fea000b800000 */
[----:B------:R4:W0:Y:S02]  /*13f50*/  SHFL.IDX PT, R14, R3, R12, 0x1f ;  /* 0x00001f0c030e7589 */ /* 0x00082400000e0000 */
.L_x_1388:
[----:B-1--4-:R-:W1:Y:S01]  /*13f60*/  LDC.64 R2, c[0x0][0xc90] ;  /* 0x00032400ff027b82 */ /* 0x012e620000000a00 */
[----:B------:R-:W-:-:S04]  /*13f70*/  IMAD.IADD R19, R6, 0x1, R19 ;  /* 0x0000000106137824 */ /* 0x000fc800078e0213 */
[----:B-1----:R-:W-:-:S05]  /*13f80*/  IMAD.WIDE R2, R19, 0x4, R2 ;  /* 0x0000000413027825 */ /* 0x002fca00078e0202 */
[----:B--2---:R1:W3:Y:S01]  /*13f90*/  LDG.E R6, desc[UR52][R2.64] ;  /* 0x0000003402067981 */ /* 0x0042e2000c1e1900 */
[----:B0-----:R-:W-:-:S04]  /*13fa0*/  IMAD R16, R14, R4, R16 ;  /* 0x000000040e107224 */ /* 0x001fc800078e0210 */
[----:B------:R-:W-:Y:S02]  /*13fb0*/  IMAD.IADD R0, R0, 0x1, -R16 ;  /* 0x0000000100007824 */ /* 0x000fe400078e0a10 */
[----:B-1----:R-:W-:Y:S02]  /*13fc0*/  IMAD.MOV.U32 R2, RZ, RZ, RZ ;  /* 0x000000ffff027224 */ /* 0x002fe400078e00ff */
[----:B---3--:R-:W-:-:S05]  /*13fd0*/  IMAD R5, R17, R6, RZ ;  /* 0x0000000611057224 */ /* 0x008fca00078e02ff */
[----:B------:R-:W-:-:S04]  /*13fe0*/  IABS R7, R5 ;  /* 0x0000000500077213 */ /* 0x000fc80000000000 */
[----:B------:R-:W0:Y:S08]  /*13ff0*/  I2F.RP R8, R7 ;  /* 0x0000000700087306 */ /* 0x000e300000209400 */
[----:B0-----:R-:W0:Y:S02]  /*14000*/  MUFU.RCP R8, R8 ;  /* 0x0000000800087308 */ /* 0x001e240000001000 */
[----:B0-----:R-:W-:Y:S01]  /*14010*/  VIADD R9, R8, 0xffffffe ;  /* 0x0ffffffe08097836 */ /* 0x001fe20000000000 */
[----:B------:R-:W-:-:S05]  /*14020*/  IABS R8, R5 ;  /* 0x0000000500087213 */ /* 0x000fca0000000000 */
[----:B------:R-:W0:Y:S01]  /*14030*/  F2I.FTZ.U32.TRUNC.NTZ R3, R9 ;  /* 0x0000000900037305 */ /* 0x000e22000021f000 */
[----:B------:R-:W-:Y:S02]  /*14040*/  IMAD.MOV R8, RZ, RZ, -R8 ;  /* 0x000000ffff087224 */ /* 0x000fe400078e0a08 */
[----:B0-----:R-:W-:-:S04]  /*14050*/  IMAD.MOV R10, RZ, RZ, -R3 ;  /* 0x000000ffff0a7224 */ /* 0x001fc800078e0a03 */
[----:B------:R-:W-:-:S04]  /*14060*/  IMAD R11, R10, R7, RZ ;  /* 0x000000070a0b7224 */ /* 0x000fc800078e02ff */
[----:B------:R-:W-:Y:S01]  /*14070*/  IMAD.HI.U32 R2, R3, R11, R2 ;  /* 0x0000000b03027227 */ /* 0x000fe200078e0002 */
[----:B------:R-:W-:-:S05]  /*14080*/  IABS R3, R0 ;  /* 0x0000000000037213 */ /* 0x000fca0000000000 */
        /* <DEDUP_REMOVED lines=15> */
[----:B------:R-:W-:-:S03]  /*14180*/  IMAD R0, R5, R9, R0 ;  /* 0x0000000905007224 */ /* 0x000fc600078e0200 */
[----:B------:R-:W-:-:S04]  /*14190*/  VIADDMNMX R4, R3, R4, R6, PT ;  /* 0x0000000403047246 */ /* 0x000fc80003800106 */
[----:B------:R-:W-:-:S04]  /*141a0*/  IABS R6, R4 ;  /* 0x0000000400067213 */ /* 0x000fc80000000000 */
[----:B------:R-:W0:Y:S08]  /*141b0*/  I2F.RP R8, R6 ;  /* 0x0000000600087306 */ /* 0x000e300000209400 */
[----:B0-----:R-:W0:Y:S02]  /*141c0*/  MUFU.RCP R8, R8 ;  /* 0x0000000800087308 */ /* 0x001e240000001000 */
[----:B0-----:R-:W-:Y:S01]  /*141d0*/  VIADD R2, R8, 0xffffffe ;  /* 0x0ffffffe08027836 */ /* 0x001fe20000000000 */
[----:B------:R-:W-:-:S05]  /*141e0*/  IABS R8, R0 ;  /* 0x0000000000087213 */ /* 0x000fca0000000000 */
[----:B------:R0:W1:Y:S02]  /*141f0*/  F2I.FTZ.U32.TRUNC.NTZ R3, R2 ;  /* 0x0000000200037305 */ /* 0x000064000021f000 */
[----:B0-----:R-:W-:Y:S02]  /*14200*/  IMAD.MOV.U32 R2, RZ, RZ, RZ ;  /* 0x000000ffff027224 */ /* 0x001fe400078e00ff */
[----:B-1----:R-:W-:-:S04]  /*14210*/  IMAD.MOV R5, RZ, RZ, -R3 ;  /* 0x000000ffff057224 */ /* 0x002fc800078e0a03 */
[----:B------:R-:W-:-:S04]  /*14220*/  IMAD R5, R5, R6, RZ ;  /* 0x0000000605057224 */ /* 0x000fc800078e02ff */
[----:B------:R-:W-:Y:S01]  /*14230*/  IMAD.HI.U32 R3, R3, R5, R2 ;  /* 0x0000000503037227 */ /* 0x000fe200078e0002 */
[-C--:B------:R-:W-:Y:S02]  /*14240*/  IABS R5, R4.reuse ;  /* 0x0000000400057213 */ /* 0x080fe40000000000 */
[C---:B------:R-:W-:Y:S01]  /*14250*/  LOP3.LUT R2, R0.reuse, R4, RZ, 0x3c, !PT ;  /* 0x0000000400027212 */ /* 0x040fe200078e3cff */
[----:B------:R-:W-:Y:S02]  /*14260*/  IMAD.IADD R0, R0, 0x1, R7 ;  /* 0x0000000100007824 */ /* 0x000fe400078e0207 */
[----:B------:R-:W-:Y:S01]  /*14270*/  IMAD.MOV R5, RZ, RZ, -R5 ;  /* 0x000000ffff057224 */ /* 0x000fe200078e0a05 */
[----:B------:R-:W-:Y:S01]  /*14280*/  ISETP.GE.AND P2, PT, R2, RZ, PT ;  /* 0x000000ff0200720c */ /* 0x000fe20003f46270 */
[----:B------:R-:W-:-:S04]  /*14290*/  IMAD.HI.U32 R3, R3, R8, RZ ;  /* 0x0000000803037227 */ /* 0x000fc800078e00ff */
[----:B------:R-:W-:-:S05]  /*142a0*/  IMAD R5, R3, R5, R8 ;  /* 0x0000000503057224 */ /* 0x000fca00078e0208 */
[----:B------:R-:W-:-:S13]  /*142b0*/  ISETP.GT.U32.AND P1, PT, R6, R5, PT ;  /* 0x000000050600720c */ /* 0x000fda0003f24070 */
[----:B------:R-:W-:Y:S02]  /*142c0*/  @!P1 IMAD.IADD R5, R5, 0x1, -R6 ;  /* 0x0000000105059824 */ /* 0x000fe400078e0a06 */
[----:B------:R-:W-:Y:S01]  /*142d0*/  @!P1 VIADD R3, R3, 0x1 ;  /* 0x0000000103039836 */ /* 0x000fe20000000000 */
[----:B------:R-:W-:Y:S02]  /*142e0*/  ISETP.NE.AND P1, PT, R4, RZ, PT ;  /* 0x000000ff0400720c */ /* 0x000fe40003f25270 */
[----:B------:R-:W-:-:S13]  /*142f0*/  ISETP.GE.U32.AND P0, PT, R5, R6, PT ;  /* 0x000000060500720c */ /* 0x000fda0003f06070 */
[----:B------:R-:W-:-:S04]  /*14300*/  @P0 VIADD R3, R3, 0x1 ;  /* 0x0000000103030836 */ /* 0x000fc80000000000 */
[----:B------:R-:W-:Y:S01]  /*14310*/  @!P2 IMAD.MOV R3, RZ, RZ, -R3 ;  /* 0x000000ffff03a224 */ /* 0x000fe200078e0a03 */
[----:B------:R-:W-:Y:S01]  /*14320*/  @!P1 LOP3.LUT R3, RZ, R4, RZ, 0x33, !PT ;  /* 0x00000004ff039212 */ /* 0x000fe200078e33ff */
[----:B------:R-:W-:-:S04]  /*14330*/  IMAD.MOV R4, RZ, RZ, -R4 ;  /* 0x000000ffff047224 */ /* 0x000fc800078e0a04 */
[----:B------:R-:W-:Y:S01]  /*14340*/  IMAD R18, R3, R4, R0 ;  /* 0x0000000403127224 */ /* 0x000fe200078e0200 */
[----:B------:R-:W-:-:S05]  /*14350*/  LOP3.LUT R0, RZ, R3, RZ, 0x33, !PT ;  /* 0x00000003ff007212 */ /* 0x000fca00078e33ff */
[----:B------:R-:W-:Y:S01]  /*14360*/  IMAD.IADD R17, R17, 0x1, R0 ;  /* 0x0000000111117824 */ /* 0x000fe200078e0200 */
[----:B------:R-:W-:Y:S06]  /*14370*/  BRA `(.L_x_1390) ;  /* 0x00000000001c7947 */ /* 0x000fec0003800000 */
.L_x_1382:
[----:B------:R-:W-:Y:S01]  /*14380*/  UMOV UR4, URZ ;  /* 0x0000003f00047c82 */ /* 0x000fe20008000000 */
[----:B------:R-:W-:Y:S01]  /*14390*/  UMOV UR5, URZ ;  /* 0x0000003f00057c82 */ /* 0x000fe20008000000 */
[----:B------:R-:W-:Y:S01]  /*143a0*/  ULDC UR6, c[0x0][0xc3c] ;  /* 0x00030f0000067ab9 */ /* 0x000fe20000000800 */
[----:B------:R-:W-:Y:S02]  /*143b0*/  IMAD.MOV.U32 R16, RZ, RZ, R0 ;  /* 0x000000ffff107224 */ /* 0x000fe400078e0000 */
[----:B------:R-:W-:Y:S02]  /*143c0*/  IMAD.U32 R17, RZ, RZ, UR4 ;  /* 0x00000004ff117e24 */ /* 0x000fe4000f8e00ff */
[----:B------:R-:W-:Y:S02]  /*143d0*/  IMAD.U32 R18, RZ, RZ, UR5 ;  /* 0x00000005ff127e24 */ /* 0x000fe4000f8e00ff */
[----:B------:R-:W-:-:S07]  /*143e0*/  IMAD.U32 R19, RZ, RZ, UR6 ;  /* 0x00000006ff137e24 */ /* 0x000fce000f8e00ff */
.L_x_1390:
[----:B------:R-:W2:Y:S01]  /*143f0*/  S2R R0, SR_TID.X ;  /* 0x0000000000007919 */ /* 0x000ea20000002100 */
[----:B------:R-:W-:Y:S05]  /*14400*/  WARPSYNC.ALL ;  /* 0x0000000000007948 */ /* 0x000fea0003800000 */
[----:B------:R-:W-:Y:S01]  /*14410*/  BAR.SYNC.DEFER_BLOCKING 0x4, 0x200 ;  /* 0x0108000000007b1d */ /* 0x000fe20000010000 */
[----:B--2---:R-:W-:-:S04]  /*14420*/  LOP3.LUT R0, R0, 0x1f, RZ, 0xc0, !PT ;  /* 0x0000001f00007812 */ /* 0x004fc800078ec0ff */
[----:B------:R-:W-:-:S13]  /*14430*/  ISETP.NE.AND P0, PT, R0, RZ, PT ;  /* 0x000000ff0000720c */ /* 0x000fda0003f05270 */
[----:B-1----:R-:W1:Y:S01]  /*14440*/  @!P0 S2R R3, SR_CgaCtaId ;  /* 0x0000000000038919 */ /* 0x002e620000008800 */
[----:B------:R-:W-:-:S04]  /*14450*/  @!P0 MOV R0, 0x400 ;  /* 0x0000040000008802 */ /* 0x000fc80000000f00 */
[----:B-1----:R-:W-:-:S05]  /*14460*/  @!P0 LEA R22, R3, R0, 0x18 ;  /* 0x0000000003168211 */ /* 0x002fca00078ec0ff */
[----:B------:R1:W-:Y:S01]  /*14470*/  @!P0 STS.128 [R22+0x168d0], R16 ;  /* 0x0168d01016008388 */ /* 0x0003e20000000c00 */
[----:B------:R-:W-:Y:S06]  /*14480*/  BAR.ARV 0x5, 0x200 ;  /* 0x0148000000007b1d */ /* 0x000fec0000002000 */
.L_x_1379:
[----:B------:R-:W-:Y:S02]  /*14490*/  ULDC UR4, c[0x0][0xc3c] ;  /* 0x00030f0000047ab9 */ /* 0x000fe40000000800 */
[----:B---3--:R-:W-:-:S13]  /*144a0*/  ISETP.GE.AND P0, PT, R19, UR4, PT ;  /* 0x0000000413007c0c */ /* 0x008fda000bf06270 */
[----:B------:R-:W-:Y:S05]  /*144b0*/  @!P0 BRA `(.L_x_1391) ;  /* 0xffffffb000588947 */ /* 0x000fea000383ffff */
[----:B------:R-:W-:Y:S05]  /*144c0*/  BSYNC B8 ;  /* 0x0000000000087941 */ /* 0x000fea0003800000 */
.L_x_1322:
[----:B0-----:R-:W3:Y:S01]  /*144d0*/  LDL.LU R0, [R1+0x34] ;  /* 0x0000340001007983 */ /* 0x001ee20000300800 */
[----:B------:R-:W-:Y:S01]  /*144e0*/  BSSY B0, `(.L_x_1392) ;  /* 0x000000b000007945 */ /* 0x000fe20003800000 */
[----:B------:R-:W0:Y:S01]  /*144f0*/  S2R R5, SR_CgaCtaId ;  /* 0x0000000000057919 */ /* 0x000e220000008800 */
[----:B---3--:R-:W-:-:S05]  /*14500*/  VIADD R0, R0, 0x1 ;  /* 0x0000000100007836 */ /* 0x008fca0000000000 */
[----:B------:R-:W-:-:S04]  /*14510*/  LEA.HI R2, R0, R0, RZ, 0x1 ;  /* 0x0000000000027211 */ /* 0x000fc800078f08ff */
[----:B------:R-:W-:Y:S02]  /*14520*/  LOP3.LUT R3, R2, 0xfffffffe, RZ, 0xc0, !PT ;  /* 0xfffffffe02037812 */ /* 0x000fe400078ec0ff */
[----:B------:R-:W-:-:S03]  /*14530*/  MOV R2, 0x400 ;  /* 0x0000040000027802 */ /* 0x000fc60000000f00 */
[----:B------:R-:W-:Y:S01]  /*14540*/  IMAD.IADD R0, R0, 0x1, -R3 ;  /* 0x0000000100007824 */ /* 0x000fe200078e0a03 */
[----:B0-----:R-:W-:-:S04]  /*14550*/  LEA R5, R5, R2, 0x18 ;  /* 0x0000000205057211 */ /* 0x001fc800078ec0ff */
[----:B------:R-:W-:-:S04]  /*14560*/  SHF.L.U32 R0, R0, 0x1f, RZ ;  /* 0x0000001f00007819 */ /* 0x000fc800000006ff */
[----:B------:R-:W0:Y:S02]  /*14570*/  SYNCS.PHASECHK.TRANS64.TRYWAIT P0, [R5+URZ+0x16820], R0 ;  /* 0x01682000050075a7 */ /* 0x000e24000800017f */
[----:B0-----:R-:W-:Y:S05]  /*14580*/  @!P0 BRA `(.L_x_1393) ;  /* 0x0000004400bc8947 */ /* 0x001fea0003800000 */
.L_x_1535:
[----:B------:R-:W-:Y:S05]  /*14590*/  BSYNC B0 ;  /* 0x0000000000007941 */ /* 0x000fea0003800000 */
.L_x_1392:
[----:B------:R-:W-:-:S03]  /*145a0*/  UMOV UR4, 0xffffffff ;  /* 0xffffffff00047882 */ /* 0x000fc60000000000 */
[----:B------:R-:W-:Y:S05]  /*145b0*/  BRA.DIV UR4, `(.L_x_1394) ;  /* 0x0000004604c47947 */ /* 0x000fea000b800000 */
[----:B0-----:R-:W0:Y:S02]  /*145c0*/  S2R R0, SR_TID.X ;  /* 0x0000000000007919 */ /* 0x001e240000002100 */
[----:B0-----:R-:W-:-:S04]  /*145d0*/  SHF.R.U32.HI R0, RZ, 0x5, R0 ;  /* 0x00000005ff007819 */ /* 0x001fc80000011600 */
[----:B------:R-:W-:-:S05]  /*145e0*/  LOP3.LUT R0, R0, 0x3, RZ, 0xc0, !PT ;  /* 0x0000000300007812 */ /* 0x000fca00078ec0ff */
[----:B------:R0:W3:Y:S02]  /*145f0*/  SHFL.IDX PT, R14, R0, RZ, 0x1f ;  /* 0x00001fff000e7589 */ /* 0x0000e400000e0000 */
.L_x_1538:
[----:B---3--:R-:W-:Y:S01]  /*14600*/  ISETP.NE.AND P0, PT, R14, RZ, PT ;  /* 0x000000ff0e00720c */ /* 0x008fe20003f05270 */
[----:B------:R-:W-:-:S12]  /*14610*/  BSSY B0, `(.L_x_1395) ;  /* 0x0000024000007945 */ /* 0x000fd80003800000 */
[----:B------:R-:W-:Y:S05]  /*14620*/  @P0 BRA `(.L_x_1396) ;  /* 0x0000000000880947 */ /* 0x000fea0003800000 */
[----:B------:R-:W-:-:S03]  /*14630*/  UMOV UR4, 0xffffffff ;  /* 0xffffffff00047882 */ /* 0x000fc60000000000 */
[----:B------:R-:W-:Y:S05]  /*14640*/  BRA.DIV UR4, `(.L_x_1397) ;  /* 0x0000004604d47947 */ /* 0x000fea000b800000 */
[----:B------:R-:W-:-:S13]  /*14650*/  ELECT P6, URZ, PT ;  /* 0x00000000003f782f */ /* 0x000fda00038c0000 */
.L_x_1541:
[----:B------:R-:W-:Y:S05]  /*14660*/  @!P6 BRA `(.L_x_1396) ;  /* 0x000000000078e947 */ /* 0x000fea0003800000 */
[----:B------:R-:W-:-:S06]  /*14670*/  ULOP3.LUT UR4, UR36, 0x2, URZ, 0xfc, !UPT ;  /* 0x0000000224047892 */ /* 0x000fcc000f8efc3f */
[----:B0-----:R-:W-:-:S05]  /*14680*/  IMAD.U32 R0, RZ, RZ, UR4 ;  /* 0x00000004ff007e24 */ /* 0x001fca000f8e00ff */
[----:B------:R-:W-:-:S13]  /*14690*/  ISETP.NE.AND P0, PT, R0, 0x3, PT ;  /* 0x000000030000780c */ /* 0x000fda0003f05270 */
[----:B------:R-:W-:Y:S05]  /*146a0*/  @!P0 BRA `(.L_x_1398) ;  /* 0x0000000000048947 */ /* 0x000fea0003800000 */
[----:B------:R-:W-:Y:S01]  /*146b0*/  BPT.TRAP 0x1 ;  /* 0x000000040000795c */ /* 0x000fe20000300000 */
.L_x_1398:
[C---:B------:R-:W-:Y:S01]  /*146c0*/  IMAD R3, R24.reuse, 0x8, R5 ;  /* 0x0000000818037824 */ /* 0x040fe200078e0205 */
[----:B------:R-:W-:Y:S01]  /*146d0*/  SHF.L.U32 R2, R27, 0x1f, RZ ;  /* 0x0000001f1b027819 */ /* 0x000fe200000006ff */
[----:B------:R-:W-:-:S03]  /*146e0*/  VIADD R24, R24, 0x1 ;  /* 0x0000000118187836 */ /* 0x000fc60000000000 */
[----:B------:R-:W0:Y:S02]  /*146f0*/  SYNCS.PHASECHK.TRANS64.TRYWAIT P1, [R3+URZ+0x16840], R2 ;  /* 0x01684002030075a7 */ /* 0x000e24000802017f */
[----:B------:R-:W-:-:S04]  /*14700*/  ISETP.NE.AND P2, PT, R24, 0x2, PT ;  /* 0x000000021800780c */ /* 0x000fc80003f45270 */
[----:B------:R-:W-:Y:S01]  /*14710*/  SEL R0, RZ, 0x1, P2 ;  /* 0x00000001ff007807 */ /* 0x000fe20001000000 */
[----:B0-----:R-:W-:Y:S08]  /*14720*/  @!P1 BRA `(.L_x_1399) ;  /* 0x0000004400bc9947 */ /* 0x001ff00003800000 */
.L_x_1542:
[----:B------:R-:W-:Y:S02]  /*14730*/  SEL R24, R24, RZ, P2 ;  /* 0x000000ff18187207 */ /* 0x000fe40001000000 */
[----:B------:R-:W-:Y:S01]  /*14740*/  LOP3.LUT R0, R27, R0, RZ, 0x3c, !PT ;  /* 0x000000001b007212 */ /* 0x000fe200078e3cff */
[----:B------:R-:W-:Y:S06]  /*14750*/  @!P0 BRA `(.L_x_1400) ;  /* 0x0000000000048947 */ /* 0x000fec0003800000 */
[----:B------:R-:W-:Y:S01]  /*14760*/  BPT.TRAP 0x1 ;  /* 0x000000040000795c */ /* 0x000fe20000300000 */
.L_x_1400:
[----:B------:R-:W-:Y:S01]  /*14770*/  IMAD R5, R24, 0x8, R5 ;  /* 0x0000000818057824 */ /* 0x000fe200078e0205 */
[----:B------:R-:W-:-:S04]  /*14780*/  SHF.L.U32 R0, R0, 0x1f, RZ ;  /* 0x0000001f00007819 */ /* 0x000fc800000006ff */
[----:B------:R-:W3:Y:S02]  /*14790*/  SYNCS.PHASECHK.TRANS64.TRYWAIT P1, [R5+URZ+0x16840], R0 ;  /* 0x01684000050075a7 */ /* 0x000ee4000802017f */
[----:B---3--:R-:W-:Y:S05]  /*147a0*/  @!P1 BRA `(.L_x_1401) ;  /* 0x0000004400b09947 */ /* 0x008fea0003800000 */
.L_x_1543:
[----:B------:R-:W-:Y:S05]  /*147b0*/  @!P0 BRA `(.L_x_1402) ;  /* 0x0000000000048947 */ /* 0x000fea0003800000 */
[----:B------:R-:W-:Y:S01]  /*147c0*/  BPT.TRAP 0x1 ;  /* 0x000000040000795c */ /* 0x000fe20000300000 */
.L_x_1402:
[----:B------:R-:W4:Y:S02]  /*147d0*/  SYNCS.PHASECHK.TRANS64.TRYWAIT P1, [R3+URZ+0x16860], R2 ;  /* 0x01686002030075a7 */ /* 0x000f24000802017f */
[----:B----4-:R-:W-:Y:S05]  /*147e0*/  @!P1 BRA `(.L_x_1403) ;  /* 0x0000004400b49947 */ /* 0x010fea0003800000 */
.L_x_1544:
[----:B------:R-:W-:Y:S05]  /*147f0*/  @!P0 BRA `(.L_x_1404) ;  /* 0x0000000000048947 */ /* 0x000fea0003800000 */
[----:B------:R-:W-:Y:S01]  /*14800*/  BPT.TRAP 0x1 ;  /* 0x000000040000795c */ /* 0x000fe20000300000 */
.L_x_1404:
[----:B------:R0:W0:Y:S02]  /*14810*/  SYNCS.PHASECHK.TRANS64.TRYWAIT P0, [R5+URZ+0x16860], R0 ;  /* 0x01686000050075a7 */ /* 0x000024000800017f */
[----:B0-----:R-:W-:Y:S05]  /*14820*/  @!P0 NANOSLEEP.SYNCS 0x989680 ;  /* 0x009896800000895d */ /* 0x001fea0003900000 */
[----:B------:R-:W0:Y:S02]  /*14830*/  @!P0 SYNCS.PHASECHK.TRANS64 P0, [R5+URZ+0x16860], R0 ;  /* 0x01686000050085a7 */ /* 0x000e24000800007f */
[----:B0-----:R-:W-:Y:S05]  /*14840*/  @!P0 BRA `(.L_x_1404) ;  /* 0xfffffffc00f08947 */ /* 0x001fea000383ffff */
.L_x_1396:
[----:B------:R-:W-:Y:S05]  /*14850*/  BSYNC B0 ;  /* 0x0000000000007941 */ /* 0x000fea0003800000 */
.L_x_1395:
[----:B------:R-:W-:Y:S05]  /*14860*/  EXIT ;  /* 0x000000000000794d */ /* 0x000fea0003800000 */
.L_x_1228:
[----:B0-----:R-:W-:-:S04]  /*14870*/  IMAD.U32 R3, RZ, RZ, UR45 ;  /* 0x0000002dff037e24 */ /* 0x001fc8000f8e00ff */
[----:B------:R0:W1:Y:S03]  /*14880*/  SYNCS.PHASECHK.TRANS64.TRYWAIT P1, [R3+URZ+0x16800], R0 ;  /* 0x01680000030075a7 */ /* 0x000066000802017f */
[----:B-1----:R-:W-:Y:S05]  /*14890*/  @!P1 NANOSLEEP.SYNCS 0x989680 ;  /* 0x009896800000995d */ /* 0x002fea0003900000 */
[----:B------:R-:W1:Y:S02]  /*148a0*/  @!P1 SYNCS.PHASECHK.TRANS64 P1, [R3+URZ+0x16800], R0 ;  /* 0x01680000030095a7 */ /* 0x000e64000802007f */
[----:B-1----:R-:W-:Y:S05]  /*148b0*/  @!P1 BRA `(.L_x_1228) ;  /* 0xfffffffc00ec9947 */ /* 0x002fea000383ffff */
[----:B------:R-:W-:Y:S05]  /*148c0*/  BRA `(.L_x_1405) ;  /* 0xfffffed0005c7947 */ /* 0x000fea000383ffff */
.L_x_1232:
[----:B-1----:R1:W2:Y:S02]  /*148d0*/  SYNCS.PHASECHK.TRANS64.TRYWAIT P1, [R3+URZ+0x16830], R0 ;  /* 0x01683000030075a7 */ /* 0x0022a4000802017f */
[----:B--2---:R-:W-:Y:S05]  /*148e0*/  @!P1 NANOSLEEP.SYNCS 0x989680 ;  /* 0x009896800000995d */ /* 0x004fea0003900000 */
[----:B------:R-:W2:Y:S02]  /*148f0*/  @!P1 SYNCS.PHASECHK.TRANS64 P1, [R3+URZ+0x16830], R0 ;  /* 0x01683000030095a7 */ /* 0x000ea4000802007f */
[----:B--2---:R-:W-:Y:S05]  /*14900*/  @!P1 BRA `(.L_x_1232) ;  /* 0xfffffffc00f09947 */ /* 0x004fea000383ffff */
[----:B------:R-:W-:Y:S05]  /*14910*/  BRA `(.L_x_1231) ;  /* 0xfffffed000787947 */ /* 0x000fea000383ffff */
.L_x_1249:
[----:B-1----:R-:W-:-:S04]  /*14920*/  IMAD.U32 R9, RZ, RZ, UR6 ;  /* 0x00000006ff097e24 */ /* 0x002fc8000f8e00ff */
[----:B------:R1:W2:Y:S03]  /*14930*/  SYNCS.PHASECHK.TRANS64.TRYWAIT P1, [R9+URZ+0x16830], R0 ;  /* 0x01683000090075a7 */ /* 0x0002a6000802017f */
[----:B--2---:R-:W-:Y:S05]  /*14940*/  @!P1 NANOSLEEP.SYNCS 0x989680 ;  /* 0x009896800000995d */ /* 0x004fea0003900000 */
[----:B------:R-:W2:Y:S02]  /*14950*/  @!P1 SYNCS.PHASECHK.TRANS64 P1, [R9+URZ+0x16830], R0 ;  /* 0x01683000090095a7 */ /* 0x000ea4000802007f */
[----:B--2---:R-:W-:Y:S05]  /*14960*/  @!P1 BRA `(.L_x_1249) ;  /* 0xfffffffc00ec9947 */ /* 0x004fea000383ffff */
[----:B------:R-:W-:Y:S05]  /*14970*/  BRA `(.L_x_1246) ;  /* 0xffffff04000c7947 */ /* 0x000fea000383ffff */
.L_x_1253:
[----:B-1----:R-:W-:-:S04]  /*14980*/  IMAD.U32 R9, RZ, RZ, UR6 ;  /* 0x00000006ff097e24 */ /* 0x002fc8000f8e00ff */
[----:B------:R1:W2:Y:S03]  /*14990*/  SYNCS.PHASECHK.TRANS64.TRYWAIT P1, [R9+URZ+0x16850], R0 ;  /* 0x01685000090075a7 */ /* 0x0002a6000802017f */
[----:B--2---:R-:W-:Y:S05]  /*149a0*/  @!P1 NANOSLEEP.SYNCS 0x989680 ;  /* 0x009896800000995d */ /* 0x004fea0003900000 */
[----:B------:R-:W2:Y:S02]  /*149b0*/  @!P1 SYNCS.PHASECHK.TRANS64 P1, [R9+URZ+0x16850], R0 ;  /* 0x01685000090095a7 */ /* 0x000ea4000802007f */
[----:B--2---:R-:W-:Y:S05]  /*149c0*/  @!P1 BRA `(.L_x_1253) ;  /* 0xfffffffc00ec9947 */ /* 0x004fea000383ffff */
[----:B------:R-:W-:Y:S05]  /*149d0*/  BRA `(.L_x_1250) ;  /* 0xffffff0400887947 */ /* 0x000fea000383ffff */
.L_x_1272:
[----:B-1----:R-:W-:-:S04]  /*149e0*/  IMAD.U32 R9, RZ, RZ, UR6 ;  /* 0x00000006ff097e24 */ /* 0x002fc8000f8e00ff */
[----:B------:R1:W2:Y:S03]  /*149f0*/  SYNCS.PHASECHK.TRANS64.TRYWAIT P1, [R9+URZ+0x16830], R0 ;  /* 0x01683000090075a7 */ /* 0x0002a6000802017f */
[----:B--2---:R-:W-:Y:S05]  /*14a00*/  @!P1 NANOSLEEP.SYNCS 0x989680 ;  /* 0x009896800000995d */ /* 0x004fea0003900000 */
[----:B------:R-:W2:Y:S02]  /*14a10*/  @!P1 SYNCS.PHASECHK.TRANS64 P1, [R9+URZ+0x16830], R0 ;  /* 0x01683000090095a7 */ /* 0x000ea4000802007f */
[----:B--2---:R-:W-:Y:S05]  /*14a20*/  @!P1 BRA `(.L_x_1272) ;  /* 0xfffffffc00ec9947 */ /* 0x004fea000383ffff */
[----:B------:R-:W-:Y:S05]  /*14a30*/  BRA `(.L_x_1269) ;  /* 0xffffff3400007947 */ /* 0x000fea000383ffff */
.L_x_1276:
[----:B-1----:R-:W-:-:S04]  /*14a40*/  IMAD.U32 R9, RZ, RZ, UR6 ;  /* 0x00000006ff097e24 */ /* 0x002fc8000f8e00ff */
[----:B------:R1:W2:Y:S03]  /*14a50*/  SYNCS.PHASECHK.TRANS64.TRYWAIT P1, [R9+URZ+0x16850], R0 ;  /* 0x01685000090075a7 */ /* 0x0002a6000802017f */
[----:B--2---:R-:W-:Y:S05]  /*14a60*/  @!P1 NANOSLEEP.SYNCS 0x989680 ;  /* 0x009896800000995d */ /* 0x004fea0003900000 */
[----:B------:R-:W2:Y:S02]  /*14a70*/  @!P1 SYNCS.PHASECHK.TRANS64 P1, [R9+URZ+0x16850], R0 ;  /* 0x01685000090095a7 */ /* 0x000ea4000802007f */
[----:B--2---:R-:W-:Y:S05]  /*14a80*/  @!P1 BRA `(.L_x_1276) ;  /* 0xfffffffc00ec9947 */ /* 0x004fea000383ffff */
[----:B------:R-:W-:Y:S05]  /*14a90*/  BRA `(.L_x_1273) ;  /* 0xffffff34007c7947 */ /* 0x000fea000383ffff */
.L_x_1284:
[----:B-1----:R-:W-:-:S04]  /*14aa0*/  IMAD.U32 R9, RZ, RZ, UR6 ;  /* 0x00000006ff097e24 */ /* 0x002fc8000f8e00ff */
[----:B------:R1:W2:Y:S03]  /*14ab0*/  SYNCS.PHASECHK.TRANS64.TRYWAIT P1, [R9+URZ+0x16830], R0 ;  /* 0x01683000090075a7 */ /* 0x0002a6000802017f */
[----:B--2---:R-:W-:Y:S05]  /*14ac0*/  @!P1 NANOSLEEP.SYNCS 0x989680 ;  /* 0x009896800000995d */ /* 0x004fea0003900000 */
[----:B------:R-:W2:Y:S02]  /*14ad0*/  @!P1 SYNCS.PHASECHK.TRANS64 P1, [R9+URZ+0x16830], R0 ;  /* 0x01683000090095a7 */ /* 0x000ea4000802007f */
[----:B--2---:R-:W-:Y:S05]  /*14ae0*/  @!P1 BRA `(.L_x_1284) ;  /* 0xfffffffc00ec9947 */ /* 0x004fea000383ffff */
[----:B------:R-:W-:Y:S05]  /*14af0*/  BRA `(.L_x_1281) ;  /* 0xffffff5000247947 */ /* 0x000fea000383ffff */
.L_x_1288:
[----:B-1----:R-:W-:-:S04]  /*14b00*/  IMAD.U32 R9, RZ, RZ, UR6 ;  /* 0x00000006ff097e24 */ /* 0x002fc8000f8e00ff */
[----:B------:R1:W2:Y:S03]  /*14b10*/  SYNCS.PHASECHK.TRANS64.TRYWAIT P1, [R9+URZ+0x16850], R0 ;  /* 0x01685000090075a7 */ /* 0x0002a6000802017f */
[----:B--2---:R-:W-:Y:S05]  /*14b20*/  @!P1 NANOSLEEP.SYNCS 0x989680 ;  /* 0x009896800000995d */ /* 0x004fea0003900000 */
[----:B------:R-:W2:Y:S02]  /*14b30*/  @!P1 SYNCS.PHASECHK.TRANS64 P1, [R9+URZ+0x16850], R0 ;  /* 0x01685000090095a7 */ /* 0x000ea4000802007f */
[----:B--2---:R-:W-:Y:S05]  /*14b40*/  @!P1 BRA `(.L_x_1288) ;  /* 0xfffffffc00ec9947 */ /* 0x004fea000383ffff */
[----:B------:R-:W-:Y:S05]  /*14b50*/  BRA `(.L_x_1285) ;  /* 0xffffff5000947947 */ /* 0x000fea000383ffff */
.L_x_1303:
[----:B-1----:R-:W-:-:S04]  /*14b60*/  IMAD.U32 R6, RZ, RZ, UR5 ;  /* 0x00000005ff067e24 */ /* 0x002fc8000f8e00ff */
[----:B------:R1:W2:Y:S03]  /*14b70*/  SYNCS.PHASECHK.TRANS64.TRYWAIT P1, [R6+URZ+0x16850], R5 ;  /* 0x01685005060075a7 */ /* 0x0002a6000802017f */
[----:B--2---:R-:W-:Y:S05]  /*14b80*/  @!P1 NANOSLEEP.SYNCS 0x989680 ;  /* 0x009896800000995d */ /* 0x004fea0003900000 */
[----:B------:R-:W2:Y:S02]  /*14b90*/  @!P1 SYNCS.PHASECHK.TRANS64 P1, [R6+URZ+0x16850], R5 ;  /* 0x01685005060095a7 */ /* 0x000ea4000802007f */
[----:B--2---:R-:W-:Y:S05]  /*14ba0*/  @!P1 BRA `(.L_x_1303) ;  /* 0xfffffffc00ec9947 */ /* 0x004fea000383ffff */
[----:B------:R-:W-:Y:S05]  /*14bb0*/  BRA `(.L_x_1302) ;  /* 0xffffff7c00447947 */ /* 0x000fea000383ffff */
.L_x_1342:
        /* <DEDUP_REMOVED lines=11> */
.L_x_1407:
[----:B------:R-:W-:Y:S05]  /*14c70*/  BSYNC B0 ;  /* 0x0000000000007941 */ /* 0x000fea0003800000 */
.L_x_1406:
[----:B------:R-:W-:Y:S05]  /*14c80*/  BRA `(.L_x_1408) ;  /* 0xffffffb800947947 */ /* 0x000fea000383ffff */
.L_x_1345:
[----:B0-----:R0:W2:Y:S02]  /*14c90*/  SYNCS.PHASECHK.TRANS64.TRYWAIT P0, [R3+URZ+0x16840], R4 ;  /* 0x01684004030075a7 */ /* 0x0010a4000800017f */
[----:B--2---:R-:W-:Y:S05]  /*14ca0*/  @!P0 NANOSLEEP.SYNCS 0x989680 ;  /* 0x009896800000895d */ /* 0x004fea0003900000 */
[----:B------:R-:W2:Y:S02]  /*14cb0*/  @!P0 SYNCS.PHASECHK.TRANS64 P0, [R3+URZ+0x16840], R4 ;  /* 0x01684004030085a7 */ /* 0x000ea4000800007f */
[----:B--2---:R-:W-:Y:S05]  /*14cc0*/  @!P0 BRA `(.L_x_1345) ;  /* 0xfffffffc00f08947 */ /* 0x004fea000383ffff */
[----:B------:R-:W-:Y:S05]  /*14cd0*/  BRA `(.L_x_1409) ;  /* 0xffffffb800f47947 */ /* 0x000fea000383ffff */
.L_x_1346:
        /* <DEDUP_REMOVED lines=8> */
.L_x_1411:
[----:B------:R-:W-:Y:S05]  /*14d60*/  BSYNC B0 ;  /* 0x0000000000007941 */ /* 0x000fea0003800000 */
.L_x_1410:
        /* <DEDUP_REMOVED lines=9> */
.L_x_1412:
[----:B------:R-:W-:Y:S02]  /*14e00*/  IMAD.MOV.U32 R13, RZ, RZ, R2 ;  /* 0x000000ffff0d7224 */ /* 0x000fe400078e0002 */
[----:B------:R-:W-:Y:S02]  /*14e10*/  IMAD.MOV.U32 R12, RZ, RZ, 0x1 ;  /* 0x00000001ff0c7424 */ /* 0x000fe400078e00ff */
[----:B------:R-:W-:-:S07]  /*14e20*/  IMAD.MOV.U32 R7, RZ, RZ, R14 ;  /* 0x000000ffff077224 */ /* 0x000fce00078e000e */
[----:B------:R-:W-:Y:S05]  /*14e30*/  WARPSYNC.COLLECTIVE R15, `(.L_x_1413) ;  /* 0x000000000f087348 */ /* 0x000fea0003c00000 */
[----:B------:R0:W1:Y:S02]  /*14e40*/  SHFL.IDX P6, R14, R13, R12, R11 ;  /* 0x0000000c0d0e7389 */ /* 0x00006400000c000b */
[----:B01----:R-:W-:Y:S01]  /*14e50*/  ENDCOLLECTIVE ;  /* 0x000000000000791b */ /* 0x003fe20003800000 */
.L_x_1413:
        /* <DEDUP_REMOVED lines=15> */
.L_x_1414:
[----:B------:R-:W-:Y:S02]  /*14f50*/  @P1 IMAD R8, R5, 0x2, R22 ;  /* 0x0000000205081824 */ /* 0x000fe400078e0216 */
[----:B------:R-:W-:Y:S02]  /*14f60*/  IMAD.MOV.U32 R13, RZ, RZ, R2 ;  /* 0x000000ffff0d7224 */ /* 0x000fe400078e0002 */
[----:B------:R-:W-:Y:S02]  /*14f70*/  IMAD.MOV.U32 R12, RZ, RZ, 0x2 ;  /* 0x00000002ff0c7424 */ /* 0x000fe400078e00ff */
[----:B------:R-:W-:-:S07]  /*14f80*/  IMAD.MOV.U32 R7, RZ, RZ, R14 ;  /* 0x000000ffff077224 */ /* 0x000fce00078e000e */
[----:B------:R-:W-:Y:S05]  /*14f90*/  WARPSYNC.COLLECTIVE R15, `(.L_x_1415) ;  /* 0x000000000f087348 */ /* 0x000fea0003c00000 */
[----:B------:R0:W1:Y:S02]  /*14fa0*/  SHFL.IDX P6, R14, R13, R12, R11 ;  /* 0x0000000c0d0e7389 */ /* 0x00006400000c000b */
[----:B01----:R-:W-:Y:S01]  /*14fb0*/  ENDCOLLECTIVE ;  /* 0x000000000000791b */ /* 0x003fe20003800000 */
.L_x_1415:
        /* <DEDUP_REMOVED lines=15> */
.L_x_1416:
[----:B------:R-:W-:Y:S02]  /*150b0*/  @P1 IMAD R8, R5, 0x2, R22 ;  /* 0x0000000205081824 */ /* 0x000fe400078e0216 */
[----:B------:R-:W-:Y:S02]  /*150c0*/  IMAD.MOV.U32 R13, RZ, RZ, R2 ;  /* 0x000000ffff0d7224 */ /* 0x000fe400078e0002 */
[----:B------:R-:W-:Y:S02]  /*150d0*/  IMAD.MOV.U32 R12, RZ, RZ, 0x3 ;  /* 0x00000003ff0c7424 */ /* 0x000fe400078e00ff */
[----:B------:R-:W-:-:S07]  /*150e0*/  IMAD.MOV.U32 R7, RZ, RZ, R14 ;  /* 0x000000ffff077224 */ /* 0x000fce00078e000e */
[----:B------:R-:W-:Y:S05]  /*150f0*/  WARPSYNC.COLLECTIVE R15, `(.L_x_1417) ;  /* 0x000000000f087348 */ /* 0x000fea0003c00000 */
[----:B------:R0:W1:Y:S02]  /*15100*/  SHFL.IDX P6, R14, R13, R12, R11 ;  /* 0x0000000c0d0e7389 */ /* 0x00006400000c000b */
[----:B01----:R-:W-:Y:S01]  /*15110*/  ENDCOLLECTIVE ;  /* 0x000000000000791b */ /* 0x003fe20003800000 */
.L_x_1417:
        /* <DEDUP_REMOVED lines=15> */
.L_x_1418:
[----:B------:R-:W-:Y:S02]  /*15210*/  @P1 IMAD R8, R5, 0x2, R22 ;  /* 0x0000000205081824 */ /* 0x000fe400078e0216 */
[----:B------:R-:W-:Y:S02]  /*15220*/  IMAD.MOV.U32 R13, RZ, RZ, R2 ;  /* 0x000000ffff0d7224 */ /* 0x000fe400078e0002 */
[----:B------:R-:W-:Y:S02]  /*15230*/  IMAD.MOV.U32 R12, RZ, RZ, 0x4 ;  /* 0x00000004ff0c7424 */ /* 0x000fe400078e00ff */
[----:B------:R-:W-:-:S07]  /*15240*/  IMAD.MOV.U32 R7, RZ, RZ, R14 ;  /* 0x000000ffff077224 */ /* 0x000fce00078e000e */
[----:B------:R-:W-:Y:S05]  /*15250*/  WARPSYNC.COLLECTIVE R15, `(.L_x_1419) ;  /* 0x000000000f087348 */ /* 0x000fea0003c00000 */
[----:B------:R0:W1:Y:S02]  /*15260*/  SHFL.IDX P6, R14, R13, R12, R11 ;  /* 0x0000000c0d0e7389 */ /* 0x00006400000c000b */
[----:B01----:R-:W-:Y:S01]  /*15270*/  ENDCOLLECTIVE ;  /* 0x000000000000791b */ /* 0x003fe20003800000 */
.L_x_1419:
        /* <DEDUP_REMOVED lines=15> */
.L_x_1420:
[----:B------:R-:W-:Y:S02]  /*15370*/  @P1 IMAD R8, R5, 0x2, R22 ;  /* 0x0000000205081824 */ /* 0x000fe400078e0216 */
[----:B------:R-:W-:Y:S02]  /*15380*/  IMAD.MOV.U32 R13, RZ, RZ, R2 ;  /* 0x000000ffff0d7224 */ /* 0x000fe400078e0002 */
[----:B------:R-:W-:Y:S02]  /*15390*/  IMAD.MOV.U32 R12, RZ, RZ, 0x5 ;  /* 0x00000005ff0c7424 */ /* 0x000fe400078e00ff */
[----:B------:R-:W-:-:S07]  /*153a0*/  IMAD.MOV.U32 R7, RZ, RZ, R14 ;  /* 0x000000ffff077224 */ /* 0x000fce00078e000e */
[----:B------:R-:W-:Y:S05]  /*153b0*/  WARPSYNC.COLLECTIVE R15, `(.L_x_1421) ;  /* 0x000000000f087348 */ /* 0x000fea0003c00000 */
[----:B------:R0:W1:Y:S02]  /*153c0*/  SHFL.IDX P6, R14, R13, R12, R11 ;  /* 0x0000000c0d0e7389 */ /* 0x00006400000c000b */
[----:B01----:R-:W-:Y:S01]  /*153d0*/  ENDCOLLECTIVE ;  /* 0x000000000000791b */ /* 0x003fe20003800000 */
.L_x_1421:
        /* <DEDUP_REMOVED lines=15> */
.L_x_1422:
[----:B------:R-:W-:Y:S02]  /*154d0*/  @P1 IMAD R8, R5, 0x2, R22 ;  /* 0x0000000205081824 */ /* 0x000fe400078e0216 */
[----:B------:R-:W-:Y:S02]  /*154e0*/  IMAD.MOV.U32 R13, RZ, RZ, R2 ;  /* 0x000000ffff0d7224 */ /* 0x000fe400078e0002 */
[----:B------:R-:W-:Y:S02]  /*154f0*/  IMAD.MOV.U32 R12, RZ, RZ, 0x6 ;  /* 0x00000006ff0c7424 */ /* 0x000fe400078e00ff */
[----:B------:R-:W-:-:S07]  /*15500*/  IMAD.MOV.U32 R7, RZ, RZ, R14 ;  /* 0x000000ffff077224 */ /* 0x000fce00078e000e */
[----:B------:R-:W-:Y:S05]  /*15510*/  WARPSYNC.COLLECTIVE R15, `(.L_x_1423) ;  /* 0x000000000f087348 */ /* 0x000fea0003c00000 */
[----:B------:R0:W1:Y:S02]  /*15520*/  SHFL.IDX P6, R14, R13, R12, R11 ;  /* 0x0000000c0d0e7389 */ /* 0x00006400000c000b */
[----:B01----:R-:W-:Y:S01]  /*15530*/  ENDCOLLECTIVE ;  /* 0x000000000000791b */ /* 0x003fe20003800000 */
.L_x_1423:
        /* <DEDUP_REMOVED lines=15> */
.L_x_1424:
[----:B------:R-:W-:Y:S02]  /*15630*/  @P1 IMAD R8, R5, 0x2, R22 ;  /* 0x0000000205081824 */ /* 0x000fe400078e0216 */
[----:B------:R-:W-:Y:S02]  /*15640*/  IMAD.MOV.U32 R13, RZ, RZ, R2 ;  /* 0x000000ffff0d7224 */ /* 0x000fe400078e0002 */
[----:B------:R-:W-:Y:S02]  /*15650*/  IMAD.MOV.U32 R12, RZ, RZ, 0x7 ;  /* 0x00000007ff0c7424 */ /* 0x000fe400078e00ff */
[----:B------:R-:W-:-:S07]  /*15660*/  IMAD.MOV.U32 R7, RZ, RZ, R14 ;  /* 0x000000ffff077224 */ /* 0x000fce00078e000e */
[----:B------:R-:W-:Y:S05]  /*15670*/  WARPSYNC.COLLECTIVE R15, `(.L_x_1425) ;  /* 0x000000000f087348 */ /* 0x000fea0003c00000 */
[----:B------:R0:W1:Y:S02]  /*15680*/  SHFL.IDX P6, R14, R13, R12, R11 ;  /* 0x0000000c0d0e7389 */ /* 0x00006400000c000b */
[----:B01----:R-:W-:Y:S01]  /*15690*/  ENDCOLLECTIVE ;  /* 0x000000000000791b */ /* 0x003fe20003800000 */
.L_x_1425:
[----:B------:R-:W-:-:S05]  /*156a0*/  @P1 LEA R7, P0, R28, R7, 0x1 ;  /* 0x000000071c071211 */ /* 0x000fca00078008ff */
[----:B------:R-:W-:-:S05]  /*156b0*/  @P1 IMAD.X R6, RZ, RZ, R6, P0 ;  /* 0x000000ffff061224 */ /* 0x000fca00000e0606 */
[----:B------:R-:W-:Y:S01]  /*156c0*/  @P1 LOP3.LUT R7, R7, R6, RZ, 0x3c, !PT ;  /* 0x0000000607071212 */ /* 0x000fe200078e3cff */
[----:B------:R-:W-:-:S03]  /*156d0*/  IMAD.MOV.U32 R13, RZ, RZ, R0 ;  /* 0x000000ffff0d7224 */ /* 0x000fc600078e0000 */
[----:B------:R-:W-:-:S04]  /*156e0*/  @P1 LOP3.LUT R6, R7, R6, RZ, 0x3c, !PT ;  /* 0x0000000607061212 */ /* 0x000fc800078e3cff */
[----:B------:R-:W-:Y:S01]  /*156f0*/  @P1 LOP3.LUT R7, R7, R6, RZ, 0x3c, !PT ;  /* 0x0000000607071212 */ /* 0x000fe200078e3cff */
[----:B------:R-:W-:-:S07]  /*15700*/  IMAD.MOV.U32 R2, RZ, RZ, R14 ;  /* 0x000000ffff027224 */ /* 0x000fce00078e000e */
[----:B------:R-:W-:Y:S05]  /*15710*/  WARPSYNC.COLLECTIVE R15, `(.L_x_1426) ;  /* 0x000000000f087348 */ /* 0x000fea0003c00000 */
[----:B------:R0:W1:Y:S02]  /*15720*/  SHFL.IDX P6, R14, R13, R12, R11 ;  /* 0x0000000c0d0e7389 */ /* 0x00006400000c000b */
[----:B01----:R-:W-:Y:S01]  /*15730*/  ENDCOLLECTIVE ;  /* 0x000000000000791b */ /* 0x003fe20003800000 */
.L_x_1426:
[----:B------:R-:W-:Y:S01]  /*15740*/  @!PT LDS RZ, [RZ] ;  /* 0x00000000fffff984 */ /* 0x000fe20000000800 */
[----:B------:R-:W-:Y:S01]  /*15750*/  @!PT LDS RZ, [RZ] ;  /* 0x00000000fffff984 */ /* 0x000fe20000000800 */
[----:B------:R-:W-:Y:S01]  /*15760*/  @!PT LDS RZ, [RZ] ;  /* 0x00000000fffff984 */ /* 0x000fe20000000800 */
[----:B------:R0:W-:Y:S01]  /*15770*/  @P1 LDGSTS.E.BYPASS.LTC128B.128 [R8+0x11400], desc[UR52][R6.64], !P2 ;  /* 0x1140000006081fae */ /* 0x0001e2000d101d74 */
[----:B------:R-:W-:Y:S01]  /*15780*/  IMAD.MOV.U32 R0, RZ, RZ, R14 ;  /* 0x000000ffff007224 */ /* 0x000fe200078e000e */
[----:B------:R-:W-:Y:S06]  /*15790*/  BRA `(.L_x_1427) ;  /* 0xffffffb800087947 */ /* 0x000fec000383ffff */
.L_x_1351:
[----:B------:R-:W-:Y:S02]  /*157a0*/  IMAD.MOV.U32 R13, RZ, RZ, R0 ;  /* 0x000000ffff0d7224 */ /* 0x000fe400078e0000 */
[----:B------:R-:W-:Y:S02]  /*157b0*/  IMAD.MOV.U32 R12, RZ, RZ, RZ ;  /* 0x000000ffff0c7224 */ /* 0x000fe400078e00ff */
[----:B------:R-:W-:Y:S02]  /*157c0*/  IMAD.MOV.U32 R11, RZ, RZ, 0x181f ;  /* 0x0000181fff0b7424 */ /* 0x000fe400078e00ff */
[----:B------:R-:W-:Y:S02]  /*157d0*/  IMAD.MOV.U32 R15, RZ, RZ, -0x1 ;  /* 0xffffffffff0f7424 */ /* 0x000fe400078e00ff */
[----:B------:R-:W-:Y:S02]  /*157e0*/  IMAD R3, R29, R10, RZ ;  /* 0x0000000a1d037224 */ /* 0x000fe400078e02ff */
[----:B------:R-:W-:-:S07]  /*157f0*/  IMAD.IADD R26, R21, 0x1, R26 ;  /* 0x00000001151a7824 */ /* 0x000fce00078e021a */
[----:B-----5:R-:W-:Y:S05]  /*15800*/  WARPSYNC.COLLECTIVE R15, `(.L_x_1428) ;  /* 0x000000000f087348 */ /* 0x020fea0003c00000 */
[----:B------:R0:W1:Y:S02]  /*15810*/  SHFL.IDX P6, R14, R13, R12, R11 ;  /* 0x0000000c0d0e7389 */ /* 0x00006400000c000b */
[----:B01---5:R-:W-:Y:S01]  /*15820*/  ENDCOLLECTIVE ;  /* 0x000000000000791b */ /* 0x023fe20003800000 */
.L_x_1428:
[C---:B------:R-:W-:Y:S01]  /*15830*/  VIADD R8, R26.reuse, 0x10 ;  /* 0x000000101a087836 */ /* 0x040fe20000000000 */
[----:B------:R-:W-:Y:S01]  /*15840*/  ISETP.GE.AND P2, PT, R26, R3, PT ;  /* 0x000000031a00720c */ /* 0x000fe20003f46270 */
[----:B------:R-:W-:Y:S02]  /*15850*/  IMAD.MOV.U32 R13, RZ, RZ, R4 ;  /* 0x000000ffff0d7224 */ /* 0x000fe400078e0004 */
[----:B------:R-:W-:-:S10]  /*15860*/  IMAD.MOV.U32 R6, RZ, RZ, R14 ;  /* 0x000000ffff067224 */ /* 0x000fd400078e000e */
[----:B------:R-:W-:Y:S05]  /*15870*/  WARPSYNC.COLLECTIVE R15, `(.L_x_1429) ;  /* 0x000000000f087348 */ /* 0x000fea0003c00000 */
[----:B------:R0:W1:Y:S02]  /*15880*/  SHFL.IDX P6, R14, R13, R12, R11 ;  /* 0x0000000c0d0e7389 */ /* 0x00006400000c000b */
[----:B01----:R-:W-:Y:S01]  /*15890*/  ENDCOLLECTIVE ;  /* 0x000000000000791b */ /* 0x003fe20003800000 */
.L_x_1429:
[----:B------:R-:W-:Y:S02]  /*158a0*/  IMAD.MOV.U32 R13, RZ, RZ, R0 ;  /* 0x000000ffff0d7224 */ /* 0x000fe400078e0000 */
[----:B------:R-:W-:Y:S02]  /*158b0*/  IMAD.MOV.U32 R12, RZ, RZ, 0x1 ;  /* 0x00000001ff0c7424 */ /* 0x000fe400078e00ff */
[----:B------:R-:W-:-:S07]  /*158c0*/  IMAD.MOV.U32 R7, RZ, RZ, R14 ;  /* 0x000000ffff077224 */ /* 0x000fce00078e000e */
[----:B------:R-:W-:Y:S05]  /*158d0*/  WARPSYNC.COLLECTIVE R15, `(.L_x_1430) ;  /* 0x000000000f087348 */ /* 0x000fea0003c00000 */
[----:B------:R0:W1:Y:S02]  /*158e0*/  SHFL.IDX P6, R14, R13, R12, R11 ;  /* 0x0000000c0d0e7389 */ /* 0x00006400000c000b */
[----:B01----:R-:W-:Y:S01]  /*158f0*/  ENDCOLLECTIVE ;  /* 0x000000000000791b */ /* 0x003fe20003800000 */
.L_x_1430:
[----:B------:R-:W-:-:S05]  /*15900*/  @!P2 LEA R7, P1, R28, R7, 0x1 ;  /* 0x000000071c07a211 */ /* 0x000fca00078208ff */
[----:B------:R-:W-:Y:S01]  /*15910*/  @!P2 IMAD.X R6, RZ, RZ, R6, P1 ;  /* 0x000000ffff06a224 */ /* 0x000fe200008e0606 */
[----:B------:R-:W-:-:S04]  /*15920*/  ISETP.GE.AND P1, PT, R8, R3, PT ;  /* 0x000000030800720c */ /* 0x000fc80003f26270 */
        /* <DEDUP_REMOVED lines=12> */
.L_x_1431:
[----:B------:R-:W-:Y:S02]  /*159f0*/  IMAD.MOV.U32 R13, RZ, RZ, R0 ;  /* 0x000000ffff0d7224 */ /* 0x000fe400078e0000 */
[----:B------:R-:W-:Y:S02]  /*15a00*/  IMAD.MOV.U32 R12, RZ, RZ, 0x2 ;  /* 0x00000002ff0c7424 */ /* 0x000fe400078e00ff */
[----:B------:R-:W-:-:S07]  /*15a10*/  IMAD.MOV.U32 R7, RZ, RZ, R14 ;  /* 0x000000ffff077224 */ /* 0x000fce00078e000e */
[----:B------:R-:W-:Y:S05]  /*15a20*/  WARPSYNC.COLLECTIVE R15, `(.L_x_1432) ;  /* 0x000000000f087348 */ /* 0x000fea0003c00000 */
[----:B------:R0:W1:Y:S02]  /*15a30*/  SHFL.IDX P6, R14, R13, R12, R11 ;  /* 0x0000000c0d0e7389 */ /* 0x00006400000c000b */
[----:B01----:R-:W-:Y:S01]  /*15a40*/  ENDCOLLECTIVE ;  /* 0x000000000000791b */ /* 0x003fe20003800000 */
.L_x_1432:
        /* <DEDUP_REMOVED lines=16> */
.L_x_1433:
[----:B------:R-:W-:Y:S02]  /*15b50*/  IMAD.MOV.U32 R13, RZ, RZ, R0 ;  /* 0x000000ffff0d7224 */ /* 0x000fe400078e0000 */
[----:B------:R-:W-:Y:S02]  /*15b60*/  IMAD.MOV.U32 R12, RZ, RZ, 0x3 ;  /* 0x00000003ff0c7424 */ /* 0x000fe400078e00ff */
[----:B------:R-:W-:-:S07]  /*15b70*/  IMAD.MOV.U32 R7, RZ, RZ, R14 ;  /* 0x000000ffff077224 */ /* 0x000fce00078e000e */
[----:B------:R-:W-:Y:S05]  /*15b80*/  WARPSYNC.COLLECTIVE R15, `(.L_x_1434) ;  /* 0x000000000f087348 */ /* 0x000fea0003c00000 */
[----:B------:R0:W1:Y:S02]  /*15b90*/  SHFL.IDX P6, R14, R13, R12, R11 ;  /* 0x0000000c0d0e7389 */ /* 0x00006400000c000b */
[----:B01----:R-:W-:Y:S01]  /*15ba0*/  ENDCOLLECTIVE ;  /* 0x000000000000791b */ /* 0x003fe20003800000 */
.L_x_1434:
        /* <DEDUP_REMOVED lines=16> */
.L_x_1435:
[----:B------:R-:W-:Y:S02]  /*15cb0*/  IMAD.MOV.U32 R13, RZ, RZ, R0 ;  /* 0x000000ffff0d7224 */ /* 0x000fe400078e0000 */
[----:B------:R-:W-:Y:S02]  /*15cc0*/  IMAD.MOV.U32 R12, RZ, RZ, 0x4 ;  /* 0x00000004ff0c7424 */ /* 0x000fe400078e00ff */
[----:B------:R-:W-:-:S07]  /*15cd0*/  IMAD.MOV.U32 R7, RZ, RZ, R14 ;  /* 0x000000ffff077224 */ /* 0x000fce00078e000e */
[----:B------:R-:W-:Y:S05]  /*15ce0*/  WARPSYNC.COLLECTIVE R15, `(.L_x_1436) ;  /* 0x000000000f087348 */ /* 0x000fea0003c00000 */
[----:B------:R0:W1:Y:S02]  /*15cf0*/  SHFL.IDX P6, R14, R13, R12, R11 ;  /* 0x0000000c0d0e7389 */ /* 0x00006400000c000b */
[----:B01----:R-:W-:Y:S01]  /*15d00*/  ENDCOLLECTIVE ;  /* 0x000000000000791b */ /* 0x003fe20003800000 */
.L_x_1436:
        /* <DEDUP_REMOVED lines=16> */
.L_x_1437:
[----:B------:R-:W-:Y:S02]  /*15e10*/  IMAD.MOV.U32 R13, RZ, RZ, R0 ;  /* 0x000000ffff0d7224 */ /* 0x000fe400078e0000 */
[----:B------:R-:W-:Y:S02]  /*15e20*/  IMAD.MOV.U32 R12, RZ, RZ, 0x5 ;  /* 0x00000005ff0c7424 */ /* 0x000fe400078e00ff */
[----:B------:R-:W-:-:S07]  /*15e30*/  IMAD.MOV.U32 R7, RZ, RZ, R14 ;  /* 0x000000ffff077224 */ /* 0x000fce00078e000e */
[----:B------:R-:W-:Y:S05]  /*15e40*/  WARPSYNC.COLLECTIVE R15, `(.L_x_1438) ;  /* 0x000000000f087348 */ /* 0x000fea0003c00000 */
[----:B------:R0:W1:Y:S02]  /*15e50*/  SHFL.IDX P6, R14, R13, R12, R11 ;  /* 0x0000000c0d0e7389 */ /* 0x00006400000c000b */
[----:B01----:R-:W-:Y:S01]  /*15e60*/  ENDCOLLECTIVE ;  /* 0x000000000000791b */ /* 0x003fe20003800000 */
.L_x_1438:
        /* <DEDUP_REMOVED lines=16> */
.L_x_1439:
[----:B------:R-:W-:Y:S02]  /*15f70*/  IMAD.MOV.U32 R13, RZ, RZ, R0 ;  /* 0x000000ffff0d7224 */ /* 0x000fe400078e0000 */
[----:B------:R-:W-:Y:S02]  /*15f80*/  IMAD.MOV.U32 R12, RZ, RZ, 0x6 ;  /* 0x00000006ff0c7424 */ /* 0x000fe400078e00ff */
[----:B------:R-:W-:-:S07]  /*15f90*/  IMAD.MOV.U32 R7, RZ, RZ, R14 ;  /* 0x000000ffff077224 */ /* 0x000fce00078e000e */
[----:B------:R-:W-:Y:S05]  /*15fa0*/  WARPSYNC.COLLECTIVE R15, `(.L_x_1440) ;  /* 0x000000000f087348 */ /* 0x000fea0003c00000 */
[----:B------:R0:W1:Y:S02]  /*15fb0*/  SHFL.IDX P6, R14, R13, R12, R11 ;  /* 0x0000000c0d0e7389 */ /* 0x00006400000c000b */
[----:B01----:R-:W-:Y:S01]  /*15fc0*/  ENDCOLLECTIVE ;  /* 0x000000000000791b */ /* 0x003fe20003800000 */
.L_x_1440:
        /* <DEDUP_REMOVED lines=16> */
.L_x_1441:
[----:B------:R-:W-:Y:S02]  /*160d0*/  IMAD.MOV.U32 R13, RZ, RZ, R0 ;  /* 0x000000ffff0d7224 */ /* 0x000fe400078e0000 */
[----:B------:R-:W-:Y:S02]  /*160e0*/  IMAD.MOV.U32 R12, RZ, RZ, 0x7 ;  /* 0x00000007ff0c7424 */ /* 0x000fe400078e00ff */
[----:B------:R-:W-:-:S07]  /*160f0*/  IMAD.MOV.U32 R7, RZ, RZ, R14 ;  /* 0x000000ffff077224 */ /* 0x000fce00078e000e */
[----:B------:R-:W-:Y:S05]  /*16100*/  WARPSYNC.COLLECTIVE R15, `(.L_x_1442) ;  /* 0x000000000f087348 */ /* 0x000fea0003c00000 */
[----:B------:R0:W1:Y:S02]  /*16110*/  SHFL.IDX P6, R14, R13, R12, R11 ;  /* 0x0000000c0d0e7389 */ /* 0x00006400000c000b */
[----:B01----:R-:W-:Y:S01]  /*16120*/  ENDCOLLECTIVE ;  /* 0x000000000000791b */ /* 0x003fe20003800000 */
.L_x_1442:
        /* <DEDUP_REMOVED lines=11> */
.L_x_1443:
        /* <DEDUP_REMOVED lines=11> */
.L_x_1444:
[----:B------:R-:W-:-:S05]  /*16290*/  @!P1 LEA R6, P3, R28, R6, 0x1 ;  /* 0x000000061c069211 */ /* 0x000fca00078608ff */
[----:B------:R-:W-:Y:S02]  /*162a0*/  @!P1 IMAD.X R7, RZ, RZ, R0, P3 ;  /* 0x000000ffff079224 */ /* 0x000fe400018e0600 */
[----:B------:R-:W-:-:S03]  /*162b0*/  VIADD R0, R26, 0x80 ;  /* 0x000000801a007836 */ /* 0x000fc60000000000 */
[----:B------:R-:W-:Y:S01]  /*162c0*/  @!PT LDS RZ, [RZ] ;  /* 0x00000000fffff984 */ /* 0x000fe20000000800 */
[----:B------:R-:W-:Y:S01]  /*162d0*/  @!PT LDS RZ, [RZ] ;  /* 0x00000000fffff984 */ /* 0x000fe20000000800 */
[----:B------:R-:W-:Y:S01]  /*162e0*/  @!PT LDS RZ, [RZ] ;  /* 0x00000000fffff984 */ /* 0x000fe20000000800 */
[----:B------:R0:W-:Y:S01]  /*162f0*/  @!P1 LDGSTS.E.BYPASS.LTC128B.128 [R20+0xbc00], desc[UR52][R6.64], !P0 ;  /* 0x0bc0000006149fae */ /* 0x0001e2000c101d74 */
[----:B------:R-:W-:Y:S01]  /*16300*/  IMAD.MOV.U32 R13, RZ, RZ, R5 ;  /* 0x000000ffff0d7224 */ /* 0x000fe200078e0005 */
[----:B------:R-:W-:Y:S01]  /*16310*/  ISETP.GE.AND P1, PT, R0, R3, PT ;  /* 0x000000030000720c */ /* 0x000fe20003f26270 */
[----:B------:R-:W-:-:S12]  /*16320*/  IMAD.MOV.U32 R0, RZ, RZ, R14 ;  /* 0x000000ffff007224 */ /* 0x000fd800078e000e */
[----:B0-----:R-:W-:Y:S05]  /*16330*/  WARPSYNC.COLLECTIVE R15, `(.L_x_1445) ;  /* 0x000000000f087348 */ /* 0x001fea0003c00000 */
[----:B------:R1:W2:Y:S02]  /*16340*/  SHFL.IDX P6, R14, R13, R12, R11 ;  /* 0x0000000c0d0e7389 */ /* 0x0002a400000c000b */
[----:B012---:R-:W-:Y:S01]  /*16350*/  ENDCOLLECTIVE ;  /* 0x000000000000791b */ /* 0x007fe20003800000 */
.L_x_1445:
[----:B------:R-:W-:Y:S02]  /*16360*/  IMAD.MOV.U32 R13, RZ, RZ, R2 ;  /* 0x000000ffff0d7224 */ /* 0x000fe400078e0002 */
[----:B------:R-:W-:Y:S02]  /*16370*/  IMAD.MOV.U32 R12, RZ, RZ, 0x1 ;  /* 0x00000001ff0c7424 */ /* 0x000fe400078e00ff */
[----:B------:R-:W-:-:S07]  /*16380*/  IMAD.MOV.U32 R4, RZ, RZ, R14 ;  /* 0x000000ffff047224 */ /* 0x000fce00078e000e */
[----:B------:R-:W-:Y:S05]  /*16390*/  WARPSYNC.COLLECTIVE R15, `(.L_x_1446) ;  /* 0x000000000f087348 */ /* 0x000fea0003c00000 */
[----:B------:R0:W1:Y:S02]  /*163a0*/  SHFL.IDX P6, R14, R13, R12, R11 ;  /* 0x0000000c0d0e7389 */ /* 0x00006400000c000b */
[----:B01----:R-:W-:Y:S01]  /*163b0*/  ENDCOLLECTIVE ;  /* 0x000000000000791b */ /* 0x003fe20003800000 */
.L_x_1446:
        /* <DEDUP_REMOVED lines=16> */
.L_x_1447:
[----:B------:R-:W-:Y:S02]  /*164c0*/  IMAD.MOV.U32 R13, RZ, RZ, R2 ;  /* 0x000000ffff0d7224 */ /* 0x000fe400078e0002 */
[----:B------:R-:W-:Y:S02]  /*164d0*/  IMAD.MOV.U32 R12, RZ, RZ, 0x2 ;  /* 0x00000002ff0c7424 */ /* 0x000fe400078e00ff */
[----:B------:R-:W-:-:S07]  /*164e0*/  IMAD.MOV.U32 R6, RZ, RZ, R14 ;  /* 0x000000ffff067224 */ /* 0x000fce00078e000e */
[----:B------:R-:W-:Y:S05]  /*164f0*/  WARPSYNC.COLLECTIVE R15, `(.L_x_1448) ;  /* 0x000000000f087348 */ /* 0x000fea0003c00000 */
[----:B------:R0:W1:Y:S02]  /*16500*/  SHFL.IDX P6, R14, R13, R12, R11 ;  /* 0x0000000c0d0e7389 */ /* 0x00006400000c000b */
[----:B01----:R-:W-:Y:S01]  /*16510*/  ENDCOLLECTIVE ;  /* 0x000000000000791b */ /* 0x003fe20003800000 */
.L_x_1448:
        /* <DEDUP_REMOVED lines=13> */
.L_x_1449:
[----:B------:R-:W-:Y:S02]  /*165f0*/  IMAD.MOV.U32 R13, RZ, RZ, R2 ;  /* 0x000000ffff0d7224 */ /* 0x000fe400078e0002 */
[----:B------:R-:W-:Y:S02]  /*16600*/  IMAD.MOV.U32 R12, RZ, RZ, 0x3 ;  /* 0x00000003ff0c7424 */ /* 0x000fe400078e00ff */
[----:B------:R-:W-:-:S07]  /*16610*/  IMAD.MOV.U32 R6, RZ, RZ, R14 ;  /* 0x000000ffff067224 */ /* 0x000fce00078e000e */
[----:B------:R-:W-:Y:S05]  /*16620*/  WARPSYNC.COLLECTIVE R15, `(.L_x_1450) ;  /* 0x000000000f087348 */ /* 0x000fea0003c00000 */
[----:B------:R0:W1:Y:S02]  /*16630*/  SHFL.IDX P6, R14, R13, R12, R11 ;  /* 0x0000000c0d0e7389 */ /* 0x00006400000c000b */
[----:B01----:R-:W-:Y:S01]  /*16640*/  ENDCOLLECTIVE ;  /* 0x000000000000791b */ /* 0x003fe20003800000 */
.L_x_1450:
        /* <DEDUP_REMOVED lines=12> */
.L_x_1451:
[----:B------:R-:W-:Y:S01]  /*16710*/  IMAD.MOV.U32 R2, RZ, RZ, R14 ;  /* 0x000000ffff027224 */ /* 0x000fe200078e000e */
[----:B------:R-:W-:Y:S06]  /*16720*/  BRA `(.L_x_1452) ;  /* 0xffffffb400e87947 */ /* 0x000fec000383ffff */
.L_x_1354:
[----:B0-----:R0:W1:Y:S02]  /*16730*/  SYNCS.PHASECHK.TRANS64.TRYWAIT P0, [R22+URZ+0x16820], R0 ;  /* 0x01682000160075a7 */ /* 0x001064000800017f */
[----:B-1----:R-:W-:Y:S05]  /*16740*/  @!P0 NANOSLEEP.SYNCS 0x989680 ;  /* 0x009896800000895d */ /* 0x002fea0003900000 */
[----:B------:R-:W1:Y:S02]  /*16750*/  @!P0 SYNCS.PHASECHK.TRANS64 P0, [R22+URZ+0x16820], R0 ;  /* 0x01682000160085a7 */ /* 0x000e64000800007f */
[----:B-1----:R-:W-:Y:S05]  /*16760*/  @!P0 BRA `(.L_x_1354) ;  /* 0xfffffffc00f08947 */ /* 0x002fea000383ffff */
[----:B------:R-:W-:Y:S05]  /*16770*/  BRA `(.L_x_1453) ;  /* 0xffffffb800447947 */ /* 0x000fea000383ffff */
.L_x_1359:
[----:B0-----:R0:W1:Y:S02]  /*16780*/  SYNCS.PHASECHK.TRANS64.TRYWAIT P0, [R5+URZ+0x16840], R2 ;  /* 0x01684002050075a7 */ /* 0x001064000800017f */
[----:B-1----:R-:W-:Y:S05]  /*16790*/  @!P0 NANOSLEEP.SYNCS 0x989680 ;  /* 0x009896800000895d */ /* 0x002fea0003900000 */
[----:B------:R-:W1:Y:S02]  /*167a0*/  @!P0 SYNCS.PHASECHK.TRANS64 P0, [R5+URZ+0x16840], R2 ;  /* 0x01684002050085a7 */ /* 0x000e64000800007f */
[----:B-1----:R-:W-:Y:S05]  /*167b0*/  @!P0 BRA `(.L_x_1359) ;  /* 0xfffffffc00f08947 */ /* 0x002fea000383ffff */
[----:B------:R-:W-:Y:S05]  /*167c0*/  BRA `(.L_x_1454) ;  /* 0xffffffbc001c7947 */ /* 0x000fea000383ffff */
.L_x_1360:
        /* <DEDUP_REMOVED lines=8> */
.L_x_1456:
[----:B------:R-:W-:Y:S05]  /*16850*/  BSYNC B1 ;  /* 0x0000000000017941 */ /* 0x000fea0003800000 */
.L_x_1455:
        /* <DEDUP_REMOVED lines=9> */
.L_x_1457:
[----:B------:R-:W-:Y:S02]  /*168f0*/  IMAD R8, R8, 0x2, R22 ;  /* 0x0000000208087824 */ /* 0x000fe400078e0216 */
[----:B------:R-:W-:Y:S02]  /*16900*/  IMAD.MOV.U32 R13, RZ, RZ, R10 ;  /* 0x000000ffff0d7224 */ /* 0x000fe400078e000a */
[----:B------:R-:W-:Y:S02]  /*16910*/  IMAD.MOV.U32 R12, RZ, RZ, 0x1 ;  /* 0x00000001ff0c7424 */ /* 0x000fe400078e00ff */
[----:B------:R-:W-:-:S07]  /*16920*/  IMAD.MOV.U32 R2, RZ, RZ, R14 ;  /* 0x000000ffff027224 */ /* 0x000fce00078e000e */
[----:B------:R-:W-:Y:S05]  /*16930*/  WARPSYNC.COLLECTIVE R15, `(.L_x_1458) ;  /* 0x000000000f087348 */ /* 0x000fea0003c00000 */
[----:B------:R0:W1:Y:S02]  /*16940*/  SHFL.IDX P6, R14, R13, R12, R11 ;  /* 0x0000000c0d0e7389 */ /* 0x00006400000c000b */
[----:B01----:R-:W-:Y:S01]  /*16950*/  ENDCOLLECTIVE ;  /* 0x000000000000791b */ /* 0x003fe20003800000 */
.L_x_1458:
        /* <DEDUP_REMOVED lines=11> */
.L_x_1459:
[----:B------:R-:W-:Y:S02]  /*16a10*/  IMAD.MOV.U32 R13, RZ, RZ, R10 ;  /* 0x000000ffff0d7224 */ /* 0x000fe400078e000a */
[----:B------:R-:W-:Y:S02]  /*16a20*/  IMAD.MOV.U32 R12, RZ, RZ, 0x2 ;  /* 0x00000002ff0c7424 */ /* 0x000fe400078e00ff */
[----:B------:R-:W-:-:S07]  /*16a30*/  IMAD.MOV.U32 R2, RZ, RZ, R14 ;  /* 0x000000ffff027224 */ /* 0x000fce00078e000e */
[----:B------:R-:W-:Y:S05]  /*16a40*/  WARPSYNC.COLLECTIVE R15, `(.L_x_1460) ;  /* 0x000000000f087348 */ /* 0x000fea0003c00000 */
[----:B------:R0:W1:Y:S02]  /*16a50*/  SHFL.IDX P6, R14, R13, R12, R11 ;  /* 0x0000000c0d0e7389 */ /* 0x00006400000c000b */
[----:B01----:R-:W-:Y:S01]  /*16a60*/  ENDCOLLECTIVE ;  /* 0x000000000000791b */ /* 0x003fe20003800000 */
.L_x_1460:
        /* <DEDUP_REMOVED lines=11> */
.L_x_1461:
[----:B------:R-:W-:Y:S02]  /*16b20*/  IMAD.MOV.U32 R13, RZ, RZ, R10 ;  /* 0x000000ffff0d7224 */ /* 0x000fe400078e000a */
[----:B------:R-:W-:Y:S02]  /*16b30*/  IMAD.MOV.U32 R12, RZ, RZ, 0x3 ;  /* 0x00000003ff0c7424 */ /* 0x000fe400078e00ff */
[----:B------:R-:W-:-:S07]  /*16b40*/  IMAD.MOV.U32 R2, RZ, RZ, R14 ;  /* 0x000000ffff027224 */ /* 0x000fce00078e000e */
[----:B------:R-:W-:Y:S05]  /*16b50*/  WARPSYNC.COLLECTIVE R15, `(.L_x_1462) ;  /* 0x000000000f087348 */ /* 0x000fea0003c00000 */
[----:B------:R0:W1:Y:S02]  /*16b60*/  SHFL.IDX P6, R14, R13, R12, R11 ;  /* 0x0000000c0d0e7389 */ /* 0x00006400000c000b */
[----:B01----:R-:W-:Y:S01]  /*16b70*/  ENDCOLLECTIVE ;  /* 0x000000000000791b */ /* 0x003fe20003800000 */
.L_x_1462:
        /* <DEDUP_REMOVED lines=11> */
.L_x_1463:
[----:B------:R-:W-:Y:S02]  /*16c30*/  IMAD.MOV.U32 R13, RZ, RZ, R10 ;  /* 0x000000ffff0d7224 */ /* 0x000fe400078e000a */
[----:B------:R-:W-:Y:S02]  /*16c40*/  IMAD.MOV.U32 R12, RZ, RZ, 0x4 ;  /* 0x00000004ff0c7424 */ /* 0x000fe400078e00ff */
[----:B------:R-:W-:-:S07]  /*16c50*/  IMAD.MOV.U32 R2, RZ, RZ, R14 ;  /* 0x000000ffff027224 */ /* 0x000fce00078e000e */
[----:B------:R-:W-:Y:S05]  /*16c60*/  WARPSYNC.COLLECTIVE R15, `(.L_x_1464) ;  /* 0x000000000f087348 */ /* 0x000fea0003c00000 */
[----:B------:R0:W1:Y:S02]  /*16c70*/  SHFL.IDX P6, R14, R13, R12, R11 ;  /* 0x0000000c0d0e7389 */ /* 0x00006400000c000b */
[----:B01----:R-:W-:Y:S01]  /*16c80*/  ENDCOLLECTIVE ;  /* 0x000000000000791b */ /* 0x003fe20003800000 */
.L_x_1464:
        /* <DEDUP_REMOVED lines=11> */
.L_x_1465:
[----:B------:R-:W-:Y:S02]  /*16d40*/  IMAD.MOV.U32 R13, RZ, RZ, R10 ;  /* 0x000000ffff0d7224 */ /* 0x000fe400078e000a */
[----:B------:R-:W-:Y:S02]  /*16d50*/  IMAD.MOV.U32 R12, RZ, RZ, 0x5 ;  /* 0x00000005ff0c7424 */ /* 0x000fe400078e00ff */
[----:B------:R-:W-:-:S07]  /*16d60*/  IMAD.MOV.U32 R2, RZ, RZ, R14 ;  /* 0x000000ffff027224 */ /* 0x000fce00078e000e */
[----:B------:R-:W-:Y:S05]  /*16d70*/  WARPSYNC.COLLECTIVE R15, `(.L_x_1466) ;  /* 0x000000000f087348 */ /* 0x000fea0003c00000 */
[----:B------:R0:W1:Y:S02]  /*16d80*/  SHFL.IDX P6, R14, R13, R12, R11 ;  /* 0x0000000c0d0e7389 */ /* 0x00006400000c000b */
[----:B01----:R-:W-:Y:S01]  /*16d90*/  ENDCOLLECTIVE ;  /* 0x000000000000791b */ /* 0x003fe20003800000 */
.L_x_1466:
        /* <DEDUP_REMOVED lines=11> */
.L_x_1467:
[----:B------:R-:W-:Y:S02]  /*16e50*/  IMAD.MOV.U32 R13, RZ, RZ, R10 ;  /* 0x000000ffff0d7224 */ /* 0x000fe400078e000a */
[----:B------:R-:W-:Y:S02]  /*16e60*/  IMAD.MOV.U32 R12, RZ, RZ, 0x6 ;  /* 0x00000006ff0c7424 */ /* 0x000fe400078e00ff */
[----:B------:R-:W-:-:S07]  /*16e70*/  IMAD.MOV.U32 R2, RZ, RZ, R14 ;  /* 0x000000ffff027224 */ /* 0x000fce00078e000e */
[----:B------:R-:W-:Y:S05]  /*16e80*/  WARPSYNC.COLLECTIVE R15, `(.L_x_1468) ;  /* 0x000000000f087348 */ /* 0x000fea0003c00000 */
[----:B------:R0:W1:Y:S02]  /*16e90*/  SHFL.IDX P6, R14, R13, R12, R11 ;  /* 0x0000000c0d0e7389 */ /* 0x00006400000c000b */
[----:B01----:R-:W-:Y:S01]  /*16ea0*/  ENDCOLLECTIVE ;  /* 0x000000000000791b */ /* 0x003fe20003800000 */
.L_x_1468:
        /* <DEDUP_REMOVED lines=11> */
.L_x_1469:
[----:B------:R-:W-:Y:S02]  /*16f60*/  IMAD.MOV.U32 R13, RZ, RZ, R10 ;  /* 0x000000ffff0d7224 */ /* 0x000fe400078e000a */
[----:B------:R-:W-:Y:S02]  /*16f70*/  IMAD.MOV.U32 R12, RZ, RZ, 0x7 ;  /* 0x00000007ff0c7424 */ /* 0x000fe400078e00ff */
[----:B------:R-:W-:-:S07]  /*16f80*/  IMAD.MOV.U32 R2, RZ, RZ, R14 ;  /* 0x000000ffff027224 */ /* 0x000fce00078e000e */
[----:B------:R-:W-:Y:S05]  /*16f90*/  WARPSYNC.COLLECTIVE R15, `(.L_x_1470) ;  /* 0x000000000f087348 */ /* 0x000fea0003c00000 */
[----:B------:R0:W1:Y:S02]  /*16fa0*/  SHFL.IDX P6, R14, R13, R12, R11 ;  /* 0x0000000c0d0e7389 */ /* 0x00006400000c000b */
[----:B01----:R-:W-:Y:S01]  /*16fb0*/  ENDCOLLECTIVE ;  /* 0x000000000000791b */ /* 0x003fe20003800000 */
.L_x_1470:
        /* <DEDUP_REMOVED lines=11> */
.L_x_1471:
[----:B------:R-:W-:Y:S01]  /*17070*/  IMAD.MOV.U32 R2, RZ, RZ, R14 ;  /* 0x000000ffff027224 */ /* 0x000fe200078e000e */
[----:B------:R-:W-:Y:S06]  /*17080*/  BRA `(.L_x_1472) ;  /* 0xffffffb8000c7947 */ /* 0x000fec000383ffff */
.L_x_1365:
[----:B-1----:R1:W2:Y:S02]  /*17090*/  SYNCS.PHASECHK.TRANS64.TRYWAIT P0, [R5+URZ+0x16860], R2 ;  /* 0x01686002050075a7 */ /* 0x0022a4000800017f */
[----:B--2---:R-:W-:Y:S05]  /*170a0*/  @!P0 NANOSLEEP.SYNCS 0x989680 ;  /* 0x009896800000895d */ /* 0x004fea0003900000 */
[----:B------:R-:W2:Y:S02]  /*170b0*/  @!P0 SYNCS.PHASECHK.TRANS64 P0, [R5+URZ+0x16860], R2 ;  /* 0x01686002050085a7 */ /* 0x000ea4000800007f */
[----:B--2---:R-:W-:Y:S05]  /*170c0*/  @!P0 BRA `(.L_x_1365) ;  /* 0xfffffffc00f08947 */ /* 0x004fea000383ffff */
[----:B------:R-:W-:Y:S05]  /*170d0*/  BRA `(.L_x_1473) ;  /* 0xffffffb800647947 */ /* 0x000fea000383ffff */
.L_x_1366:
        /* <DEDUP_REMOVED lines=8> */
.L_x_1475:
[----:B------:R-:W-:Y:S05]  /*17160*/  BSYNC B1 ;  /* 0x0000000000017941 */ /* 0x000fea0003800000 */
.L_x_1474:
[----:B------:R-:W-:Y:S01]  /*17170*/  IMAD.MOV.U32 R13, RZ, RZ, R17 ;  /* 0x000000ffff0d7224 */ /* 0x000fe200078e0011 */
[----:B------:R-:W-:Y:S01]  /*17180*/  ISETP.LT.OR P2, PT, R8, 0x1, P1 ;  /* 0x000000010800780c */ /* 0x000fe20000f41670 */
        /* <DEDUP_REMOVED lines=8> */
.L_x_1476:
[----:B------:R-:W-:Y:S02]  /*17210*/  IMAD.MOV.U32 R13, RZ, RZ, R23 ;  /* 0x000000ffff0d7224 */ /* 0x000fe400078e0017 */
[----:B------:R-:W-:Y:S02]  /*17220*/  IMAD.MOV.U32 R12, RZ, RZ, 0x1 ;  /* 0x00000001ff0c7424 */ /* 0x000fe400078e00ff */
[----:B------:R-:W-:-:S07]  /*17230*/  IMAD.MOV.U32 R2, RZ, RZ, R14 ;  /* 0x000000ffff027224 */ /* 0x000fce00078e000e */
[----:B------:R-:W-:Y:S05]  /*17240*/  WARPSYNC.COLLECTIVE R15, `(.L_x_1477) ;  /* 0x000000000f087348 */ /* 0x000fea0003c00000 */
[----:B------:R0:W1:Y:S02]  /*17250*/  SHFL.IDX P6, R14, R13, R12, R11 ;  /* 0x0000000c0d0e7389 */ /* 0x00006400000c000b */
[----:B01----:R-:W-:Y:S01]  /*17260*/  ENDCOLLECTIVE ;  /* 0x000000000000791b */ /* 0x003fe20003800000 */
.L_x_1477:
        /* <DEDUP_REMOVED lines=12> */
.L_x_1478:
[----:B------:R-:W-:Y:S02]  /*17330*/  IMAD.MOV.U32 R13, RZ, RZ, R23 ;  /* 0x000000ffff0d7224 */ /* 0x000fe400078e0017 */
[----:B------:R-:W-:Y:S02]  /*17340*/  IMAD.MOV.U32 R12, RZ, RZ, 0x2 ;  /* 0x00000002ff0c7424 */ /* 0x000fe400078e00ff */
[----:B------:R-:W-:-:S07]  /*17350*/  IMAD.MOV.U32 R2, RZ, RZ, R14 ;  /* 0x000000ffff027224 */ /* 0x000fce00078e000e */
[----:B------:R-:W-:Y:S05]  /*17360*/  WARPSYNC.COLLECTIVE R15, `(.L_x_1479) ;  /* 0x000000000f087348 */ /* 0x000fea0003c00000 */
[----:B------:R0:W1:Y:S02]  /*17370*/  SHFL.IDX P6, R14, R13, R12, R11 ;  /* 0x0000000c0d0e7389 */ /* 0x00006400000c000b */
[----:B01----:R-:W-:Y:S01]  /*17380*/  ENDCOLLECTIVE ;  /* 0x000000000000791b */ /* 0x003fe20003800000 */
.L_x_1479:
        /* <DEDUP_REMOVED lines=12> */
.L_x_1480:
[----:B------:R-:W-:Y:S02]  /*17450*/  IMAD.MOV.U32 R13, RZ, RZ, R23 ;  /* 0x000000ffff0d7224 */ /* 0x000fe400078e0017 */
[----:B------:R-:W-:Y:S02]  /*17460*/  IMAD.MOV.U32 R12, RZ, RZ, 0x3 ;  /* 0x00000003ff0c7424 */ /* 0x000fe400078e00ff */
[----:B------:R-:W-:-:S07]  /*17470*/  IMAD.MOV.U32 R2, RZ, RZ, R14 ;  /* 0x000000ffff027224 */ /* 0x000fce00078e000e */
[----:B------:R-:W-:Y:S05]  /*17480*/  WARPSYNC.COLLECTIVE R15, `(.L_x_1481) ;  /* 0x000000000f087348 */ /* 0x000fea0003c00000 */
[----:B------:R0:W1:Y:S02]  /*17490*/  SHFL.IDX P6, R14, R13, R12, R11 ;  /* 0x0000000c0d0e7389 */ /* 0x00006400000c000b */
[----:B01----:R-:W-:Y:S01]  /*174a0*/  ENDCOLLECTIVE ;  /* 0x000000000000791b */ /* 0x003fe20003800000 */
.L_x_1481:
        /* <DEDUP_REMOVED lines=12> */
.L_x_1482:
[----:B------:R-:W-:Y:S02]  /*17570*/  IMAD.MOV.U32 R13, RZ, RZ, R23 ;  /* 0x000000ffff0d7224 */ /* 0x000fe400078e0017 */
[----:B------:R-:W-:Y:S02]  /*17580*/  IMAD.MOV.U32 R12, RZ, RZ, 0x4 ;  /* 0x00000004ff0c7424 */ /* 0x000fe400078e00ff */
[----:B------:R-:W-:-:S07]  /*17590*/  IMAD.MOV.U32 R2, RZ, RZ, R14 ;  /* 0x000000ffff027224 */ /* 0x000fce00078e000e */
[----:B------:R-:W-:Y:S05]  /*175a0*/  WARPSYNC.COLLECTIVE R15, `(.L_x_1483) ;  /* 0x000000000f087348 */ /* 0x000fea0003c00000 */
[----:B------:R0:W1:Y:S02]  /*175b0*/  SHFL.IDX P6, R14, R13, R12, R11 ;  /* 0x0000000c0d0e7389 */ /* 0x00006400000c000b */
[----:B01----:R-:W-:Y:S01]  /*175c0*/  ENDCOLLECTIVE ;  /* 0x000000000000791b */ /* 0x003fe20003800000 */
.L_x_1483:
        /* <DEDUP_REMOVED lines=12> */
.L_x_1484:
[----:B------:R-:W-:Y:S02]  /*17690*/  IMAD.MOV.U32 R13, RZ, RZ, R23 ;  /* 0x000000ffff0d7224 */ /* 0x000fe400078e0017 */
[----:B------:R-:W-:Y:S02]  /*176a0*/  IMAD.MOV.U32 R12, RZ, RZ, 0x5 ;  /* 0x00000005ff0c7424 */ /* 0x000fe400078e00ff */
[----:B------:R-:W-:-:S07]  /*176b0*/  IMAD.MOV.U32 R2, RZ, RZ, R14 ;  /* 0x000000ffff027224 */ /* 0x000fce00078e000e */
[----:B------:R-:W-:Y:S05]  /*176c0*/  WARPSYNC.COLLECTIVE R15, `(.L_x_1485) ;  /* 0x000000000f087348 */ /* 0x000fea0003c00000 */
[----:B------:R0:W1:Y:S02]  /*176d0*/  SHFL.IDX P6, R14, R13, R12, R11 ;  /* 0x0000000c0d0e7389 */ /* 0x00006400000c000b */
[----:B01----:R-:W-:Y:S01]  /*176e0*/  ENDCOLLECTIVE ;  /* 0x000000000000791b */ /* 0x003fe20003800000 */
.L_x_1485:
        /* <DEDUP_REMOVED lines=12> */
.L_x_1486:
[----:B------:R-:W-:Y:S02]  /*177b0*/  IMAD.MOV.U32 R13, RZ, RZ, R23 ;  /* 0x000000ffff0d7224 */ /* 0x000fe400078e0017 */
[----:B------:R-:W-:Y:S02]  /*177c0*/  IMAD.MOV.U32 R12, RZ, RZ, 0x6 ;  /* 0x00000006ff0c7424 */ /* 0x000fe400078e00ff */
[----:B------:R-:W-:-:S07]  /*177d0*/  IMAD.MOV.U32 R2, RZ, RZ, R14 ;  /* 0x000000ffff027224 */ /* 0x000fce00078e000e */
[----:B------:R-:W-:Y:S05]  /*177e0*/  WARPSYNC.COLLECTIVE R15, `(.L_x_1487) ;  /* 0x000000000f087348 */ /* 0x000fea0003c00000 */
[----:B------:R0:W1:Y:S02]  /*177f0*/  SHFL.IDX P6, R14, R13, R12, R11 ;  /* 0x0000000c0d0e7389 */ /* 0x00006400000c000b */
[----:B01----:R-:W-:Y:S01]  /*17800*/  ENDCOLLECTIVE ;  /* 0x000000000000791b */ /* 0x003fe20003800000 */
.L_x_1487:
        /* <DEDUP_REMOVED lines=12> */
.L_x_1488:
[----:B------:R-:W-:Y:S02]  /*178d0*/  IMAD.MOV.U32 R13, RZ, RZ, R23 ;  /* 0x000000ffff0d7224 */ /* 0x000fe400078e0017 */
[----:B------:R-:W-:Y:S02]  /*178e0*/  IMAD.MOV.U32 R12, RZ, RZ, 0x7 ;  /* 0x00000007ff0c7424 */ /* 0x000fe400078e00ff */
[----:B------:R-:W-:-:S07]  /*178f0*/  IMAD.MOV.U32 R2, RZ, RZ, R14 ;  /* 0x000000ffff027224 */ /* 0x000fce00078e000e */
[----:B------:R-:W-:Y:S05]  /*17900*/  WARPSYNC.COLLECTIVE R15, `(.L_x_1489) ;  /* 0x000000000f087348 */ /* 0x000fea0003c00000 */
[----:B------:R0:W1:Y:S02]  /*17910*/  SHFL.IDX P6, R14, R13, R12, R11 ;  /* 0x0000000c0d0e7389 */ /* 0x00006400000c000b */
[----:B01----:R-:W-:Y:S01]  /*17920*/  ENDCOLLECTIVE ;  /* 0x000000000000791b */ /* 0x003fe20003800000 */
.L_x_1489:
        /* <DEDUP_REMOVED lines=11> */
.L_x_1490:
[----:B------:R-:W-:Y:S01]  /*179e0*/  IMAD.MOV.U32 R2, RZ, RZ, R14 ;  /* 0x000000ffff027224 */ /* 0x000fe200078e000e */
[----:B------:R-:W-:Y:S06]  /*179f0*/  BRA `(.L_x_1491) ;  /* 0xffffffb400107947 */ /* 0x000fec000383ffff */
.L_x_1374:
[----:B0-----:R0:W1:Y:S02]  /*17a00*/  SYNCS.PHASECHK.TRANS64.TRYWAIT P0, [R0+URZ+0x16860], R3 ;  /* 0x01686003000075a7 */ /* 0x001064000800017f */
[----:B-1----:R-:W-:Y:S05]  /*17a10*/  @!P0 NANOSLEEP.SYNCS 0x989680 ;  /* 0x009896800000895d */ /* 0x002fea0003900000 */
[----:B------:R-:W1:Y:S02]  /*17a20*/  @!P0 SYNCS.PHASECHK.TRANS64 P0, [R0+URZ+0x16860], R3 ;  /* 0x01686003000085a7 */ /* 0x000e64000800007f */
[----:B-1----:R-:W-:Y:S05]  /*17a30*/  @!P0 BRA `(.L_x_1374) ;  /* 0xfffffffc00f08947 */ /* 0x002fea000383ffff */
[----:B------:R-:W-:Y:S05]  /*17a40*/  BRA `(.L_x_1492) ;  /* 0xffffffb800347947 */ /* 0x000fea000383ffff */
.L_x_1375:
        /* <DEDUP_REMOVED lines=8> */
.L_x_1494:
[----:B------:R-:W-:Y:S05]  /*17ad0*/  BSYNC B0 ;  /* 0x0000000000007941 */ /* 0x000fea0003800000 */
.L_x_1493:
[----:B------:R-:W-:Y:S01]  /*17ae0*/  IMAD.MOV.U32 R13, RZ, RZ, R17 ;  /* 0x000000ffff0d7224 */ /* 0x000fe200078e0011 */
[----:B------:R-:W-:Y:S01]  /*17af0*/  ISETP.LT.OR P2, PT, R6, 0x1, P0 ;  /* 0x000000010600780c */ /* 0x000fe20000741670 */
        /* <DEDUP_REMOVED lines=8> */
.L_x_1495:
[----:B------:R-:W-:Y:S02]  /*17b80*/  IMAD R4, R4, 0x2, R22 ;  /* 0x0000000204047824 */ /* 0x000fe400078e0216 */
[----:B------:R-:W-:Y:S02]  /*17b90*/  IMAD.MOV.U32 R13, RZ, RZ, R23 ;  /* 0x000000ffff0d7224 */ /* 0x000fe400078e0017 */
[----:B------:R-:W-:Y:S01]  /*17ba0*/  IMAD.MOV.U32 R12, RZ, RZ, 0x1 ;  /* 0x00000001ff0c7424 */ /* 0x000fe200078e00ff */
[----:B------:R-:W-:-:S13]  /*17bb0*/  IADD3 R2, P1, R14, R5, RZ ;  /* 0x000000050e027210 */ /* 0x000fda0007f3e0ff */
[----:B------:R-:W-:Y:S05]  /*17bc0*/  WARPSYNC.COLLECTIVE R15, `(.L_x_1496) ;  /* 0x000000000f087348 */ /* 0x000fea0003c00000 */
[----:B------:R0:W1:Y:S02]  /*17bd0*/  SHFL.IDX P6, R14, R13, R12, R11 ;  /* 0x0000000c0d0e7389 */ /* 0x00006400000c000b */
[----:B01----:R-:W-:Y:S01]  /*17be0*/  ENDCOLLECTIVE ;  /* 0x000000000000791b */ /* 0x003fe20003800000 */
.L_x_1496:
        /* <DEDUP_REMOVED lines=11> */
.L_x_1497:
[----:B------:R-:W-:Y:S02]  /*17ca0*/  IMAD.MOV.U32 R13, RZ, RZ, R23 ;  /* 0x000000ffff0d7224 */ /* 0x000fe400078e0017 */
[----:B------:R-:W-:Y:S02]  /*17cb0*/  IMAD.MOV.U32 R12, RZ, RZ, 0x2 ;  /* 0x00000002ff0c7424 */ /* 0x000fe400078e00ff */
[----:B------:R-:W-:-:S07]  /*17cc0*/  IMAD.MOV.U32 R9, RZ, RZ, R14 ;  /* 0x000000ffff097224 */ /* 0x000fce00078e000e */
[----:B------:R-:W-:Y:S05]  /*17cd0*/  WARPSYNC.COLLECTIVE R15, `(.L_x_1498) ;  /* 0x000000000f087348 */ /* 0x000fea0003c00000 */
[----:B------:R0:W1:Y:S02]  /*17ce0*/  SHFL.IDX P6, R14, R13, R12, R11 ;  /* 0x0000000c0d0e7389 */ /* 0x00006400000c000b */
[----:B01----:R-:W-:Y:S01]  /*17cf0*/  ENDCOLLECTIVE ;  /* 0x000000000000791b */ /* 0x003fe20003800000 */
.L_x_1498:
        /* <DEDUP_REMOVED lines=12> */
.L_x_1499:
[----:B------:R-:W-:Y:S02]  /*17dc0*/  IMAD.MOV.U32 R13, RZ, RZ, R23 ;  /* 0x000000ffff0d7224 */ /* 0x000fe400078e0017 */
[----:B------:R-:W-:Y:S02]  /*17dd0*/  IMAD.MOV.U32 R12, RZ, RZ, 0x3 ;  /* 0x00000003ff0c7424 */ /* 0x000fe400078e00ff */
[----:B------:R-:W-:-:S07]  /*17de0*/  IMAD.MOV.U32 R10, RZ, RZ, R14 ;  /* 0x000000ffff0a7224 */ /* 0x000fce00078e000e */
[----:B------:R-:W-:Y:S05]  /*17df0*/  WARPSYNC.COLLECTIVE R15, `(.L_x_1500) ;  /* 0x000000000f087348 */ /* 0x000fea0003c00000 */
[----:B------:R0:W1:Y:S02]  /*17e00*/  SHFL.IDX P6, R14, R13, R12, R11 ;  /* 0x0000000c0d0e7389 */ /* 0x00006400000c000b */
[----:B01----:R-:W-:Y:S01]  /*17e10*/  ENDCOLLECTIVE ;  /* 0x000000000000791b */ /* 0x003fe20003800000 */
.L_x_1500:
        /* <DEDUP_REMOVED lines=12> */
.L_x_1501:
[----:B------:R-:W-:Y:S02]  /*17ee0*/  IMAD.MOV.U32 R13, RZ, RZ, R23 ;  /* 0x000000ffff0d7224 */ /* 0x000fe400078e0017 */
[----:B------:R-:W-:Y:S02]  /*17ef0*/  IMAD.MOV.U32 R12, RZ, RZ, 0x4 ;  /* 0x00000004ff0c7424 */ /* 0x000fe400078e00ff */
[----:B------:R-:W-:-:S07]  /*17f00*/  IMAD.MOV.U32 R9, RZ, RZ, R14 ;  /* 0x000000ffff097224 */ /* 0x000fce00078e000e */
[----:B------:R-:W-:Y:S05]  /*17f10*/  WARPSYNC.COLLECTIVE R15, `(.L_x_1502) ;  /* 0x000000000f087348 */ /* 0x000fea0003c00000 */
[----:B------:R0:W1:Y:S02]  /*17f20*/  SHFL.IDX P6, R14, R13, R12, R11 ;  /* 0x0000000c0d0e7389 */ /* 0x00006400000c000b */
[----:B01----:R-:W-:Y:S01]  /*17f30*/  ENDCOLLECTIVE ;  /* 0x000000000000791b */ /* 0x003fe20003800000 */
.L_x_1502:
        /* <DEDUP_REMOVED lines=12> */
.L_x_1503:
[----:B------:R-:W-:Y:S02]  /*18000*/  IMAD.MOV.U32 R13, RZ, RZ, R23 ;  /* 0x000000ffff0d7224 */ /* 0x000fe400078e0017 */
[----:B------:R-:W-:Y:S02]  /*18010*/  IMAD.MOV.U32 R12, RZ, RZ, 0x5 ;  /* 0x00000005ff0c7424 */ /* 0x000fe400078e00ff */
[----:B------:R-:W-:-:S07]  /*18020*/  IMAD.MOV.U32 R10, RZ, RZ, R14 ;  /* 0x000000ffff0a7224 */ /* 0x000fce00078e000e */
[----:B------:R-:W-:Y:S05]  /*18030*/  WARPSYNC.COLLECTIVE R15, `(.L_x_1504) ;  /* 0x000000000f087348 */ /* 0x000fea0003c00000 */
[----:B------:R0:W1:Y:S02]  /*18040*/  SHFL.IDX P6, R14, R13, R12, R11 ;  /* 0x0000000c0d0e7389 */ /* 0x00006400000c000b */
[----:B01----:R-:W-:Y:S01]  /*18050*/  ENDCOLLECTIVE ;  /* 0x000000000000791b */ /* 0x003fe20003800000 */
.L_x_1504:
        /* <DEDUP_REMOVED lines=12> */
.L_x_1505:
[----:B------:R-:W-:Y:S02]  /*18120*/  IMAD.MOV.U32 R13, RZ, RZ, R23 ;  /* 0x000000ffff0d7224 */ /* 0x000fe400078e0017 */
[----:B------:R-:W-:Y:S02]  /*18130*/  IMAD.MOV.U32 R12, RZ, RZ, 0x6 ;  /* 0x00000006ff0c7424 */ /* 0x000fe400078e00ff */
[----:B------:R-:W-:-:S07]  /*18140*/  IMAD.MOV.U32 R9, RZ, RZ, R14 ;  /* 0x000000ffff097224 */ /* 0x000fce00078e000e */
[----:B------:R-:W-:Y:S05]  /*18150*/  WARPSYNC.COLLECTIVE R15, `(.L_x_1506) ;  /* 0x000000000f087348 */ /* 0x000fea0003c00000 */
[----:B------:R0:W1:Y:S02]  /*18160*/  SHFL.IDX P6, R14, R13, R12, R11 ;  /* 0x0000000c0d0e7389 */ /* 0x00006400000c000b */
[----:B01----:R-:W-:Y:S01]  /*18170*/  ENDCOLLECTIVE ;  /* 0x000000000000791b */ /* 0x003fe20003800000 */
.L_x_1506:
        /* <DEDUP_REMOVED lines=12> */
.L_x_1507:
[----:B------:R-:W-:Y:S02]  /*18240*/  IMAD.MOV.U32 R13, RZ, RZ, R23 ;  /* 0x000000ffff0d7224 */ /* 0x000fe400078e0017 */
[----:B------:R-:W-:Y:S01]  /*18250*/  IMAD.MOV.U32 R12, RZ, RZ, 0x7 ;  /* 0x00000007ff0c7424 */ /* 0x000fe200078e00ff */
[----:B------:R-:W-:-:S13]  /*18260*/  IADD3 R2, P1, R14, R5, RZ ;  /* 0x000000050e027210 */ /* 0x000fda0007f3e0ff */
[----:B------:R-:W-:Y:S05]  /*18270*/  WARPSYNC.COLLECTIVE R15, `(.L_x_1508) ;  /* 0x000000000f087348 */ /* 0x000fea0003c00000 */
[----:B------:R0:W1:Y:S02]  /*18280*/  SHFL.IDX P6, R14, R13, R12, R11 ;  /* 0x0000000c0d0e7389 */ /* 0x00006400000c000b */
[----:B01----:R-:W-:Y:S01]  /*18290*/  ENDCOLLECTIVE ;  /* 0x000000000000791b */ /* 0x003fe20003800000 */
.L_x_1508:
        /* <DEDUP_REMOVED lines=10> */
.L_x_1509:
[----:B------:R-:W-:Y:S05]  /*18340*/  BRA `(.L_x_1510) ;  /* 0xffffffb000e87947 */ /* 0x000fea000383ffff */
.L_x_1380:
        /* <DEDUP_REMOVED lines=8> */
.L_x_1512:
[----:B------:R-:W-:Y:S05]  /*183d0*/  BSYNC B0 ;  /* 0x0000000000007941 */ /* 0x000fea0003800000 */
.L_x_1511:
[----:B------:R-:W-:Y:S02]  /*183e0*/  IMAD.MOV.U32 R13, RZ, RZ, R16 ;  /* 0x000000ffff0d7224 */ /* 0x000fe400078e0010 */
        /* <DEDUP_REMOVED lines=8> */
.L_x_1513:
[----:B------:R-:W-:Y:S02]  /*18470*/  ULDC UR4, c[0x0][0xc3c] ;  /* 0x00030f0000047ab9 */ /* 0x000fe40000000800 */
[----:B------:R-:W-:-:S13]  /*18480*/  ISETP.GE.OR P1, PT, R7, UR4, !P0 ;  /* 0x0000000407007c0c */ /* 0x000fda000c726670 */
[----:B------:R-:W0:Y:S01]  /*18490*/  @!P1 LDC.64 R2, c[0x0][0xc80] ;  /* 0x00032000ff029b82 */ /* 0x000e220000000a00 */
[----:B------:R-:W-:Y:S02]  /*184a0*/  IMAD.MOV.U32 R17, RZ, RZ, RZ ;  /* 0x000000ffff117224 */ /* 0x000fe400078e00ff */
[----:B------:R-:W-:Y:S02]  /*184b0*/  IMAD.MOV.U32 R11, RZ, RZ, RZ ;  /* 0x000000ffff0b7224 */ /* 0x000fe400078e00ff */
[----:B------:R-:W-:Y:S02]  /*184c0*/  IMAD.MOV.U32 R5, RZ, RZ, R14 ;  /* 0x000000ffff057224 */ /* 0x000fe400078e000e */
[----:B0-----:R-:W-:-:S06]  /*184d0*/  @!P1 IMAD.WIDE R2, R7, 0x4, R2 ;  /* 0x0000000407029825 */ /* 0x001fcc00078e0202 */
[----:B------:R-:W2:Y:S01]  /*184e0*/  @!P1 LDG.E R2, desc[UR52][R2.64] ;  /* 0x0000003402029981 */ /* 0x000ea2000c1e1900 */
[C---:B------:R-:W-:Y:S02]  /*184f0*/  ISETP.GE.U32.AND P2, PT, R8.reuse, 0x2, PT ;  /* 0x000000020800780c */ /* 0x040fe40003f46070 */
[C---:B------:R-:W-:Y:S02]  /*18500*/  ISETP.GE.U32.AND P3, PT, R8.reuse, 0x4, PT ;  /* 0x000000040800780c */ /* 0x040fe40003f66070 */
[C---:B------:R-:W-:Y:S02]  /*18510*/  ISETP.GE.U32.AND P4, PT, R8.reuse, 0x8, PT ;  /* 0x000000080800780c */ /* 0x040fe40003f86070 */
[C---:B------:R-:W-:Y:S01]  /*18520*/  ISETP.GE.U32.AND P5, PT, R8.reuse, 0x10, PT ;  /* 0x000000100800780c */ /* 0x040fe20003fa6070 */
[----:B--2---:R-:W-:Y:S01]  /*18530*/  @!P1 IMAD.MOV.U32 R17, RZ, RZ, R2 ;  /* 0x000000ffff119224 */ /* 0x004fe200078e0002 */
[----:B------:R-:W-:-:S03]  /*18540*/  ISETP.NE.AND P1, PT, R8, RZ, PT ;  /* 0x000000ff0800720c */ /* 0x000fc60003f25270 */
[----:B------:R-:W-:-:S10]  /*18550*/  IMAD.MOV.U32 R13, RZ, RZ, R17 ;  /* 0x000000ffff0d7224 */ /* 0x000fd400078e0011 */
[----:B------:R-:W-:Y:S05]  /*18560*/  WARPSYNC.COLLECTIVE R15, `(.L_x_1514) ;  /* 0x000000000f087348 */ /* 0x000fea0003c00000 */
[----:B------:R0:W1:Y:S02]  /*18570*/  SHFL.UP P6, R14, R13, R12, R11 ;  /* 0x0400000c0d0e7389 */ /* 0x00006400000c000b */
[----:B01----:R-:W-:Y:S01]  /*18580*/  ENDCOLLECTIVE ;  /* 0x000000000000791b */ /* 0x003fe20003800000 */
.L_x_1514:
[----:B------:R-:W-:Y:S01]  /*18590*/  IMAD.MOV.U32 R12, RZ, RZ, 0x2 ;  /* 0x00000002ff0c7424 */ /* 0x000fe200078e00ff */
[----:B------:R-:W-:-:S05]  /*185a0*/  SEL R4, R14, RZ, P1 ;  /* 0x000000ff0e047207 */ /* 0x000fca0000800000 */
[----:B------:R-:W-:-:S04]  /*185b0*/  IMAD.IADD R4, R17, 0x1, R4 ;  /* 0x0000000111047824 */ /* 0x000fc800078e0204 */
[----:B------:R-:W-:-:S07]  /*185c0*/  IMAD.MOV.U32 R13, RZ, RZ, R4 ;  /* 0x000000ffff0d7224 */ /* 0x000fce00078e0004 */
[----:B------:R-:W-:Y:S05]  /*185d0*/  WARPSYNC.COLLECTIVE R15, `(.L_x_1515) ;  /* 0x000000000f087348 */ /* 0x000fea0003c00000 */
[----:B------:R0:W1:Y:S02]  /*185e0*/  SHFL.UP P6, R14, R13, R12, R11 ;  /* 0x0400000c0d0e7389 */ /* 0x00006400000c000b */
[----:B01----:R-:W-:Y:S01]  /*185f0*/  ENDCOLLECTIVE ;  /* 0x000000000000791b */ /* 0x003fe20003800000 */
.L_x_1515:
[----:B------:R-:W-:Y:S01]  /*18600*/  IMAD.MOV.U32 R12, RZ, RZ, 0x4 ;  /* 0x00000004ff0c7424 */ /* 0x000fe200078e00ff */
[----:B------:R-:W-:-:S05]  /*18610*/  SEL R3, R14, RZ, P2 ;  /* 0x000000ff0e037207 */ /* 0x000fca0001000000 */
[----:B------:R-:W-:-:S04]  /*18620*/  IMAD.IADD R6, R4, 0x1, R3 ;  /* 0x0000000104067824 */ /* 0x000fc800078e0203 */
[----:B------:R-:W-:-:S07]  /*18630*/  IMAD.MOV.U32 R13, RZ, RZ, R6 ;  /* 0x000000ffff0d7224 */ /* 0x000fce00078e0006 */
[----:B------:R-:W-:Y:S05]  /*18640*/  WARPSYNC.COLLECTIVE R15, `(.L_x_1516) ;  /* 0x000000000f087348 */ /* 0x000fea0003c00000 */
[----:B------:R0:W1:Y:S02]  /*18650*/  SHFL.UP P6, R14, R13, R12, R11 ;  /* 0x0400000c0d0e7389 */ /* 0x00006400000c000b */
[----:B01----:R-:W-:Y:S01]  /*18660*/  ENDCOLLECTIVE ;  /* 0x000000000000791b */ /* 0x003fe20003800000 */
.L_x_1516:
[----:B------:R-:W-:Y:S01]  /*18670*/  IMAD.MOV.U32 R12, RZ, RZ, 0x8 ;  /* 0x00000008ff0c7424 */ /* 0x000fe200078e00ff */
[----:B------:R-:W-:-:S05]  /*18680*/  SEL R3, R14, RZ, P3 ;  /* 0x000000ff0e037207 */ /* 0x000fca0001800000 */
[----:B------:R-:W-:-:S04]  /*18690*/  IMAD.IADD R2, R6, 0x1, R3 ;  /* 0x0000000106027824 */ /* 0x000fc800078e0203 */
[----:B------:R-:W-:-:S07]  /*186a0*/  IMAD.MOV.U32 R13, RZ, RZ, R2 ;  /* 0x000000ffff0d7224 */ /* 0x000fce00078e0002 */
[----:B------:R-:W-:Y:S05]  /*186b0*/  WARPSYNC.COLLECTIVE R15, `(.L_x_1517) ;  /* 0x000000000f087348 */ /* 0x000fea0003c00000 */
[----:B------:R0:W1:Y:S02]  /*186c0*/  SHFL.UP P6, R14, R13, R12, R11 ;  /* 0x0400000c0d0e7389 */ /* 0x00006400000c000b */
[----:B01----:R-:W-:Y:S01]  /*186d0*/  ENDCOLLECTIVE ;  /* 0x000000000000791b */ /* 0x003fe20003800000 */
.L_x_1517:
[----:B------:R-:W-:Y:S01]  /*186e0*/  IMAD.MOV.U32 R12, RZ, RZ, 0x10 ;  /* 0x00000010ff0c7424 */ /* 0x000fe200078e00ff */
[----:B------:R-:W-:-:S05]  /*186f0*/  SEL R3, R14, RZ, P4 ;  /* 0x000000ff0e037207 */ /* 0x000fca0002000000 */
[----:B------:R-:W-:-:S04]  /*18700*/  IMAD.IADD R3, R2, 0x1, R3 ;  /* 0x0000000102037824 */ /* 0x000fc800078e0203 */
[----:B------:R-:W-:-:S07]  /*18710*/  IMAD.MOV.U32 R13, RZ, RZ, R3 ;  /* 0x000000ffff0d7224 */ /* 0x000fce00078e0003 */
[----:B------:R-:W-:Y:S05]  /*18720*/  WARPSYNC.COLLECTIVE R15, `(.L_x_1518) ;  /* 0x000000000f087348 */ /* 0x000fea0003c00000 */
[----:B------:R0:W1:Y:S02]  /*18730*/  SHFL.UP P6, R14, R13, R12, R11 ;  /* 0x0400000c0d0e7389 */ /* 0x00006400000c000b */
[----:B01----:R-:W-:Y:S01]  /*18740*/  ENDCOLLECTIVE ;  /* 0x000000000000791b */ /* 0x003fe20003800000 */
.L_x_1518:
        /* <DEDUP_REMOVED lines=8> */
.L_x_1519:
[----:B------:R-:W-:Y:S05]  /*187d0*/  BRA `(.L_x_1520) ;  /* 0xffffffb000f07947 */ /* 0x000fea000383ffff */
.L_x_1385:
        /* <DEDUP_REMOVED lines=8> */
.L_x_1522:
[----:B------:R-:W-:Y:S05]  /*18860*/  BSYNC B0 ;  /* 0x0000000000007941 */ /* 0x000fea0003800000 */
.L_x_1521:
        /* <DEDUP_REMOVED lines=8> */
.L_x_1523:
[----:B------:R-:W-:Y:S01]  /*188f0*/  IMAD.MOV.U32 R12, RZ, RZ, 0x4 ;  /* 0x00000004ff0c7424 */ /* 0x000fe200078e00ff */
[----:B------:R-:W-:-:S05]  /*18900*/  SEL R2, R14, RZ, P2 ;  /* 0x000000ff0e027207 */ /* 0x000fca0001000000 */
[----:B------:R-:W-:-:S04]  /*18910*/  IMAD.IADD R2, R13, 0x1, R2 ;  /* 0x000000010d027824 */ /* 0x000fc800078e0202 */
[----:B------:R-:W-:-:S07]  /*18920*/  IMAD.MOV.U32 R13, RZ, RZ, R2 ;  /* 0x000000ffff0d7224 */ /* 0x000fce00078e0002 */
[----:B------:R-:W-:Y:S05]  /*18930*/  WARPSYNC.COLLECTIVE R15, `(.L_x_1524) ;  /* 0x000000000f087348 */ /* 0x000fea0003c00000 */
[----:B------:R0:W1:Y:S02]  /*18940*/  SHFL.UP P6, R14, R13, R12, R11 ;  /* 0x0400000c0d0e7389 */ /* 0x00006400000c000b */
[----:B01----:R-:W-:Y:S01]  /*18950*/  ENDCOLLECTIVE ;  /* 0x000000000000791b */ /* 0x003fe20003800000 */
.L_x_1524:
[----:B------:R-:W-:Y:S01]  /*18960*/  IMAD.MOV.U32 R12, RZ, RZ, 0x8 ;  /* 0x00000008ff0c7424 */ /* 0x000fe200078e00ff */
[----:B------:R-:W-:-:S05]  /*18970*/  SEL R3, R14, RZ, P3 ;  /* 0x000000ff0e037207 */ /* 0x000fca0001800000 */
[----:B------:R-:W-:-:S04]  /*18980*/  IMAD.IADD R3, R2, 0x1, R3 ;  /* 0x0000000102037824 */ /* 0x000fc800078e0203 */
[----:B------:R-:W-:-:S07]  /*18990*/  IMAD.MOV.U32 R13, RZ, RZ, R3 ;  /* 0x000000ffff0d7224 */ /* 0x000fce00078e0003 */
[----:B------:R-:W-:Y:S05]  /*189a0*/  WARPSYNC.COLLECTIVE R15, `(.L_x_1525) ;  /* 0x000000000f087348 */ /* 0x000fea0003c00000 */
[----:B------:R0:W1:Y:S02]  /*189b0*/  SHFL.UP P6, R14, R13, R12, R11 ;  /* 0x0400000c0d0e7389 */ /* 0x00006400000c000b */
[----:B01----:R-:W-:Y:S01]  /*189c0*/  ENDCOLLECTIVE ;  /* 0x000000000000791b */ /* 0x003fe20003800000 */
.L_x_1525:
[----:B------:R-:W-:Y:S01]  /*189d0*/  IMAD.MOV.U32 R12, RZ, RZ, 0x10 ;  /* 0x00000010ff0c7424 */ /* 0x000fe200078e00ff */
[----:B------:R-:W-:-:S05]  /*189e0*/  SEL R4, R14, RZ, P4 ;  /* 0x000000ff0e047207 */ /* 0x000fca0002000000 */
[----:B------:R-:W-:-:S04]  /*189f0*/  IMAD.IADD R4, R3, 0x1, R4 ;  /* 0x0000000103047824 */ /* 0x000fc800078e0204 */
[----:B------:R-:W-:-:S07]  /*18a00*/  IMAD.MOV.U32 R13, RZ, RZ, R4 ;  /* 0x000000ffff0d7224 */ /* 0x000fce00078e0004 */
[----:B------:R-:W-:Y:S05]  /*18a10*/  WARPSYNC.COLLECTIVE R15, `(.L_x_1526) ;  /* 0x000000000f087348 */ /* 0x000fea0003c00000 */
[----:B------:R0:W1:Y:S02]  /*18a20*/  SHFL.UP P6, R14, R13, R12, R11 ;  /* 0x0400000c0d0e7389 */ /* 0x00006400000c000b */
[----:B01----:R-:W-:Y:S01]  /*18a30*/  ENDCOLLECTIVE ;  /* 0x000000000000791b */ /* 0x003fe20003800000 */
.L_x_1526:
        /* <DEDUP_REMOVED lines=8> */
.L_x_1527:
[----:B------:R-:W-:Y:S05]  /*18ac0*/  BRA `(.L_x_1528) ;  /* 0xffffffb000d07947 */ /* 0x000fea000383ffff */
.L_x_1387:
[----:B------:R-:W-:Y:S01]  /*18ad0*/  BSSY B0, `(.L_x_1529) ;  /* 0x0000006000007945 */ /* 0x000fe20003800000 */
[----:B------:R-:W-:Y:S01]  /*18ae0*/  PLOP3.LUT P6, PT, P6, PT, PT, 0x8, 0x0 ;  /* 0x000000000000781c */ /* 0x000fe200037ce170 */
[----:B------:R-:W-:-:S12]  /*18af0*/  IMAD.MOV.U32 R15, RZ, RZ, -0x1 ;  /* 0xffffffffff0f7424 */ /* 0x000fd800078e00ff */
[----:B01----:R-:W-:Y:S05]  /*18b00*/  WARPSYNC.COLLECTIVE R15, `(.L_x_1530) ;  /* 0x000000000f087348 */ /* 0x003fea0003c00000 */
[----:B------:R-:W-:Y:S01]  /*18b10*/  VOTE.ANY R14, PT, P6 ;  /* 0x00000000000e7806 */ /* 0x000fe200030e0100 */
[----:B01----:R-:W-:Y:S06]  /*18b20*/  ENDCOLLECTIVE ;  /* 0x000000000000791b */ /* 0x003fec0003800000 */
.L_x_1530:
[----:B------:R-:W-:Y:S05]  /*18b30*/  BSYNC B0 ;  /* 0x0000000000007941 */ /* 0x000fea0003800000 */
.L_x_1529:
        /* <DEDUP_REMOVED lines=9> */
.L_x_1531:
[----:B------:R-:W-:Y:S01]  /*18bd0*/  IMAD.MOV.U32 R17, RZ, RZ, R14 ;  /* 0x000000ffff117224 */ /* 0x000fe200078e000e */
[----:B------:R-:W-:Y:S06]  /*18be0*/  BRA `(.L_x_1532) ;  /* 0xffffffb000c07947 */ /* 0x000fec000383ffff */
.L_x_1389:
[----:B------:R-:W-:Y:S01]  /*18bf0*/  BSSY B0, `(.L_x_1533) ;  /* 0x0000007000007945 */ /* 0x000fe20003800000 */
[----:B------:R-:W-:Y:S02]  /*18c00*/  IMAD.MOV.U32 R13, RZ, RZ, R3 ;  /* 0x000000ffff0d7224 */ /* 0x000fe400078e0003 */
[----:B------:R-:W-:Y:S02]  /*18c10*/  IMAD.MOV.U32 R11, RZ, RZ, 0x1f ;  /* 0x0000001fff0b7424 */ /* 0x000fe400078e00ff */
[----:B------:R-:W-:-:S07]  /*18c20*/  IMAD.MOV.U32 R15, RZ, RZ, -0x1 ;  /* 0xffffffffff0f7424 */ /* 0x000fce00078e00ff */
[----:B0123--:R-:W-:Y:S05]  /*18c30*/  WARPSYNC.COLLECTIVE R15, `(.L_x_1534) ;  /* 0x000000000f087348 */ /* 0x00ffea0003c00000 */
[----:B------:R4:W0:Y:S02]  /*18c40*/  SHFL.IDX P6, R14, R13, R12, R11 ;  /* 0x0000000c0d0e7389 */ /* 0x00082400000c000b */
[----:B01234-:R-:W-:Y:S01]  /*18c50*/  ENDCOLLECTIVE ;  /* 0x000000000000791b */ /* 0x01ffe20003800000 */
.L_x_1534:
[----:B------:R-:W-:Y:S05]  /*18c60*/  BSYNC B0 ;  /* 0x0000000000007941 */ /* 0x000fea0003800000 */
.L_x_1533:
[----:B------:R-:W-:Y:S05]  /*18c70*/  BRA `(.L_x_1388) ;  /* 0xffffffb000b87947 */ /* 0x000fea000383ffff */
.L_x_1393:
[----:B0-----:R0:W3:Y:S02]  /*18c80*/  SYNCS.PHASECHK.TRANS64.TRYWAIT P0, [R5+URZ+0x16820], R0 ;  /* 0x01682000050075a7 */ /* 0x0010e4000800017f */
[----:B---3--:R-:W-:Y:S05]  /*18c90*/  @!P0 NANOSLEEP.SYNCS 0x989680 ;  /* 0x009896800000895d */ /* 0x008fea0003900000 */
[----:B------:R-:W3:Y:S02]  /*18ca0*/  @!P0 SYNCS.PHASECHK.TRANS64 P0, [R5+URZ+0x16820], R0 ;  /* 0x01682000050085a7 */ /* 0x000ee4000800007f */
[----:B---3--:R-:W-:Y:S05]  /*18cb0*/  @!P0 BRA `(.L_x_1393) ;  /* 0xfffffffc00f08947 */ /* 0x008fea000383ffff */
[----:B------:R-:W-:Y:S05]  /*18cc0*/  BRA `(.L_x_1535) ;  /* 0xffffffb800307947 */ /* 0x000fea000383ffff */
.L_x_1394:
        /* <DEDUP_REMOVED lines=11> */
.L_x_1537:
[----:B------:R-:W-:Y:S05]  /*18d80*/  BSYNC B0 ;  /* 0x0000000000007941 */ /* 0x000fea0003800000 */
.L_x_1536:
[----:B------:R-:W-:Y:S05]  /*18d90*/  BRA `(.L_x_1538) ;  /* 0xffffffb800187947 */ /* 0x000fea000383ffff */
.L_x_1397:
[----:B------:R-:W-:Y:S01]  /*18da0*/  BSSY B1, `(.L_x_1539) ;  /* 0x0000006000017945 */ /* 0x000fe20003800000 */
[----:B------:R-:W-:-:S07]  /*18db0*/  IMAD.MOV.U32 R15, RZ, RZ, -0x1 ;  /* 0xffffffffff0f7424 */ /* 0x000fce00078e00ff */
[----:B012---:R-:W-:Y:S05]  /*18dc0*/  WARPSYNC.COLLECTIVE R15, `(.L_x_1540) ;  /* 0x000000000f0c7348 */ /* 0x007fea0003c00000 */
[----:B------:R-:W-:Y:S02]  /*18dd0*/  ELECT P6, UR62, PT ;  /* 0x00000000003e782f */ /* 0x000fe400038c0000 */
[----:B------:R-:W-:Y:S01]  /*18de0*/  MOV R14, UR62 ;  /* 0x0000003e000e7c02 */ /* 0x000fe20008000f00 */
[----:B012---:R-:W-:Y:S10]  /*18df0*/  ENDCOLLECTIVE ;  /* 0x000000000000791b */ /* 0x007ff40003800000 */
.L_x_1540:
[----:B------:R-:W-:Y:S05]  /*18e00*/  BSYNC B1 ;  /* 0x0000000000017941 */ /* 0x000fea0003800000 */
.L_x_1539:
[----:B------:R-:W-:Y:S05]  /*18e10*/  BRA `(.L_x_1541) ;  /* 0xffffffb800107947 */ /* 0x000fea000383ffff */
.L_x_1399:
[----:B0-----:R0:W3:Y:S02]  /*18e20*/  SYNCS.PHASECHK.TRANS64.TRYWAIT P1, [R3+URZ+0x16840], R2 ;  /* 0x01684002030075a7 */ /* 0x0010e4000802017f */
[----:B---3--:R-:W-:Y:S05]  /*18e30*/  @!P1 NANOSLEEP.SYNCS 0x989680 ;  /* 0x009896800000995d */ /* 0x008fea0003900000 */
[----:B------:R-:W3:Y:S02]  /*18e40*/  @!P1 SYNCS.PHASECHK.TRANS64 P1, [R3+URZ+0x16840], R2 ;  /* 0x01684002030095a7 */ /* 0x000ee4000802007f */
[----:B---3--:R-:W-:Y:S05]  /*18e50*/  @!P1 BRA `(.L_x_1399) ;  /* 0xfffffffc00f09947 */ /* 0x008fea000383ffff */
[----:B------:R-:W-:Y:S05]  /*18e60*/  BRA `(.L_x_1542) ;  /* 0xffffffb800307947 */ /* 0x000fea000383ffff */
.L_x_1401:
[----:B---3--:R3:W4:Y:S02]  /*18e70*/  SYNCS.PHASECHK.TRANS64.TRYWAIT P1, [R5+URZ+0x16840], R0 ;  /* 0x01684000050075a7 */ /* 0x008724000802017f */
[----:B----4-:R-:W-:Y:S05]  /*18e80*/  @!P1 NANOSLEEP.SYNCS 0x989680 ;  /* 0x009896800000995d */ /* 0x010fea0003900000 */
[----:B------:R-:W4:Y:S02]  /*18e90*/  @!P1 SYNCS.PHASECHK.TRANS64 P1, [R5+URZ+0x16840], R0 ;  /* 0x01684000050095a7 */ /* 0x000f24000802007f */
[----:B----4-:R-:W-:Y:S05]  /*18ea0*/  @!P1 BRA `(.L_x_1401) ;  /* 0xfffffffc00f09947 */ /* 0x010fea000383ffff */
[----:B------:R-:W-:Y:S05]  /*18eb0*/  BRA `(.L_x_1543) ;  /* 0xffffffb8003c7947 */ /* 0x000fea000383ffff */
.L_x_1403:
[----:B----4-:R4:W0:Y:S02]  /*18ec0*/  SYNCS.PHASECHK.TRANS64.TRYWAIT P1, [R3+URZ+0x16860], R2 ;  /* 0x01686002030075a7 */ /* 0x010824000802017f */
[----:B0-----:R-:W-:Y:S05]  /*18ed0*/  @!P1 NANOSLEEP.SYNCS 0x989680 ;  /* 0x009896800000995d */ /* 0x001fea0003900000 */
[----:B------:R-:W0:Y:S02]  /*18ee0*/  @!P1 SYNCS.PHASECHK.TRANS64 P1, [R3+URZ+0x16860], R2 ;  /* 0x01686002030095a7 */ /* 0x000e24000802007f */
[----:B0-----:R-:W-:Y:S05]  /*18ef0*/  @!P1 BRA `(.L_x_1403) ;  /* 0xfffffffc00f09947 */ /* 0x001fea000383ffff */
[----:B------:R-:W-:Y:S05]  /*18f00*/  BRA `(.L_x_1544) ;  /* 0xffffffb800387947 */ /* 0x000fea000383ffff */
.L_x_1545:
        /* <DEDUP_REMOVED lines=15> */
.L_x_3109:


//--------------------- .text._ZN7cutlass13device_kernelIN5flash11enable_sm90INS1_16FlashAttnFwdSm90INS1_25CollectiveMainloopFwdSm90ILi2EN4cute5tupleIJNS5_1CILi1EEES8_S8_EEENS6_IJNS7_ILi192EEENS7_ILi128EEENS7_ILi64EEEEEELi64ENS_10bfloat16_tEfNS_4arch4Sm90ELb0ELb1ELb0ELb1ELb1ELb1ELb0ELb1ELb1ELb1ELb0ELb0EEENS1_21CollectiveEpilogueFwdINS6_IJSA_SC_SB_EEES9_SE_SG_Li384ELb1ELb1ELb0ELb0EEENS1_36VarlenDynamicPersistentTileSchedulerILi192ELi128ELi384ELi128ELb0ELb1ELb1ELb1ELb0ELb1EEEEEEEEEvNT_6ParamsE --------------------------
	.section	.text._ZN7cutlass13device_kernelIN5flash11enable_sm90INS1_16FlashAttnFwdSm90INS1_25CollectiveMainloopFwdSm90ILi2EN4cute5tupleIJNS5_1CILi1EEES8_S8_EEENS6_IJNS7_ILi192EEENS7_ILi128EEENS7_ILi64EEEEEELi64ENS_10bfloat16_tEfNS_4arch4Sm90ELb0ELb1ELb0ELb1ELb1ELb1ELb0ELb1ELb1ELb1ELb0ELb0EEENS1_21CollectiveEpilogueFwdINS6_IJSA_SC_SB_EEES9_SE_SG_Li384ELb1ELb1ELb0ELb0EEENS1_36VarlenDynamicPersistentTileSchedulerILi192ELi128ELi384ELi128ELb0ELb1ELb1ELb1ELb0ELb1EEEEEEEEEvNT_6ParamsE,"ax",@progbits
	.align	128
.text._ZN7cutlass13device_kernelIN5flash11enable_sm90INS1_16FlashAttnFwdSm90INS1_25CollectiveMainloopFwdSm90ILi2EN4cute5tupleIJNS5_1CILi1EEES8_S8_EEENS6_IJNS7_ILi192EEENS7_ILi128EEENS7_ILi64EEEEEELi64ENS_10bfloat16_tEfNS_4arch4Sm90ELb0ELb1ELb0ELb1ELb1ELb1ELb0ELb1ELb1ELb1ELb0ELb0EEENS1_21CollectiveEpilogueFwdINS6_IJSA_SC_SB_EEES9_SE_SG_Li384ELb1ELb1ELb0ELb0EEENS1_36VarlenDynamicPersistentTileSchedulerILi192ELi128ELi384ELi128ELb0ELb1ELb1ELb1ELb0ELb1EEEEEEEEEvNT_6ParamsE:
        .type           _ZN7cutlass13device_kernelIN5flash11enable_sm90INS1_16FlashAttnFwdSm90INS1_25CollectiveMainloopFwdSm90ILi2EN4cute5tupleIJNS5_1CILi1EEES8_S8_EEENS6_IJNS7_ILi192EEENS7_ILi128EEENS7_ILi64EEEEEELi64ENS_10bfloat16_tEfNS_4arch4Sm90ELb0ELb1ELb0ELb1ELb1ELb1ELb0ELb1ELb1ELb1ELb0ELb0EEENS1_21CollectiveEpilogueFwdINS6_IJSA_SC_SB_EEES9_SE_SG_Li384ELb1ELb1ELb0ELb0EEENS1_36VarlenDynamicPersistentTileSchedulerILi192ELi128ELi384ELi128ELb0ELb1ELb1ELb1ELb0ELb1EEEEEEEEEvNT_6ParamsE,@function
        .size           _ZN7cutlass13device_kernelIN5flash11enable_sm90INS1_16FlashAttnFwdSm90INS1_25CollectiveMainloopFwdSm90ILi2EN4cute5tupleIJNS5_1CILi1EEES8_S8_EEENS6_IJNS7_ILi192EEENS7_ILi128EEENS7_ILi64EEEEEELi64ENS_10bfloat16_tEfNS_4arch4Sm90ELb0ELb1ELb0ELb1ELb1ELb1ELb0ELb1ELb1ELb1ELb0ELb0EEENS1_21CollectiveEpilogueFwdINS6_IJSA_SC_SB_EEES9_SE_SG_Li384ELb1ELb1ELb0ELb0EEENS1_36VarlenDynamicPersistentTileSchedulerILi192ELi128ELi384ELi128ELb0ELb1ELb1ELb1ELb0ELb1EEEEEEEEEvNT_6ParamsE,(.L_x_3110 - _ZN7cutlass13device_kernelIN5flash11enable_sm90INS1_16FlashAttnFwdSm90INS1_25CollectiveMainloopFwdSm90ILi2EN4cute5tupleIJNS5_1CILi1EEES8_S8_EEENS6_IJNS7_ILi192EEENS7_ILi128EEENS7_ILi64EEEEEELi64ENS_10bfloat16_tEfNS_4arch4Sm90ELb0ELb1ELb0ELb1ELb1ELb1ELb0ELb1ELb1ELb1ELb0ELb0EEENS1_21CollectiveEpilogueFwdINS6_IJSA_SC_SB_EEES9_SE_SG_Li384ELb1ELb1ELb0ELb0EEENS1_36VarlenDynamicPersistentTileSchedulerILi192ELi128ELi384ELi128ELb0ELb1ELb1ELb1ELb0ELb1EEEEEEEEEvNT_6ParamsE)
        .other          _ZN7cutlass13device_kernelIN5flash11enable_sm90INS1_16FlashAttnFwdSm90INS1_25CollectiveMainloopFwdSm90ILi2EN4cute5tupleIJNS5_1CILi1EEES8_S8_EEENS6_IJNS7_ILi192EEENS7_ILi128EEENS7_ILi64EEEEEELi64ENS_10bfloat16_tEfNS_4arch4Sm90ELb0ELb1ELb0ELb1ELb1ELb1ELb0ELb1ELb1ELb1ELb0ELb0EEENS1_21CollectiveEpilogueFwdINS6_IJSA_SC_SB_EEES9_SE_SG_Li384ELb1ELb1ELb0ELb0EEENS1_36VarlenDynamicPersistentTileSchedulerILi192ELi128ELi384ELi128ELb0ELb1ELb1ELb1ELb0ELb1EEEEEEEEEvNT_6ParamsE,@"STO_CUDA_ENTRY STV_DEFAULT"
_ZN7cutlass13device_kernelIN5flash11enable_sm90INS1_16FlashAttnFwdSm90INS1_25CollectiveMainloopFwdSm90ILi2EN4cute5tupleIJNS5_1CILi1EEES8_S8_EEENS6_IJNS7_ILi192EEENS7_ILi128EEENS7_ILi64EEEEEELi64ENS_10bfloat16_tEfNS_4arch4Sm90ELb0ELb1ELb0ELb1ELb1ELb1ELb0ELb1ELb1ELb1ELb0ELb0EEENS1_21CollectiveEpilogueFwdINS6_IJSA_SC_SB_EEES9_SE_SG_Li384ELb1ELb1ELb0ELb0EEENS1_36VarlenDynamicPersistentTileSchedulerILi192ELi128ELi384ELi128ELb0ELb1ELb1ELb1ELb0ELb1EEEEEEEEEvNT_6ParamsE:
        /* <DEDUP_REMOVED lines=18> */
.L_x_1547:
[----:B------:R-:W-:Y:S05]  /*0120*/  BSYNC B0 ;  /* 0x0000000000007941 */ /* 0x000fea0003800000 */
.L_x_1546:
        /* <DEDUP_REMOVED lines=41> */
.L_x_1548:
        /* <DEDUP_REMOVED lines=22> */
.L_x_1549:
        /* <DEDUP_REMOVED lines=18> */
.L_x_1550:
        /* <DEDUP_REMOVED lines=22> */
.L_x_1551:
        /* <DEDUP_REMOVED lines=22> */
.L_x_1552:
        /* <DEDUP_REMOVED lines=8> */
.L_x_1555:
[----:B------:R-:W-:-:S08]  /*0980*/  NOP ;  /* 0x0000000000007918 */ /* 0x000fd00000000000 */
[----:B------:R-:W0:Y:S02]  /*0990*/  USETMAXREG.TRY_ALLOC.CTAPOOL UP0, 0xa0 ;  /* 0x000000a0000079c8 */ /* 0x000e240008000600 */
[----:B0-----:R-:W-:-:S13]  /*09a0*/  PLOP3.LUT P0, PT, PT, PT, UP0, 0x80, 0x0 ;  /* 0x000000000000781c */ /* 0x001fda0003f0f008 */
[----:B------:R-:W-:Y:S05]  /*09b0*/  @!P0 BRA `(.L_x_1555) ;  /* 0xfffffffc00f08947 */ /* 0x000fea000383ffff */
[----:B------:R-:W0:Y:S01]  /*09c0*/  S2R R0, SR_TID.X ;  /* 0x0000000000007919 */ /* 0x000e220000002100 */
[----:B------:R-:W1:Y:S01]  /*09d0*/  S2UR UR38, SR_CgaCtaId ;  /* 0x00000000002679c3 */ /* 0x000e620000008800 */
[----:B------:R-:W-:Y:S01]  /*09e0*/  UMOV UR4, 0x400 ;  /* 0x0000040000047882 */ /* 0x000fe20000000000 */
[----:B------:R-:W-:-:S06]  /*09f0*/  LOP3.LUT R22, R22, 0xdfffffff, RZ, 0xc0, !PT ;  /* 0xdfffffff16167812 */ /* 0x000fcc00078ec0ff */
[----:B------:R-:W-:Y:S06]  /*0a00*/  BAR.ARV 0x8, 0x200 ;  /* 0x0208000000007b1d */ /* 0x000fec0000002000 */
[----:B-1----:R-:W-:-:S06]  /*0a10*/  ULEA UR4, UR38, UR4, 0x18 ;  /* 0x0000000426047291 */ /* 0x002fcc000f8ec03f */
[----:B------:R-:W-:Y:S01]  /*0a20*/  IMAD.U32 R2, RZ, RZ, UR4 ;  /* 0x00000004ff027e24 */ /* 0x000fe2000f8e00ff */
[----:B0-----:R-:W-:Y:S01]  /*0a30*/  SHF.R.U32.HI R0, RZ, 0x7, R0 ;  /* 0x00000007ff007819 */ /* 0x001fe20000011600 */
[----:B------:R-:W-:-:S03]  /*0a40*/  ULDC UR4, c[0x0][0xc3c] ;  /* 0x00030f0000047ab9 */ /* 0x000fc60000000800 */
[----:B------:R-:W-:-:S13]  /*0a50*/  ISETP.NE.AND P0, PT, R0, 0x1, PT ;  /* 0x000000010000780c */ /* 0x000fda0003f05270 */
[----:B------:R-:W-:Y:S01]  /*0a60*/  @P0 LOP3.LUT R22, R22, 0x20000000, RZ, 0xfc, !PT ;  /* 0x2000000016160812 */ /* 0x000fe200078efcff */
[----:B------:R-:W-:Y:S08]  /*0a70*/  @!P0 BAR.ARV 0x9, 0x100 ;  /* 0x0244000000008b1d */ /* 0x000ff00000002000 */
[----:B------:R-:W-:Y:S06]  /*0a80*/  BAR.SYNC.DEFER_BLOCKING 0x5, 0x200 ;  /* 0x0148000000007b1d */ /* 0x000fec0000010000 */
[----:B------:R-:W0:Y:S02]  /*0a90*/  LDS.128 R28, [R2+0x168d0] ;  /* 0x0168d000021c7984 */ /* 0x000e240000000c00 */
[----:B------:R-:W-:Y:S06]  /*0aa0*/  BAR.ARV 0x4, 0x200 ;  /* 0x0108000000007b1d */ /* 0x000fec0000002000 */
[----:B0-----:R-:W-:-:S13]  /*0ab0*/  ISETP.GE.AND P0, PT, R31, UR4, PT ;  /* 0x000000041f007c0c */ /* 0x001fda000bf06270 */
[----:B------:R-:W-:Y:S05]  /*0ac0*/  @P0 BRA `(.L_x_1556) ;  /* 0x000001d800a80947 */ /* 0x000fea0003800000 */
[----:B------:R-:W0:Y:S01]  /*0ad0*/  S2R R0, SR_TID.X ;  /* 0x0000000000007919 */ /* 0x000e220000002100 */
[----:B------:R-:W-:Y:S01]  /*0ae0*/  IMAD.MOV.U32 R23, RZ, RZ, RZ ;  /* 0x000000ffff177224 */ /* 0x000fe200078e00ff */
[----:B------:R-:W-:Y:S01]  /*0af0*/  ULOP3.LUT UR39, UR37, 0x1, URZ, 0xfc, !UPT ;  /* 0x0000000125277892 */ /* 0x000fe2000f8efc3f */
[----:B------:R-:W-:Y:S01]  /*0b00*/  IMAD.MOV.U32 R154, RZ, RZ, RZ ;  /* 0x000000ffff9a7224 */ /* 0x000fe200078e00ff */
[----:B------:R-:W-:Y:S01]  /*0b10*/  UMOV UR36, URZ ;  /* 0x0000003f00247c82 */ /* 0x000fe20008000000 */
[----:B------:R-:W-:Y:S02]  /*0b20*/  IMAD.MOV.U32 R19, RZ, RZ, RZ ;  /* 0x000000ffff137224 */ /* 0x000fe400078e00ff */
[----:B0-----:R-:W-:-:S05]  /*0b30*/  VIADD R13, R0, 0xffffff80 ;  /* 0xffffff80000d7836 */ /* 0x001fca0000000000 */
[----:B------:R-:W-:-:S04]  /*0b40*/  SHF.R.S32.HI R0, RZ, 0x1f, R13 ;  /* 0x0000001fff007819 */ /* 0x000fc8000001140d */
[CC--:B------:R-:W-:Y:S02]  /*0b50*/  LEA.HI R3, R0.reuse, R13.reuse, RZ, 0x7 ;  /* 0x0000000d00037211 */ /* 0x0c0fe400078f38ff */
[CC--:B------:R-:W-:Y:S02]  /*0b60*/  LEA.HI R5, R0.reuse, R13.reuse, RZ, 0x5 ;  /* 0x0000000d00057211 */ /* 0x0c0fe400078f28ff */
[----:B------:R-:W-:Y:S02]  /*0b70*/  LOP3.LUT R4, R3, 0xffffff80, RZ, 0xc0, !PT ;  /* 0xffffff8003047812 */ /* 0x000fe400078ec0ff */
[----:B------:R-:W-:Y:S02]  /*0b80*/  SHF.R.S32.HI R12, RZ, 0x7, R3 ;  /* 0x00000007ff0c7819 */ /* 0x000fe40000011403 */
[----:B------:R-:W-:Y:S01]  /*0b90*/  SHF.R.S32.HI R14, RZ, 0x5, R5 ;  /* 0x00000005ff0e7819 */ /* 0x000fe20000011405 */
[----:B------:R-:W-:Y:S01]  /*0ba0*/  IMAD.IADD R11, R13, 0x1, -R4 ;  /* 0x000000010d0b7824 */ /* 0x000fe200078e0a04 */
[----:B------:R-:W-:Y:S01]  /*0bb0*/  LEA.HI R4, R0, R13, RZ, 0x4 ;  /* 0x0000000d00047211 */ /* 0x000fe200078f20ff */
[----:B------:R-:W-:-:S03]  /*0bc0*/  IMAD.HI R5, R12, 0x55555556, RZ ;  /* 0x555555560c057827 */ /* 0x000fc600078e02ff */
[----:B------:R-:W-:Y:S02]  /*0bd0*/  SHF.R.S32.HI R6, RZ, 0x1f, R11 ;  /* 0x0000001fff067819 */ /* 0x000fe4000001140b */
[----:B------:R-:W-:Y:S02]  /*0be0*/  SHF.R.S32.HI R7, RZ, 0x4, R4 ;  /* 0x00000004ff077819 */ /* 0x000fe40000011404 */
[----:B------:R-:W-:Y:S02]  /*0bf0*/  LEA.HI R8, R6, R11, RZ, 0x2 ;  /* 0x0000000b06087211 */ /* 0x000fe400078f10ff */
[C---:B------:R-:W-:Y:S02]  /*0c00*/  LOP3.LUT R3, R4.reuse, 0x3fffff0, RZ, 0xc0, !PT ;  /* 0x03fffff004037812 */ /* 0x040fe400078ec0ff */
[--C-:B------:R-:W-:Y:S02]  /*0c10*/  SHF.R.S32.HI R9, RZ, 0x2, R8.reuse ;  /* 0x00000002ff097819 */ /* 0x100fe40000011408 */
[----:B------:R-:W-:Y:S01]  /*0c20*/  SHF.R.S32.HI R10, RZ, 0x1f, R8 ;  /* 0x0000001fff0a7819 */ /* 0x000fe20000011408 */
[----:B------:R-:W-:Y:S01]  /*0c30*/  IMAD.IADD R3, R13, 0x1, -R3 ;  /* 0x000000010d037824 */ /* 0x000fe200078e0a03 */
[----:B------:R-:W-:-:S02]  /*0c40*/  LEA.HI R4, R4, R7, RZ, 0x1 ;  /* 0x0000000704047211 */ /* 0x000fc400078f08ff */
[----:B------:R-:W-:Y:S01]  /*0c50*/  LEA.HI R10, R10, R9, RZ, 0x3 ;  /* 0x000000090a0a7211 */ /* 0x000fe200078f18ff */
[----:B------:R-:W-:Y:S01]  /*0c60*/  IMAD R3, R14, 0x10, R3 ;  /* 0x000000100e037824 */ /* 0x000fe200078e0203 */
[----:B------:R-:W-:Y:S02]  /*0c70*/  LOP3.LUT R4, R4, 0x1ffffffe, RZ, 0xc0, !PT ;  /* 0x1ffffffe04047812 */ /* 0x000fe400078ec0ff */
[----:B------:R-:W-:Y:S02]  /*0c80*/  LOP3.LUT R10, R10, 0xfffffff8, RZ, 0xc0, !PT ;  /* 0xfffffff80a0a7812 */ /* 0x000fe400078ec0ff */
[----:B------:R-:W-:Y:S01]  /*0c90*/  LEA.HI R6, R6, R11, RZ, 0x5 ;  /* 0x0000000b06067211 */ /* 0x000fe200078f28ff */
[----:B------:R-:W-:Y:S01]  /*0ca0*/  IMAD.IADD R4, R7, 0x1, -R4 ;  /* 0x0000000107047824 */ /* 0x000fe200078e0a04 */
[----:B------:R-:W-:Y:S01]  /*0cb0*/  LEA.HI R5, R5, R5, RZ, 0x1 ;  /* 0x0000000505057211 */ /* 0x000fe200078f08ff */
[----:B------:R-:W-:Y:S01]  /*0cc0*/  IMAD.IADD R9, R9, 0x1, -R10 ;  /* 0x0000000109097824 */ /* 0x000fe200078e0a0a */
[----:B------:R-:W-:Y:S01]  /*0cd0*/  SHF.R.S32.HI R6, RZ, 0x5, R6 ;  /* 0x00000005ff067819 */ /* 0x000fe20000011406 */
[----:B------:R-:W-:Y:S01]  /*0ce0*/  IMAD R7, R3, 0x8, R4 ;  /* 0x0000000803077824 */ /* 0x000fe200078e0204 */
[CC--:B------:R-:W-:Y:S01]  /*0cf0*/  LEA.HI R3, R0.reuse, R13.reuse, RZ, 0x2 ;  /* 0x0000000d00037211 */ /* 0x0c0fe200078f10ff */
[----:B------:R-:W-:Y:S01]  /*0d00*/  IMAD R5, R5, -0x3, R12 ;  /* 0xfffffffd05057824 */ /* 0x000fe200078e020c */
[----:B------:R-:W-:Y:S01]  /*0d10*/  LEA.HI R4, R0, R13, RZ, 0x3 ;  /* 0x0000000d00047211 */ /* 0x000fe200078f18ff */
[----:B------:R-:W-:Y:S01]  /*0d20*/  IMAD R6, R6, 0x10, R9 ;  /* 0x0000001006067824 */ /* 0x000fe200078e0209 */
[----:B------:R-:W-:-:S02]  /*0d30*/  SHF.R.S32.HI R157, RZ, 0x2, R3 ;  /* 0x00000002ff9d7819 */ /* 0x000fc40000011403 */
[----:B------:R-:W-:Y:S01]  /*0d40*/  SHF.R.S32.HI R0, RZ, 0x1f, R3 ;  /* 0x0000001fff007819 */ /* 0x000fe20000011403 */
[----:B------:R-:W-:Y:S01]  /*0d50*/  IMAD R10, R5, 0x40, R6 ;  /* 0x00000040050a7824 */ /* 0x000fe200078e0206 */
[----:B------:R-:W-:Y:S01]  /*0d60*/  SHF.R.S32.HI R5, RZ, 0x3, R4 ;  /* 0x00000003ff057819 */ /* 0x000fe20000011404 */
[----:B------:R-:W-:Y:S01]  /*0d70*/  VIADD R12, R157, 0x60 ;  /* 0x000000609d0c7836 */ /* 0x000fe20000000000 */
[----:B------:R-:W-:Y:S02]  /*0d80*/  LOP3.LUT R4, R4, 0xfffffff8, RZ, 0xc0, !PT ;  /* 0xfffffff804047812 */ /* 0x000fe400078ec0ff */
[----:B------:R-:W-:Y:S01]  /*0d90*/  LEA.HI R0, R0, R157, RZ, 0x3 ;  /* 0x0000009d00007211 */ /* 0x000fe200078f18ff */
[----:B------:R-:W-:Y:S01]  /*0da0*/  STL [R1+0x5c], R10 ;  /* 0x00005c0a01007387 */ /* 0x000fe20000100800 */
[----:B------:R-:W-:Y:S01]  /*0db0*/  LOP3.LUT R3, R3, 0xfffffffc, RZ, 0xc0, !PT ;  /* 0xfffffffc03037812 */ /* 0x000fe200078ec0ff */
[----:B------:R-:W-:Y:S01]  /*0dc0*/  IMAD.IADD R6, R13, 0x1, -R4 ;  /* 0x000000010d067824 */ /* 0x000fe200078e0a04 */
[----:B------:R-:W-:Y:S01]  /*0dd0*/  LOP3.LUT R0, R0, 0xfffffff8, RZ, 0xc0, !PT ;  /* 0xfffffff800007812 */ /* 0x000fe200078ec0ff */
[----:B------:R-:W-:Y:S01]  /*0de0*/  IMAD.SHL.U32 R4, R12, 0x40, RZ ;  /* 0x000000400c047824 */ /* 0x000fe200078e00ff */
[----:B------:R-:W-:Y:S01]  /*0df0*/  SHF.R.S32.HI R5, RZ, 0x1f, R12 ;  /* 0x0000001fff057819 */ /* 0x000fe2000001140c */
[----:B------:R-:W-:Y:S01]  /*0e00*/  IMAD.SHL.U32 R6, R6, 0x8, RZ ;  /* 0x0000000806067824 */ /* 0x000fe200078e00ff */
[----:B------:R-:W-:Y:S01]  /*0e10*/  STL [R1+0x8], RZ ;  /* 0x000008ff01007387 */ /* 0x000fe20000100800 */
[----:B------:R-:W-:Y:S01]  /*0e20*/  IMAD.IADD R0, R157, 0x1, -R0 ;  /* 0x000000019d007824 */ /* 0x000fe200078e0a00 */
[----:B------:R-:W-:Y:S01]  /*0e30*/  LEA.HI R5, R5, R12, RZ, 0x3 ;  /* 0x0000000c05057211 */ /* 0x000fe200078f18ff */
[----:B------:R-:W-:Y:S01]  /*0e40*/  IMAD.IADD R9, R13, 0x1, -R3 ;  /* 0x000000010d097824 */ /* 0x000fe200078e0a03 */
[----:B------:R-:W-:Y:S01]  /*0e50*/  STL [R1+0x50], R6 ;  /* 0x0000500601007387 */ /* 0x000fe20000100800 */
[----:B------:R-:W-:-:S02]  /*0e60*/  LOP3.LUT R8, R8, 0x7ffffffc, RZ, 0xc0, !PT ;  /* 0x7ffffffc08087812 */ /* 0x000fc400078ec0ff */
[C---:B------:R-:W-:Y:S01]  /*0e70*/  IMAD.SHL.U32 R152, R9.reuse, 0x4, RZ ;  /* 0x0000000409987824 */ /* 0x040fe200078e00ff */
[----:B------:R0:W-:Y:S01]  /*0e80*/  STL [R1+0x40], R0 ;  /* 0x0000400001007387 */ /* 0x0001e20000100800 */
[----:B------:R-:W-:Y:S01]  /*0e90*/  LEA.HI R3, R9, R9, RZ, 0x1 ;  /* 0x0000000909037211 */ /* 0x000fe200078f08ff */
[----:B------:R-:W-:Y:S02]  /*0ea0*/  IMAD.SHL.U32 R5, R5, 0x40, RZ ;  /* 0x0000004005057824 */ /* 0x000fe400078e00ff */
[----:B------:R-:W-:Y:S01]  /*0eb0*/  IMAD.SHL.U32 R16, R9, 0x8, RZ ;  /* 0x0000000809107824 */ /* 0x000fe200078e00ff */
[----:B------:R-:W-:Y:S02]  /*0ec0*/  LOP3.LUT R3, R3, 0x1ffffffe, RZ, 0xc0, !PT ;  /* 0x1ffffffe03037812 */ /* 0x000fe400078ec0ff */
[----:B------:R-:W-:Y:S01]  /*0ed0*/  LOP3.LUT R5, R5, 0xfffffe00, RZ, 0xc0, !PT ;  /* 0xfffffe0005057812 */ /* 0x000fe200078ec0ff */
[----:B------:R-:W-:Y:S01]  /*0ee0*/  VIADD R18, R16, 0x20 ;  /* 0x0000002010127836 */ /* 0x000fe20000000000 */
[----:B------:R-:W-:Y:S01]  /*0ef0*/  SHF.R.S32.HI R17, RZ, 0x1f, R16 ;  /* 0x0000001fff117819 */ /* 0x000fe20000011410 */
[----:B------:R-:W-:Y:S01]  /*0f00*/  IMAD.IADD R3, R9, 0x1, -R3 ;  /* 0x0000000109037824 */ /* 0x000fe200078e0a03 */
[----:B0-----:R-:W-:-:S02]  /*0f10*/  LOP3.LUT R0, R4, 0x1c0, RZ, 0xc0, !PT ;  /* 0x000001c004007812 */ /* 0x001fc400078ec0ff */
[----:B------:R-:W-:Y:S02]  /*0f20*/  SHF.R.S32.HI R4, RZ, 0x1f, R6 ;  /* 0x0000001fff047819 */ /* 0x000fe40000011406 */
[----:B------:R-:W-:Y:S02]  /*0f30*/  SHF.R.U32.HI R6, RZ, 0x3, R0 ;  /* 0x00000003ff067819 */ /* 0x000fe40000011600 */
[----:B------:R-:W-:Y:S01]  /*0f40*/  LOP3.LUT R0, R0, 0x38, R16, 0xf8, !PT ;  /* 0x0000003800007812 */ /* 0x000fe200078ef810 */
[----:B------:R0:W-:Y:S01]  /*0f50*/  STL [R1+0x64], R4 ;  /* 0x0000640401007387 */ /* 0x0001e20000100800 */
[----:B------:R-:W-:Y:S01]  /*0f60*/  SHF.R.S32.HI R9, RZ, 0x1f, R18 ;  /* 0x0000001fff097819 */ /* 0x000fe20000011412 */
[----:B0-----:R-:W-:-:S05]  /*0f70*/  VIADD R4, R152, 0x10 ;  /* 0x0000001098047836 */ /* 0x001fca0000000000 */
[----:B------:R0:W-:Y:S04]  /*0f80*/  STL [R1+0xc], R4 ;  /* 0x00000c0401007387 */ /* 0x0001e80000100800 */
[----:B------:R1:W-:Y:S04]  /*0f90*/  STL [R1+0x44], R5 ;  /* 0x0000440501007387 */ /* 0x0003e80000100800 */
[----:B------:R-:W-:Y:S01]  /*0fa0*/  STL [R1+0x4], R9 ;  /* 0x0000040901007387 */ /* 0x000fe20000100800 */
[----:B0-----:R-:W-:Y:S02]  /*0fb0*/  SHF.R.S32.HI R4, RZ, 0x1f, R4 ;  /* 0x0000001fff047819 */ /* 0x001fe40000011404 */
[----:B-1----:R-:W-:Y:S01]  /*0fc0*/  LOP3.LUT R5, R5, R0, R6, 0xf6, !PT ;  /* 0x0000000005057212 */ /* 0x002fe200078ef606 */
[----:B------:R-:W-:-:S02]  /*0fd0*/  IMAD.IADD R0, R11, 0x1, -R8 ;  /* 0x000000010b007824 */ /* 0x000fc400078e0a08 */
[----:B------:R0:W-:Y:S01]  /*0fe0*/  STL [R1+0x54], R4 ;  /* 0x0000540401007387 */ /* 0x0001e20000100800 */
[----:B------:R-:W-:-:S03]  /*0ff0*/  IMAD.SHL.U32 R6, R7, 0x8, RZ ;  /* 0x0000000807067824 */ /* 0x000fc600078e00ff */
[----:B------:R1:W-:Y:S04]  /*1000*/  STL [R1], R0 ;  /* 0x0000000001007387 */ /* 0x0003e80000100800 */
[----:B------:R2:W-:Y:S01]  /*1010*/  STL [R1+0x60], R6 ;  /* 0x0000600601007387 */ /* 0x0005e20000100800 */
[----:B0-----:R-:W-:Y:S02]  /*1020*/  IMAD R4, R5, 0x2, R2 ;  /* 0x0000000205047824 */ /* 0x001fe400078e0202 */
[----:B-1----:R-:W-:-:S03]  /*1030*/  IMAD R0, R3, 0x8, R10 ;  /* 0x0000000803007824 */ /* 0x002fc600078e020a */
[----:B------:R2:W-:Y:S04]  /*1040*/  STL [R1+0x58], R4 ;  /* 0x0000580401007387 */ /* 0x0005e80000100800 */
[----:B------:R2:W-:Y:S02]  /*1050*/  STL [R1+0x30], R0 ;  /* 0x0000300001007387 */ /* 0x0005e40000100800 */
.L_x_1762:
[----:B------:R-:W-:Y:S05]  /*1060*/  YIELD ;  /* 0x0000000000007946 */ /* 0x000fea0003800000 */
[----:B------:R-:W-:Y:S01]  /*1070*/  ULDC.64 UR4, c[0x0][0xa28] ;  /* 0x00028a0000047ab9 */ /* 0x000fe20000000a00 */
[----:B0-2--5:R-:W0:Y:S01]  /*1080*/  LDC.64 R6, c[0x0][0xa08] ;  /* 0x00028200ff067b82 */ /* 0x025e220000000a00 */
[----:B------:R-:W-:Y:S01]  /*1090*/  ISETP.NE.U32.AND P1, PT, RZ, UR4, PT ;  /* 0x00000004ff007c0c */ /* 0x000fe2000bf25070 */
[----:B------:R-:W-:Y:S02]  /*10a0*/  IMAD.MOV.U32 R0, RZ, RZ, RZ ;  /* 0x000000ffff007224 */ /* 0x000fe400078e00ff */
[----:B------:R-:W-:Y:S01]  /*10b0*/  IMAD.MOV.U32 R68, RZ, RZ, RZ ;  /* 0x000000ffff447224 */ /* 0x000fe200078e00ff */
[----:B------:R-:W-:Y:S01]  /*10c0*/  ISETP.NE.AND.EX P1, PT, RZ, UR5, PT, P1 ;  /* 0x00000005ff007c0c */ /* 0x000fe2000bf25310 */
[----:B------:R-:W-:-:S02]  /*10d0*/  ULDC.64 UR4, c[0x0][0xa18] ;  /* 0x0002860000047ab9 */ /* 0x000fc40000000a00 */
[----:B------:R-:W-:-:S04]  /*10e0*/  ISETP.NE.U32.AND P2, PT, RZ, UR4, PT ;  /* 0x00000004ff007c0c */ /* 0x000fc8000bf45070 */
[----:B------:R-:W-:Y:S01]  /*10f0*/  ISETP.NE.AND.EX P2, PT, RZ, UR5, PT, P2 ;  /* 0x00000005ff007c0c */ /* 0x000fe2000bf45320 */
[----:B------:R-:W-:Y:S02]  /*1100*/  ULDC.64 UR4, c[0x0][0xa08] ;  /* 0x0002820000047ab9 */ /* 0x000fe40000000a00 */
[----:B------:R-:W-:-:S03]  /*1110*/  ISETP.NE.U32.AND P0, PT, RZ, UR4, PT ;  /* 0x00000004ff007c0c */ /* 0x000fc6000bf05070 */
[----:B-1----:R-:W1:Y:S01]  /*1120*/  @P1 LDC.64 R4, c[0x0][0xa28] ;  /* 0x00028a00ff041b82 */ /* 0x002e620000000a00 */
[----:B------:R-:W-:Y:S01]  /*1130*/  ISETP.NE.AND.EX P0, PT, RZ, UR5, PT, P0 ;  /* 0x00000005ff007c0c */ /* 0x000fe2000bf05300 */
[----:B0--3--:R-:W-:-:S06]  /*1140*/  IMAD.WIDE R10, R31, 0x4, R6 ;  /* 0x000000041f0a7825 */ /* 0x009fcc00078e0206 */
[----:B------:R-:W0:Y:S01]  /*1150*/  @P2 LDC.64 R8, c[0x0][0xa18] ;  /* 0x00028600ff082b82 */ /* 0x000e220000000a00 */
[----:B------:R-:W-:Y:S02]  /*1160*/  ULDC UR4, c[0x0][0x288] ;  /* 0x0000a20000047ab9 */ /* 0x000fe40000000800 */
[----:B------:R-:W-:Y:S01]  /*1170*/  IMAD.U32 R155, RZ, RZ, UR4 ;  /* 0x00000004ff9b7e24 */ /* 0x000fe2000f8e00ff */
[----:B------:R-:W-:Y:S02]  /*1180*/  ULDC.64 UR4, c[0x0][0x418] ;  /* 0x0001060000047ab9 */ /* 0x000fe40000000a00 */
[----:B------:R2:W5:Y:S01]  /*1190*/  @P0 LDG.E R68, desc[UR42][R10.64] ;  /* 0x0000002a0a440981 */ /* 0x000562000c1e1900 */
[----:B-1----:R-:W-:-:S05]  /*11a0*/  @P1 IMAD.WIDE R4, R31, 0x4, R4 ;  /* 0x000000041f041825 */ /* 0x002fca00078e0204 */
[----:B------:R2:W5:Y:S01]  /*11b0*/  @P1 LDG.E R0, desc[UR42][R4.64] ;  /* 0x0000002a04001981 */ /* 0x000562000c1e1900 */
[----:B0-----:R-:W-:-:S05]  /*11c0*/  @P2 IMAD.WIDE R6, R31, 0x4, R8 ;  /* 0x000000041f062825 */ /* 0x001fca00078e0208 */
[----:B------:R2:W5:Y:S01]  /*11d0*/  @P2 LDG.E R155, desc[UR42][R6.64] ;  /* 0x0000002a069b2981 */ /* 0x000562000c1e1900 */
[----:B------:R-:W-:-:S03]  /*11e0*/  UISETP.NE.U32.AND UP0, UPT, UR4, URZ, UPT ;  /* 0x0000003f0400728c */ /* 0x000fc6000bf05070 */
        /* <DEDUP_REMOVED lines=8> */
[----:B--2---:R-:W-:Y:S06]  /*1270*/  @P2 BRA `(.L_x_1557) ;  /* 0x0000000000242947 */ /* 0x004fec0003800000 */
        /* <DEDUP_REMOVED lines=9> */
.L_x_1557:
[----:B------:R-:W-:Y:S01]  /*1310*/  ULDC.64 UR4, c[0x0][0xa20] ;  /* 0x0002880000047ab9 */ /* 0x000fe20000000a00 */
[----:B------:R0:W-:Y:S01]  /*1320*/  STL [R1+0x48], R30 ;  /* 0x0000481e01007387 */ /* 0x0001e20000100800 */
[----:B------:R-:W-:-:S03]  /*1330*/  ISETP.NE.U32.AND P1, PT, RZ, UR4, PT ;  /* 0x00000004ff007c0c */ /* 0x000fc6000bf25070 */
[----:B------:R0:W-:Y:S01]  /*1340*/  STL [R1+0x4c], R31 ;  /* 0x00004c1f01007387 */ /* 0x0001e20000100800 */
[----:B------:R-:W-:-:S13]  /*1350*/  ISETP.NE.AND.EX P1, PT, RZ, UR5, PT, P1 ;  /* 0x00000005ff007c0c */ /* 0x000fda000bf25310 */
[----:B0-----:R-:W-:Y:S05]  /*1360*/  @!P1 BRA `(.L_x_1558) ;  /* 0x0000000000109947 */ /* 0x001fea0003800000 */
[----:B------:R-:W0:Y:S02]  /*1370*/  LDC.64 R4, c[0x0][0xa20] ;  /* 0x00028800ff047b82 */ /* 0x000e240000000a00 */
[----:B0-----:R-:W-:-:S05]  /*1380*/  IMAD.WIDE R4, R31, 0x4, R4 ;  /* 0x000000041f047825 */ /* 0x001fca00078e0204 */
[----:B------:R0:W5:Y:S01]  /*1390*/  LDG.E R33, desc[UR42][R4.64] ;  /* 0x0000002a04217981 */ /* 0x000162000c1e1900 */
[----:B------:R-:W-:Y:S05]  /*13a0*/  BRA `(.L_x_1559) ;  /* 0x0000000000107947 */ /* 0x000fea0003800000 */
.L_x_1558:
[----:B------:R-:W-:Y:S05]  /*13b0*/  @!P0 BRA `(.L_x_1559) ;  /* 0x00000000000c8947 */ /* 0x000fea0003800000 */
[----:B------:R-:W2:Y:S04]  /*13c0*/  LDG.E R4, desc[UR42][R10.64] ;  /* 0x0000002a0a047981 */ /* 0x000ea8000c1e1900 */
[----:B------:R-:W2:Y:S02]  /*13d0*/  LDG.E R33, desc[UR42][R10.64+0x4] ;  /* 0x0000042a0a217981 */ /* 0x000ea4000c1e1900 */
[----:B--2---:R-:W-:-:S07]  /*13e0*/  IMAD.IADD R33, R33, 0x1, -R4 ;  /* 0x0000000121217824 */ /* 0x004fce00078e0a04 */
.L_x_1559:
[----:B------:R-:W-:Y:S01]  /*13f0*/  ULDC.64 UR4, c[0x0][0xa10] ;  /* 0x0002840000047ab9 */ /* 0x000fe20000000a00 */
[----:B0-----:R-:W0:Y:S01]  /*1400*/  LDC R4, c[0x0][0x448] ;  /* 0x00011200ff047b82 */ /* 0x001e220000000800 */
[----:B------:R-:W-:-:S04]  /*1410*/  ISETP.NE.U32.AND P0, PT, RZ, UR4, PT ;  /* 0x00000004ff007c0c */ /* 0x000fc8000bf05070 */
[----:B------:R-:W-:Y:S01]  /*1420*/  ISETP.NE.AND.EX P0, PT, RZ, UR5, PT, P0 ;  /* 0x00000005ff007c0c */ /* 0x000fe2000bf05300 */
[----:B------:R-:W-:Y:S02]  /*1430*/  ULDC.64 UR4, c[0x0][0xa30] ;  /* 0x00028c0000047ab9 */ /* 0x000fe40000000a00 */
[----:B------:R-:W-:-:S04]  /*1440*/  ISETP.NE.U32.AND P1, PT, RZ, UR4, PT ;  /* 0x00000004ff007c0c */ /* 0x000fc8000bf25070 */
[----:B------:R-:W-:-:S06]  /*1450*/  ISETP.NE.AND.EX P1, PT, RZ, UR5, PT, P1 ;  /* 0x00000005ff007c0c */ /* 0x000fcc000bf25310 */
[----:B------:R-:W1:Y:S08]  /*1460*/  @P0 LDC.64 R6, c[0x0][0xa10] ;  /* 0x00028400ff060b82 */ /* 0x000e700000000a00 */
[----:B------:R-:W2:Y:S01]  /*1470*/  @P1 LDC.64 R8, c[0x0][0xa30] ;  /* 0x00028c00ff081b82 */ /* 0x000ea20000000a00 */
[----:B-1----:R-:W-:-:S05]  /*1480*/  @P0 IMAD.WIDE R6, R31, 0x4, R6 ;  /* 0x000000041f060825 */ /* 0x002fca00078e0206 */
[----:B------:R-:W3:Y:S04]  /*1490*/  @P0 LDG.E R3, desc[UR42][R6.64] ;  /* 0x0000002a06030981 */ /* 0x000ee8000c1e1900 */
[----:B------:R1:W3:Y:S01]  /*14a0*/  @P0 LDG.E R10, desc[UR42][R6.64+0x4] ;  /* 0x0000042a060a0981 */ /* 0x0002e2000c1e1900 */
[----:B-----5:R-:W-:Y:S02]  /*14b0*/  IMAD.MOV.U32 R24, RZ, RZ, R33 ;  /* 0x000000ffff187224 */ /* 0x020fe400078e0021 */
[----:B--2---:R-:W-:-:S05]  /*14c0*/  @P1 IMAD.WIDE R8, R31, 0x4, R8 ;  /* 0x000000041f081825 */ /* 0x004fca00078e0208 */
[----:B------:R2:W5:Y:S01]  /*14d0*/  @P1 LDG.E R24, desc[UR42][R8.64] ;  /* 0x0000002a08181981 */ /* 0x000562000c1e1900 */
[----:B0-----:R-:W-:Y:S01]  /*14e0*/  ISETP.NE.AND P1, PT, R4, 0x1, PT ;  /* 0x000000010400780c */ /* 0x001fe20003f25270 */
[----:B------:R-:W-:Y:S01]  /*14f0*/  IMAD R14, R29, 0xc0, RZ ;  /* 0x000000c01d0e7824 */ /* 0x000fe200078e02ff */
[----:B------:R-:W0:Y:S01]  /*1500*/  LDC.64 R4, c[0x0][0x9e0] ;  /* 0x00027800ff047b82 */ /* 0x000e220000000a00 */
[----:B------:R-:W-:Y:S02]  /*1510*/  IMAD.IADD R13, R33, 0x1, -R0 ;  /* 0x00000001210d7824 */ /* 0x000fe400078e0a00 */
[----:B------:R-:W-:Y:S01]  /*1520*/  VIADD R0, R14, 0xbf ;  /* 0x000000bf0e007836 */ /* 0x000fe20000000000 */
[----:B------:R4:W-:Y:S03]  /*1530*/  STL [R1+0x24], R14 ;  /* 0x0000240e01007387 */ /* 0x0009e60000100800 */
[----:B-1----:R-:W-:-:S04]  /*1540*/  IMAD.MOV.U32 R6, RZ, RZ, R0 ;  /* 0x000000ffff067224 */ /* 0x002fc800078e0000 */
[----:B------:R-:W1:Y:S08]  /*1550*/  @P1 LDC R11, c[0x0][0x44c] ;  /* 0x00011300ff0b1b82 */ /* 0x000e700000000800 */
[----:B------:R-:W2:Y:S01]  /*1560*/  @P1 LDC R12, c[0x0][0x450] ;  /* 0x00011400ff0c1b82 */ /* 0x000ea20000000800 */
[----:B0-----:R-:W-:Y:S01]  /*1570*/  ISETP.GE.AND P2, PT, R5, 0x1, PT ;  /* 0x000000010500780c */ /* 0x001fe20003f46270 */
[----:B---3--:R-:W-:-:S02]  /*1580*/  @P0 IMAD.IADD R28, R10, 0x1, -R3 ;  /* 0x000000010a1c0824 */ /* 0x008fc400078e0a03 */
[----:B-1----:R-:W-:-:S04]  /*1590*/  @P1 IMAD.HI.U32 R3, R0, R11, RZ ;  /* 0x0000000b00031227 */ /* 0x002fc800078e00ff */
[----:B------:R-:W-:Y:S01]  /*15a0*/  IMAD.IADD R156, R13, 0x1, R28 ;  /* 0x000000010d9c7824 */ /* 0x000fe200078e021c */
[----:B--2---:R-:W-:-:S03]  /*15b0*/  @P1 SHF.R.U32.HI R6, RZ, R12, R3 ;  /* 0x0000000cff061219 */ /* 0x004fc60000011603 */
[C---:B------:R-:W-:Y:S01]  /*15c0*/  VIADD R0, R156.reuse, 0x7f ;  /* 0x0000007f9c007836 */ /* 0x040fe20000000000 */
[----:B------:R-:W-:-:S04]  /*15d0*/  IADD3 R7, R156, 0x1, -R155 ;  /* 0x000000019c077810 */ /* 0x000fc80007ffe89b */
[----:B------:R-:W-:Y:S01]  /*15e0*/  SHF.R.S32.HI R3, RZ, 0x1f, R0 ;  /* 0x0000001fff037819 */ /* 0x000fe20000011400 */
[----:B------:R-:W-:-:S03]  /*15f0*/  IMAD.IADD R9, R7, 0x1, R6 ;  /* 0x0000000107097824 */ /* 0x000fc600078e0206 */
[----:B------:R-:W-:Y:S01]  /*1600*/  LEA.HI R3, R3, R0, RZ, 0x7 ;  /* 0x0000000003037211 */ /* 0x000fe200078f38ff */
[----:B------:R-:W-:-:S03]  /*1610*/  IMAD.IADD R4, R9, 0x1, R4 ;  /* 0x0000000109047824 */ /* 0x000fc600078e0204 */
[----:B------:R-:W-:Y:S01]  /*1620*/  SHF.R.S32.HI R79, RZ, 0x7, R3 ;  /* 0x00000007ff4f7819 */ /* 0x000fe20000011403 */
[----:B----4-:R-:W-:Y:S06]  /*1630*/  @!P2 BRA `(.L_x_1560) ;  /* 0x000000000048a947 */ /* 0x010fec0003800000 */
        /* <DEDUP_REMOVED lines=11> */
.L_x_1562:
[----:B------:R-:W-:-:S13]  /*16f0*/  ISETP.NE.AND P0, PT, R5, 0x1, PT ;  /* 0x000000010500780c */ /* 0x000fda0003f05270 */
[----:B------:R-:W0:Y:S02]  /*1700*/  @P0 LDC.64 R6, c[0x0][0x9e8] ;  /* 0x00027a00ff060b82 */ /* 0x000e240000000a00 */
[----:B0-----:R-:W-:-:S05]  /*1710*/  @P0 IMAD.HI.U32 R6, R0, R6, RZ ;  /* 0x0000000600060227 */ /* 0x001fca00078e00ff */
[----:B------:R-:W-:-:S07]  /*1720*/  @P0 SHF.R.U32.HI R0, RZ, R7, R6 ;  /* 0x00000007ff000219 */ /* 0x000fce0000011606 */
.L_x_1563:
[----:B------:R-:W-:Y:S05]  /*1730*/  BSYNC B0 ;  /* 0x0000000000007941 */ /* 0x000fea0003800000 */
.L_x_1561:
[----:B------:R-:W-:-:S05]  /*1740*/  IMAD R3, R0, R5, R5 ;  /* 0x0000000500037224 */ /* 0x000fca00078e0205 */
[----:B------:R-:W-:-:S07]  /*1750*/  VIMNMX R4, R4, R3, PT ;  /* 0x0000000304047248 */ /* 0x000fce0003fe0100 */
.L_x_1560:
[----:B------:R-:W0:Y:S01]  /*1760*/  @P1 LDC R3, c[0x0][0x44c] ;  /* 0x00011300ff031b82 */ /* 0x000e220000000800 */
[----:B------:R-:W-:Y:S01]  /*1770*/  IMAD.MOV.U32 R0, RZ, RZ, R14 ;  /* 0x000000ffff007224 */ /* 0x000fe200078e000e */
[----:B------:R-:W-:Y:S01]  /*1780*/  ULDC UR4, c[0x0][0x9dc] ;  /* 0x0002770000047ab9 */ /* 0x000fe20000000800 */
[----:B------:R-:W-:-:S05]  /*1790*/  IMAD.IADD R89, R156, 0x1, -R155 ;  /* 0x000000019c597824 */ /* 0x000fca00078e0a9b */
[----:B------:R-:W1:Y:S01]  /*17a0*/  @P1 LDC R6, c[0x0][0x450] ;  /* 0x00011400ff061b82 */ /* 0x000e620000000800 */
[----:B0-----:R-:W-:-:S05]  /*17b0*/  @P1 IMAD.HI.U32 R3, R14, R3, RZ ;  /* 0x000000030e031227 */ /* 0x001fca00078e00ff */
[----:B-1----:R-:W-:-:S05]  /*17c0*/  @P1 SHF.R.U32.HI R0, RZ, R6, R3 ;  /* 0x00000006ff001219 */ /* 0x002fca0000011603 */
[----:B------:R-:W-:-:S04]  /*17d0*/  IMAD.IADD R0, R89, 0x1, R0 ;  /* 0x0000000159007824 */ /* 0x000fc800078e0200 */
[----:B------:R-:W-:Y:S01]  /*17e0*/  VIADD R3, R0, -UR4 ;  /* 0x8000000400037c36 */ /* 0x000fe20008000000 */
[----:B------:R-:W-:Y:S06]  /*17f0*/  @!P2 BRA `(.L_x_1564) ;  /* 0x000000000044a947 */ /* 0x000fec0003800000 */
[----:B------:R-:W-:Y:S01]  /*1800*/  ISETP.GT.AND P0, PT, R0, -0x1, PT ;  /* 0xffffffff0000780c */ /* 0x000fe20003f04270 */
[----:B------:R-:W-:-:S12]  /*1810*/  BSSY B0, `(.L_x_1565) ;  /* 0x000000d000007945 */ /* 0x000fd80003800000 */
[----:B------:R-:W-:Y:S05]  /*1820*/  @P0 BRA `(.L_x_1566) ;  /* 0x00000000001c0947 */ /* 0x000fea0003800000 */
[----:B------:R-:W-:Y:S02]  /*1830*/  ISETP.NE.AND P0, PT, R5, 0x1, PT ;  /* 0x000000010500780c */ /* 0x000fe40003f05270 */
[----:B------:R-:W-:-:S11]  /*1840*/  LOP3.LUT R7, RZ, R0, RZ, 0x33, !PT ;  /* 0x00000000ff077212 */ /* 0x000fd600078e33ff */
[----:B------:R-:W0:Y:S02]  /*1850*/  @P0 LDC.64 R8, c[0x0][0x9e8] ;  /* 0x00027a00ff080b82 */ /* 0x000e240000000a00 */
[----:B0-----:R-:W-:-:S05]  /*1860*/  @P0 IMAD.HI.U32 R0, R7, R8, RZ ;  /* 0x0000000807000227 */ /* 0x001fca00078e00ff */
[----:B------:R-:W-:-:S04]  /*1870*/  @P0 SHF.R.U32.HI R7, RZ, R9, R0 ;  /* 0x00000009ff070219 */ /* 0x000fc80000011600 */
[----:B------:R-:W-:Y:S01]  /*1880*/  LOP3.LUT R0, RZ, R7, RZ, 0x33, !PT ;  /* 0x00000007ff007212 */ /* 0x000fe200078e33ff */
[----:B------:R-:W-:Y:S06]  /*1890*/  BRA `(.L_x_1567) ;  /* 0x0000000000107947 */ /* 0x000fec0003800000 */
.L_x_1566:
[----:B------:R-:W-:-:S13]  /*18a0*/  ISETP.NE.AND P0, PT, R5, 0x1, PT ;  /* 0x000000010500780c */ /* 0x000fda0003f05270 */
[----:B------:R-:W0:Y:S02]  /*18b0*/  @P0 LDC.64 R6, c[0x0][0x9e8] ;  /* 0x00027a00ff060b82 */ /* 0x000e240000000a00 */
[----:B0-----:R-:W-:-:S05]  /*18c0*/  @P0 IMAD.HI.U32 R6, R0, R6, RZ ;  /* 0x0000000600060227 */ /* 0x001fca00078e00ff */
[----:B------:R-:W-:-:S07]  /*18d0*/  @P0 SHF.R.U32.HI R0, RZ, R7, R6 ;  /* 0x00000007ff000219 */ /* 0x000fce0000011606 */
.L_x_1567:
[----:B------:R-:W-:Y:S05]  /*18e0*/  BSYNC B0 ;  /* 0x0000000000007941 */ /* 0x000fea0003800000 */
.L_x_1565:
[----:B------:R-:W-:-:S05]  /*18f0*/  IMAD R0, R0, R5, RZ ;  /* 0x0000000500007224 */ /* 0x000fca00078e02ff */
[----:B------:R-:W-:-:S07]  /*1900*/  VIMNMX R3, R3, R0, !PT ;  /* 0x0000000003037248 */ /* 0x000fce0007fe0100 */
.L_x_1564:
[----:B------:R-:W-:Y:S01]  /*1910*/  VIADD R4, R4, 0x7f ;  /* 0x0000007f04047836 */ /* 0x000fe20000000000 */
[----:B------:R-:W-:-:S04]  /*1920*/  SHF.R.S32.HI R0, RZ, 0x1f, R3 ;  /* 0x0000001fff007819 */ /* 0x000fc80000011403 */
[----:B------:R-:W-:Y:S02]  /*1930*/  SHF.R.S32.HI R5, RZ, 0x1f, R4 ;  /* 0x0000001fff057819 */ /* 0x000fe40000011404 */
[----:B------:R-:W-:Y:S02]  /*1940*/  LEA.HI R0, R0, R3, RZ, 0x7 ;  /* 0x0000000300007211 */ /* 0x000fe400078f38ff */
[----:B------:R-:W-:Y:S02]  /*1950*/  LEA.HI R5, R5, R4, RZ, 0x7 ;  /* 0x0000000405057211 */ /* 0x000fe400078f38ff */
[----:B------:R-:W-:Y:S02]  /*1960*/  SHF.R.S32.HI R3, RZ, 0x7, R0 ;  /* 0x00000007ff037819 */ /* 0x000fe40000011400 */
[----:B------:R-:W-:Y:S02]  /*1970*/  SHF.R.S32.HI R0, RZ, 0x7, R5 ;  /* 0x00000007ff007819 */ /* 0x000fe40000011405 */
[----:B------:R-:W-:-:S02]  /*1980*/  VIMNMX R3, RZ, R3, !PT ;  /* 0x00000003ff037248 */ /* 0x000fc40007fe0100 */
[----:B------:R-:W-:-:S03]  /*1990*/  VIMNMX R0, R79, R0, PT ;  /* 0x000000004f007248 */ /* 0x000fc60003fe0100 */
[--C-:B------:R-:W-:Y:S02]  /*19a0*/  IMAD R3, R3, 0x80, -R13.reuse ;  /* 0x0000008003037824 */ /* 0x100fe400078e0a0d */
[----:B------:R-:W-:-:S03]  /*19b0*/  IMAD R5, R0, 0x80, -R13 ;  /* 0x0000008000057824 */ /* 0x000fc600078e0a0d */
[----:B------:R-:W-:Y:S02]  /*19c0*/  VIMNMX R3, RZ, R3, !PT ;  /* 0x00000003ff037248 */ /* 0x000fe40007fe0100 */
[----:B------:R-:W-:Y:S02]  /*19d0*/  VIMNMX R0, R5, R28, PT ;  /* 0x0000001c05007248 */ /* 0x000fe40003fe0100 */
[----:B------:R-:W-:Y:S02]  /*19e0*/  SHF.R.U32.HI R27, RZ, 0x7, R3 ;  /* 0x00000007ff1b7819 */ /* 0x000fe40000011603 */
[----:B------:R-:W-:-:S03]  /*19f0*/  ISETP.GT.AND P0, PT, R0, R3, PT ;  /* 0x000000030000720c */ /* 0x000fc60003f04270 */
[----:B------:R-:W-:-:S10]  /*1a00*/  IMAD.MOV.U32 R26, RZ, RZ, R27 ;  /* 0x000000ffff1a7224 */ /* 0x000fd400078e001b */
[----:B------:R-:W-:-:S05]  /*1a10*/  @P0 VIADD R0, R0, 0x7f ;  /* 0x0000007f00000836 */ /* 0x000fca0000000000 */
[----:B------:R-:W-:-:S04]  /*1a20*/  @P0 SHF.R.S32.HI R3, RZ, 0x1f, R0 ;  /* 0x0000001fff030819 */ /* 0x000fc80000011400 */
[----:B------:R-:W-:-:S04]  /*1a30*/  @P0 LEA.HI R3, R3, R0, RZ, 0x7 ;  /* 0x0000000003030211 */ /* 0x000fc800078f38ff */
[----:B------:R-:W-:Y:S02]  /*1a40*/  @P0 SHF.R.S32.HI R26, RZ, 0x7, R3 ;  /* 0x00000007ff1a0819 */ /* 0x000fe40000011403 */
[----:B------:R-:W-:Y:S02]  /*1a50*/  PLOP3.LUT P0, PT, PT, PT, PT, 0x80, 0x0 ;  /* 0x000000000000781c */ /* 0x000fe40003f0f070 */
[----:B------:R-:W-:-:S13]  /*1a60*/  ISETP.GT.AND P1, PT, R26, R27, PT ;  /* 0x0000001b1a00720c */ /* 0x000fda0003f24270 */
[----:B------:R-:W-:Y:S05]  /*1a70*/  @!P1 BRA `(.L_x_1568) ;  /* 0x0000004000f09947 */ /* 0x000fea0003800000 */
        /* <DEDUP_REMOVED lines=20> */
.L_x_1570:
[----:B------:R-:W-:Y:S05]  /*1bc0*/  BSYNC B6 ;  /* 0x0000000000067941 */ /* 0x000fea0003800000 */
.L_x_1569:
        /* <DEDUP_REMOVED lines=20> */
.L_x_1572:
[----:B------:R-:W-:Y:S05]  /*1d10*/  BSYNC B6 ;  /* 0x0000000000067941 */ /* 0x000fea0003800000 */
.L_x_1571:
[----:B------:R-:W-:Y:S01]  /*1d20*/  ULDC.64 UR4, c[0x0][0x9f8] ;  /* 0x00027e0000047ab9 */ /* 0x000fe20000000a00 */
[----:B------:R-:W2:Y:S01]  /*1d30*/  LDL R34, [R1+0x40] ;  /* 0x0000400001227983 */ /* 0x000ea20000100800 */
[----:B------:R-:W-:Y:S01]  /*1d40*/  ISETP.NE.U32.AND P0, PT, RZ, UR4, PT ;  /* 0x00000004ff007c0c */ /* 0x000fe2000bf05070 */
[----:B------:R-:W-:Y:S01]  /*1d50*/  IMAD.MOV.U32 R69, RZ, RZ, R31 ;  /* 0x000000ffff457224 */ /* 0x000fe200078e001f */
[----:B------:R-:W0:Y:S01]  /*1d60*/  LDC.64 R66, c[0x0][0x3f8] ;  /* 0x0000fe00ff427b82 */ /* 0x000e220000000a00 */
[----:B------:R-:W3:Y:S01]  /*1d70*/  LDL R32, [R1+0x44] ;  /* 0x0000440001207983 */ /* 0x000ee20000100800 */
[----:B------:R-:W-:-:S06]  /*1d80*/  ISETP.NE.AND.EX P0, PT, RZ, UR5, PT, P0 ;  /* 0x00000005ff007c0c */ /* 0x000fcc000bf05300 */
[----:B------:R-:W1:Y:S08]  /*1d90*/  LDC.64 R4, c[0x0][0x408] ;  /* 0x00010200ff047b82 */ /* 0x000e700000000a00 */
[----:B------:R-:W4:Y:S02]  /*1da0*/  @P0 LDC.64 R6, c[0x0][0x9f8] ;  /* 0x00027e00ff060b82 */ /* 0x000f240000000a00 */
[----:B----4-:R-:W-:Y:S01]  /*1db0*/  @P0 IMAD.WIDE R6, R31, 0x4, R6 ;  /* 0x000000041f060825 */ /* 0x010fe200078e0206 */
[----:B------:R-:W4:Y:S05]  /*1dc0*/  S2R R20, SR_TID.X ;  /* 0x0000000000147919 */ /* 0x000f2a0000002100 */
[----:B------:R-:W4:Y:S01]  /*1dd0*/  LDC R31, c[0x0][0x3f4] ;  /* 0x0000fd00ff1f7b82 */ /* 0x000f220000000800 */
[----:B------:R4:W3:Y:S01]  /*1de0*/  @P0 LDG.E R69, desc[UR42][R6.64] ;  /* 0x0000002a06450981 */ /* 0x0008e2000c1e1900 */
[----:B------:R-:W-:Y:S01]  /*1df0*/  SHF.R.S32.HI R3, RZ, 0x1f, R157 ;  /* 0x0000001fff037819 */ /* 0x000fe2000001149d */
[----:B0-----:R-:W-:Y:S01]  /*1e00*/  IMAD.WIDE.U32 R10, R157, R66, R16 ;  /* 0x000000429d0a7225 */ /* 0x001fe200078e0010 */
[----:B------:R-:W-:-:S02]  /*1e10*/  SHF.R.S32.HI R153, RZ, 0x1f, R152 ;  /* 0x0000001fff997819 */ /* 0x000fc40000011498 */
[----:B-1----:R-:W-:Y:S01]  /*1e20*/  SHF.L.U64.HI R64, R4, 0x7, R5 ;  /* 0x0000000704407819 */ /* 0x002fe20000010205 */
[-C--:B------:R-:W-:Y:S01]  /*1e30*/  IMAD R0, R3, R66.reuse, RZ ;  /* 0x0000004203007224 */ /* 0x080fe200078e02ff */
[----:B------:R-:W-:Y:S01]  /*1e40*/  LOP3.LUT R22, R22, 0xfffffffd, RZ, 0xc0, !PT ;  /* 0xfffffffd16167812 */ /* 0x000fe200078ec0ff */
[----:B------:R-:W-:Y:S01]  /*1e50*/  IMAD.WIDE.U32 R8, R157, R66, R152 ;  /* 0x000000429d087225 */ /* 0x000fe200078e0098 */
[----:B------:R-:W-:-:S03]  /*1e60*/  SHF.R.S32.HI R62, RZ, 0x1f, R30 ;  /* 0x0000001fff3e7819 */ /* 0x000fc6000001141e */
[----:B------:R-:W-:Y:S02]  /*1e70*/  IMAD R15, R157, R67, R0 ;  /* 0x000000439d0f7224 */ /* 0x000fe400078e0200 */
[-C--:B------:R-:W-:Y:S02]  /*1e80*/  IMAD R0, R3, R4.reuse, RZ ;  /* 0x0000000403007224 */ /* 0x080fe400078e02ff */
[----:B------:R-:W-:Y:S02]  /*1e90*/  IMAD.IADD R9, R9, 0x1, R15 ;  /* 0x0000000109097824 */ /* 0x000fe400078e020f */
[----:B------:R-:W-:Y:S01]  /*1ea0*/  IMAD.IADD R11, R15, 0x1, R11 ;  /* 0x000000010f0b7824 */ /* 0x000fe200078e020b */
[----:B-----5:R-:W-:Y:S01]  /*1eb0*/  SHF.R.S32.HI R15, RZ, 0x1f, R24 ;  /* 0x0000001fff0f7819 */ /* 0x020fe20000011418 */
[C---:B------:R-:W-:Y:S01]  /*1ec0*/  IMAD R21, R157.reuse, R5, R0 ;  /* 0x000000059d157224 */ /* 0x040fe200078e0200 */
[----:B----4-:R-:W-:Y:S01]  /*1ed0*/  ISETP.GE.AND P0, PT, R16, R31, PT ;  /* 0x0000001f1000720c */ /* 0x010fe20003f06270 */
[----:B------:R-:W-:-:S03]  /*1ee0*/  IMAD.WIDE.U32 R6, R157, R4, R152 ;  /* 0x000000049d067225 */ /* 0x000fc600078e0098 */
[----:B------:R-:W-:Y:S01]  /*1ef0*/  SEL R3, R31, RZ, P0 ;  /* 0x000000ff1f037207 */ /* 0x000fe20000000000 */
[----:B------:R-:W-:Y:S02]  /*1f00*/  IMAD R14, R15, R66, RZ ;  /* 0x000000420f0e7224 */ /* 0x000fe400078e02ff */
[----:B------:R-:W-:Y:S01]  /*1f10*/  VIADD R36, R20, 0xffffff80 ;  /* 0xffffff8014247836 */ /* 0x000fe20000000000 */
[----:B------:R-:W-:Y:S01]  /*1f20*/  SHF.R.U32.HI R35, RZ, 0x7, R20 ;  /* 0x00000007ff237819 */ /* 0x000fe20000011614 */
[----:B------:R-:W-:Y:S02]  /*1f30*/  IMAD.IADD R3, R16, 0x1, R3 ;  /* 0x0000000110037824 */ /* 0x000fe400078e0203 */
[----:B------:R-:W-:Y:S01]  /*1f40*/  IMAD.WIDE.U32 R12, R157, R4, R16 ;  /* 0x000000049d0c7225 */ /* 0x000fe200078e0010 */
[C---:B------:R-:W-:Y:S02]  /*1f50*/  ISETP.NE.AND P6, PT, R35.reuse, 0x1, PT ;  /* 0x000000012300780c */ /* 0x040fe40003fc5270 */
[----:B------:R-:W-:Y:S01]  /*1f60*/  SHF.R.S32.HI R0, RZ, 0x1f, R3 ;  /* 0x0000001fff007819 */ /* 0x000fe20000011403 */
[----:B------:R-:W-:-:S02]  /*1f70*/  VIADD R60, R35, 0x8 ;  /* 0x00000008233c7836 */ /* 0x000fc40000000000 */
[----:B------:R-:W-:Y:S01]  /*1f80*/  VIADD R35, R157, 0x60 ;  /* 0x000000609d237836 */ /* 0x000fe20000000000 */
[----:B------:R-:W-:Y:S01]  /*1f90*/  LEA.HI R0, R0, R3, RZ, 0x3 ;  /* 0x0000000300007211 */ /* 0x000fe200078f18ff */
[-C--:B------:R-:W-:Y:S02]  /*1fa0*/  IMAD R15, R15, R4.reuse, RZ ;  /* 0x000000040f0f7224 */ /* 0x080fe400078e02ff */
[----:B------:R-:W-:Y:S02]  /*1fb0*/  IMAD.SHL.U32 R35, R35, 0x40, RZ ;  /* 0x0000004023237824 */ /* 0x000fe400078e00ff */
[----:B------:R-:W-:Y:S02]  /*1fc0*/  VIADD R20, R20, 0xffffff80 ;  /* 0xffffff8014147836 */ /* 0x000fe40000000000 */
[----:B------:R-:W-:Y:S01]  /*1fd0*/  IMAD.IADD R7, R7, 0x1, R21 ;  /* 0x0000000107077824 */ /* 0x000fe200078e0215 */
[----:B------:R-:W-:Y:S01]  /*1fe0*/  LOP3.LUT R35, R35, 0x1c0, RZ, 0xc0, !PT ;  /* 0x000001c023237812 */ /* 0x000fe200078ec0ff */
[----:B------:R-:W-:Y:S01]  /*1ff0*/  IMAD.IADD R13, R21, 0x1, R13 ;  /* 0x00000001150d7824 */ /* 0x000fe200078e020d */
[----:B------:R-:W-:Y:S05]  /*2000*/  @!P6 WARPSYNC.ALL ;  /* 0x000000000000e948 */ /* 0x000fea0003800000 */
[C---:B------:R-:W-:Y:S01]  /*2010*/  IMAD R15, R24.reuse, R5, R15 ;  /* 0x00000005180f7224 */ /* 0x040fe200078e020f */
[----:B------:R-:W-:Y:S01]  /*2020*/  LOP3.LUT R5, R35, 0x38, R0, 0xf8, !PT ;  /* 0x0000003823057812 */ /* 0x000fe200078ef800 */
[----:B------:R-:W-:Y:S01]  /*2030*/  VIADD R35, R157, 0x60 ;  /* 0x000000609d237836 */ /* 0x000fe20000000000 */
[----:B------:R-:W-:Y:S01]  /*2040*/  ULDC UR4, c[0x0][0x2f4] ;  /* 0x0000bd0000047ab9 */ /* 0x000fe20000000800 */
[----:B------:R-:W-:Y:S01]  /*2050*/  IMAD.WIDE.U32 R52, R24, R4, R6 ;  /* 0x0000000418347225 */ /* 0x000fe200078e0006 */
[----:B------:R-:W-:-:S02]  /*2060*/  LOP3.LUT R6, R0, 0xfffffff8, RZ, 0xc0, !PT ;  /* 0xfffffff800067812 */ /* 0x000fc400078ec0ff */
[----:B------:R-:W-:Y:S01]  /*2070*/  ISETP.GE.AND P2, PT, R18, UR4, PT ;  /* 0x0000000412007c0c */ /* 0x000fe2000bf46270 */
[----:B------:R-:W-:-:S04]  /*2080*/  IMAD.WIDE.U32 R54, R24, R4, R12 ;  /* 0x0000000418367225 */ /* 0x000fc800078e000c */
[----:B------:R-:W-:Y:S02]  /*2090*/  IMAD.SHL.U32 R63, R4, 0x80, RZ ;  /* 0x00000080043f7824 */ /* 0x000fe400078e00ff */
[----:B------:R-:W-:Y:S02]  /*20a0*/  IMAD.SHL.U32 R35, R35, 0x40, RZ ;  /* 0x0000004023237824 */ /* 0x000fe400078e00ff */
[----:B------:R-:W-:-:S03]  /*20b0*/  IMAD.WIDE.U32 R48, R24, R66, R8 ;  /* 0x0000004218307225 */ /* 0x000fc600078e0008 */
[----:B------:R-:W-:Y:S01]  /*20c0*/  LOP3.LUT R35, R35, 0x1c0, RZ, 0xc0, !PT ;  /* 0x000001c023237812 */ /* 0x000fe200078ec0ff */
[----:B------:R-:W-:Y:S01]  /*20d0*/  IMAD R21, R24, R67, R14 ;  /* 0x0000004318157224 */ /* 0x000fe200078e020e */
[----:B------:R-:W-:Y:S01]  /*20e0*/  SHF.L.U64.HI R67, R66, 0x7, R67 ;  /* 0x0000000742437819 */ /* 0x000fe20000010243 */
[----:B------:R-:W-:Y:S01]  /*20f0*/  IMAD.WIDE.U32 R50, R24, R66, R10 ;  /* 0x0000004218327225 */ /* 0x000fe200078e000a */
[----:B------:R-:W-:-:S03]  /*2100*/  SHF.R.U32.HI R35, RZ, 0x3, R35 ;  /* 0x00000003ff237819 */ /* 0x000fc60000011623 */
[----:B------:R-:W-:Y:S01]  /*2110*/  IMAD.SHL.U32 R58, R31, 0x2, RZ ;  /* 0x000000021f3a7824 */ /* 0x000fe200078e00ff */
[----:B------:R-:W-:Y:S01]  /*2120*/  LOP3.LUT R8, R5, R35, RZ, 0x3c, !PT ;  /* 0x0000002305087212 */ /* 0x000fe200078e3cff */
[----:B------:R-:W-:Y:S01]  /*2130*/  IMAD.IADD R31, R49, 0x1, R21 ;  /* 0x00000001311f7824 */ /* 0x000fe200078e0215 */
[----:B------:R-:W-:Y:S01]  /*2140*/  SHF.R.S32.HI R5, RZ, 0x3, R0 ;  /* 0x00000003ff057819 */ /* 0x000fe20000011400 */
[----:B------:R-:W-:Y:S02]  /*2150*/  IMAD.IADD R68, R68, 0x1, R33 ;  /* 0x0000000144447824 */ /* 0x000fe400078e0221 */
[----:B------:R-:W-:Y:S02]  /*2160*/  IMAD.SHL.U32 R66, R66, 0x80, RZ ;  /* 0x0000008042427824 */ /* 0x000fe400078e00ff */
[----:B------:R-:W-:Y:S02]  /*2170*/  IMAD.IADD R21, R21, 0x1, R51 ;  /* 0x0000000115157824 */ /* 0x000fe400078e0233 */
[----:B------:R-:W-:-:S02]  /*2180*/  IMAD.IADD R7, R15, 0x1, R55 ;  /* 0x000000010f077824 */ /* 0x000fc400078e0237 */
[C---:B--2---:R-:W-:Y:S01]  /*2190*/  IMAD.SHL.U32 R65, R34.reuse, 0x40, RZ ;  /* 0x0000004022417824 */ /* 0x044fe200078e00ff */
[----:B------:R-:W-:Y:S01]  /*21a0*/  @!P6 BAR.SYNC.DEFER_BLOCKING 0x9, 0x100 ;  /* 0x024400000000eb1d */ /* 0x000fe20000010000 */
[----:B------:R-:W-:Y:S02]  /*21b0*/  LOP3.LUT P1, RZ, R34, 0x4, RZ, 0xc0, !PT ;  /* 0x0000000422ff7812 */ /* 0x000fe4000782c0ff */
[----:B------:R-:W-:Y:S02]  /*21c0*/  SHF.R.S32.HI R34, RZ, 0x1f, R36 ;  /* 0x0000001fff227819 */ /* 0x000fe40000011424 */
[----:B------:R-:W-:Y:S02]  /*21d0*/  LOP3.LUT R65, R65, 0x1c0, RZ, 0xc0, !PT ;  /* 0x000001c041417812 */ /* 0x000fe400078ec0ff */
[----:B------:R-:W-:Y:S02]  /*21e0*/  LEA.HI R34, R34, R36, RZ, 0x2 ;  /* 0x0000002422227211 */ /* 0x000fe400078f10ff */
[----:B------:R-:W-:-:S02]  /*21f0*/  SHF.R.U32.HI R61, RZ, 0x3, R65 ;  /* 0x00000003ff3d7819 */ /* 0x000fc40000011641 */
[----:B------:R-:W-:Y:S02]  /*2200*/  LOP3.LUT R34, R34, 0xfffffffc, RZ, 0xc0, !PT ;  /* 0xfffffffc22227812 */ /* 0x000fe400078ec0ff */
[----:B------:R-:W-:Y:S02]  /*2210*/  LOP3.LUT R4, R65, 0x18, R16, 0xf8, !PT ;  /* 0x0000001841047812 */ /* 0x000fe400078ef810 */
[----:B------:R-:W-:Y:S01]  /*2220*/  @P1 LOP3.LUT R22, R22, 0x2, RZ, 0xfc, !PT ;  /* 0x0000000216161812 */ /* 0x000fe200078efcff */
[----:B------:R-:W-:Y:S01]  /*2230*/  IMAD.IADD R34, R36, 0x1, -R34 ;  /* 0x0000000124227824 */ /* 0x000fe200078e0a22 */
[----:B------:R-:W-:Y:S02]  /*2240*/  LOP3.LUT R4, R4, R61, RZ, 0x3c, !PT ;  /* 0x0000003d04047212 */ /* 0x000fe400078e3cff */
[----:B------:R-:W-:Y:S01]  /*2250*/  ISETP.GE.AND P1, PT, R16, UR4, PT ;  /* 0x0000000410007c0c */ /* 0x000fe2000bf26270 */
[----:B------:R-:W-:Y:S01]  /*2260*/  IMAD R59, R34, 0x60, R157 ;  /* 0x00000060223b7824 */ /* 0x000fe200078e029d */
[----:B------:R-:W-:-:S04]  /*2270*/  SHF.R.S32.HI R34, RZ, 0x1f, R20 ;  /* 0x0000001fff227819 */ /* 0x000fc80000011414 */
[----:B------:R-:W-:Y:S01]  /*2280*/  LEA.HI R34, R34, R20, RZ, 0x5 ;  /* 0x0000001422227211 */ /* 0x000fe200078f28ff */
[----:B------:R-:W-:-:S03]  /*2290*/  IMAD.IADD R20, R53, 0x1, R15 ;  /* 0x0000000135147824 */ /* 0x000fc600078e020f */
[----:B------:R-:W-:-:S05]  /*22a0*/  SHF.R.S32.HI R34, RZ, 0x5, R34 ;  /* 0x00000005ff227819 */ /* 0x000fca0000011422 */
[----:B------:R-:W-:Y:S01]  /*22b0*/  IMAD R57, R34, 0x200, R4 ;  /* 0x0000020022397824 */ /* 0x000fe200078e0204 */
[----:B------:R-:W-:Y:S01]  /*22c0*/  LOP3.LUT R4, R65, 0x38, R0, 0xf8, !PT ;  /* 0x0000003841047812 */ /* 0x000fe200078ef800 */
[----:B---3--:R-:W-:-:S03]  /*22d0*/  IMAD.IADD R0, R32, 0x1, R8 ;  /* 0x0000000120007824 */ /* 0x008fc600078e0208 */
[----:B------:R-:W-:Y:S02]  /*22e0*/  LOP3.LUT R3, R4, R61, RZ, 0x3c, !PT ;  /* 0x0000003d04037212 */ /* 0x000fe400078e3cff */
[----:B------:R-:W-:-:S03]  /*22f0*/  SHF.R.S32.HI R4, RZ, 0x1f, R6 ;  /* 0x0000001fff047819 */ /* 0x000fc60000011406 */
[----:B------:R-:W-:Y:S01]  /*2300*/  IMAD R3, R34, 0x200, R3 ;  /* 0x0000020022037824 */ /* 0x000fe200078e0203 */
[----:B------:R-:W-:-:S07]  /*2310*/  SHF.R.S32.HI R56, RZ, 0x1f, R69 ;  /* 0x0000001fff387819 */ /* 0x000fce0000011445 */
.L_x_1628:
[----:B--2-4-:R-:W2:Y:S01]  /*2320*/  LDL R33, [R1+0x40] ;  /* 0x0000400001217983 */ /* 0x014ea20000100800 */
[----:B0-----:R-:W0:Y:S01]  /*2330*/  LDC R74, c[0x0][0x430] ;  /* 0x00010c00ff4a7b82 */ /* 0x001e220000000800 */
[----:B------:R-:W-:Y:S02]  /*2340*/  VIADD R26, R26, 0xffffffff ;  /* 0xffffffff1a1a7836 */ /* 0x000fe40000000000 */
[----:B------:R-:W-:Y:S02]  /*2350*/  IMAD.MOV.U32 R73, RZ, RZ, RZ ;  /* 0x000000ffff497224 */ /* 0x000fe400078e00ff */
[----:B------:R-:W-:-:S03]  /*2360*/  IMAD R9, R26, 0x80, R59 ;  /* 0x000000801a097824 */ /* 0x000fc600078e023b */
[----:B------:R-:W1:Y:S01]  /*2370*/  LDC R80, c[0x0][0x3f4] ;  /* 0x0000fd00ff507b82 */ /* 0x000e620000000800 */
[----:B------:R-:W-:Y:S01]  /*2380*/  IMAD.IADD R32, R68, 0x1, R9 ;  /* 0x0000000144207824 */ /* 0x000fe200078e0209 */
[----:B------:R-:W-:-:S03]  /*2390*/  ISETP.GE.AND P3, PT, R9, R28, PT ;  /* 0x0000001c0900720c */ /* 0x000fc60003f66270 */
[----:B------:R-:W-:Y:S01]  /*23a0*/  IMAD.MOV.U32 R12, RZ, RZ, R32 ;  /* 0x000000ffff0c7224 */ /* 0x000fe200078e0020 */
[----:B------:R-:W-:Y:S02]  /*23b0*/  ISETP.GT.OR P3, PT, R59, 0x7f, P3 ;  /* 0x0000007f3b00780c */ /* 0x000fe40001f64670 */
[----:B0-----:R-:W-:-:S11]  /*23c0*/  ISETP.NE.AND P4, PT, R74, 0x1, PT ;  /* 0x000000014a00780c */ /* 0x001fd60003f85270 */
[----:B------:R-:W0:Y:S08]  /*23d0*/  @!P3 LDC.64 R10, c[0x0][0x428] ;  /* 0x00010a00ff0abb82 */ /* 0x000e300000000a00 */
[----:B------:R-:W3:Y:S08]  /*23e0*/  @!P3 LDC.64 R8, c[0x0][0x418] ;  /* 0x00010600ff08bb82 */ /* 0x000ef00000000a00 */
[----:B------:R-:W4:Y:S08]  /*23f0*/  @P4 LDC R13, c[0x0][0x434] ;  /* 0x00010d00ff0d4b82 */ /* 0x000f300000000800 */
[----:B------:R-:W1:Y:S01]  /*2400*/  @P4 LDC R14, c[0x0][0x438] ;  /* 0x00010e00ff0e4b82 */ /* 0x000e620000000800 */
[----:B----4-:R-:W-:-:S05]  /*2410*/  @P4 IMAD.HI.U32 R13, R32, R13, RZ ;  /* 0x0000000d200d4227 */ /* 0x010fca00078e00ff */
[----:B-1----:R-:W-:Y:S01]  /*2420*/  @P4 SHF.R.U32.HI R12, RZ, R14, R13 ;  /* 0x0000000eff0c4219 */ /* 0x002fe2000001160d */
[----:B0-----:R-:W-:-:S03]  /*2430*/  @!P3 IMAD R14, R56, R10, RZ ;  /* 0x0000000a380eb224 */ /* 0x001fc600078e02ff */
[----:B------:R-:W-:Y:S01]  /*2440*/  @!P3 SHF.R.S32.HI R13, RZ, 0x1f, R12 ;  /* 0x0000001fff0db819 */ /* 0x000fe2000001140c */
[C---:B------:R-:W-:Y:S02]  /*2450*/  @!P3 IMAD R15, R69.reuse, R11, R14 ;  /* 0x0000000b450fb224 */ /* 0x040fe400078e020e */
[----:B------:R-:W-:-:S04]  /*2460*/  @!P3 IMAD.WIDE.U32 R10, R69, R10, R12 ;  /* 0x0000000a450ab225 */ /* 0x000fc800078e000c */
[----:B------:R-:W-:Y:S01]  /*2470*/  @!P3 IMAD.IADD R11, R11, 0x1, R15 ;  /* 0x000000010b0bb824 */ /* 0x000fe200078e020f */
[----:B---3--:R-:W-:-:S04]  /*2480*/  @!P3 LEA R8, P4, R10, R8, 0x2 ;  /* 0x000000080a08b211 */ /* 0x008fc800078810ff */
[----:B------:R-:W-:-:S05]  /*2490*/  @!P3 LEA.HI.X R9, R10, R9, R11, 0x2, P4 ;  /* 0x000000090a09b211 */ /* 0x000fca00020f140b */
[----:B-----5:R0:W5:Y:S01]  /*24a0*/  @!P3 LDG.E R73, desc[UR42][R8.64] ;  /* 0x0000002a0849b981 */ /* 0x020162000c1e1900 */
[----:B------:R-:W-:Y:S01]  /*24b0*/  ISETP.GT.AND P3, PT, R26, R27, PT ;  /* 0x0000001b1a00720c */ /* 0x000fe20003f64270 */
[----:B------:R-:W-:Y:S01]  /*24c0*/  IMAD R72, R23, 0x2000, R57 ;  /* 0x0000200017487824 */ /* 0x000fe200078e0239 */
[----:B------:R-:W-:Y:S01]  /*24d0*/  LOP3.LUT R22, R22, 0xfffffffe, RZ, 0xc0, !PT ;  /* 0xfffffffe16167812 */ /* 0x000fe200078ec0ff */
[----:B------:R-:W-:Y:S01]  /*24e0*/  IMAD.MOV R11, RZ, RZ, -R12 ;  /* 0x000000ffff0b7224 */ /* 0x000fe200078e0a0c */
[----:B------:R-:W-:Y:S05]  /*24f0*/  YIELD ;  /* 0x0000000000007946 */ /* 0x000fea0003800000 */
[----:B------:R-:W-:Y:S01]  /*2500*/  VIADD R10, R72, 0x20 ;  /* 0x00000020480a7836 */ /* 0x000fe20000000000 */
[----:B------:R-:W-:Y:S01]  /*2510*/  BSSY B0, `(.L_x_1573) ;  /* 0x0000330000007945 */ /* 0x000fe20003800000 */
[----:B------:R-:W-:-:S02]  /*2520*/  IMAD R74, R74, R11, R32 ;  /* 0x0000000b4a4a7224 */ /* 0x000fc400078e0220 */
[----:B------:R-:W-:Y:S02]  /*2530*/  @P3 LOP3.LUT R22, R22, 0x1, RZ, 0xfc, !PT ;  /* 0x0000000116163812 */ /* 0x000fe400078efcff */
[----:B------:R-:W-:Y:S02]  /*2540*/  ISETP.GE.AND P3, PT, R80, 0x1, PT ;  /* 0x000000015000780c */ /* 0x000fe40003f66270 */
[----:B--2---:R-:W-:-:S13]  /*2550*/  LOP3.LUT P5, RZ, R33, 0x4, RZ, 0xc0, !PT ;  /* 0x0000000421ff7812 */ /* 0x004fda00078ac0ff */
[C---:B------:R-:W-:Y:S02]  /*2560*/  @P5 VIADD R10, R72.reuse, 0xffffffe0 ;  /* 0xffffffe0480a5836 */ /* 0x040fe40000000000 */
[--C-:B------:R-:W-:Y:S02]  /*2570*/  IMAD R72, R72, 0x2, R25.reuse ;  /* 0x0000000248487824 */ /* 0x100fe400078e0219 */
[----:B------:R-:W-:Y:S01]  /*2580*/  IMAD R71, R10, 0x2, R25 ;  /* 0x000000020a477824 */ /* 0x000fe200078e0219 */
[----:B0-----:R-:W-:Y:S06]  /*2590*/  @!P3 BRA `(.L_x_1574) ;  /* 0x0000002c007cb947 */ /* 0x001fec0003800000 */
        /* <DEDUP_REMOVED lines=8> */
[----:B------:R-:W-:Y:S02]  /*2620*/  IMAD R77, R26, -0x80, R28 ;  /* 0xffffff801a4d7824 */ /* 0x000fe400078e021c */
[----:B------:R-:W-:Y:S02]  /*2630*/  IMAD R10, R76, UR4, RZ ;  /* 0x000000044c0a7c24 */ /* 0x000fe4000f8e02ff */
[----:B------:R-:W-:Y:S01]  /*2640*/  IMAD.IADD R9, R9, 0x1, R11 ;  /* 0x0000000109097824 */ /* 0x000fe200078e020b */
[----:B------:R-:W-:Y:S01]  /*2650*/  VIMNMX R77, R77, 0x80, PT ;  /* 0x000000804d4d7848 */ /* 0x000fe20003fe0100 */
[C---:B------:R-:W-:Y:S01]  /*2660*/  IMAD R11, R73.reuse, UR5, R10 ;  /* 0x00000005490b7c24 */ /* 0x040fe2000f8e020a */
[----:B------:R-:W-:Y:S01]  /*2670*/  SHF.R.S32.HI R10, RZ, 0x1f, R26 ;  /* 0x0000001fff0a7819 */ /* 0x000fe2000001141a */
        /* <DEDUP_REMOVED lines=8> */
[C---:B------:R-:W-:Y:S01]  /*2700*/  LEA R84, P3, R8.reuse, UR4, 0x1 ;  /* 0x0000000408547c11 */ /* 0x040fe2000f8608ff */
[----:B------:R-:W-:Y:S01]  /*2710*/  ULDC.U8 UR4, c[0x0][0x410] ;  /* 0x0001040000047ab9 */ /* 0x000fe20000000000 */
[----:B------:R-:W-:Y:S02]  /*2720*/  IMAD R11, R67, R26, RZ ;  /* 0x0000001a430b7224 */ /* 0x000fe400078e02ff */
[----:B------:R-:W-:Y:S01]  /*2730*/  LEA.HI.X R85, R8, UR5, R85, 0x1, P3 ;  /* 0x0000000508557c11 */ /* 0x000fe200098f0c55 */
[C---:B------:R-:W-:Y:S01]  /*2740*/  IMAD R81, R10.reuse, R63, R12 ;  /* 0x0000003f0a517224 */ /* 0x040fe200078e020c */
[----:B------:R-:W-:Y:S01]  /*2750*/  ISETP.NE.AND P3, PT, RZ, UR4, PT ;  /* 0x00000004ff007c0c */ /* 0x000fe2000bf65270 */
[----:B------:R-:W-:Y:S02]  /*2760*/  IMAD R13, R10, R66, R11 ;  /* 0x000000420a0d7224 */ /* 0x000fe400078e020b */
[----:B------:R-:W-:-:S04]  /*2770*/  IMAD.WIDE.U32 R10, R66, R26, RZ ;  /* 0x0000001a420a7225 */ /* 0x000fc800078e00ff */
[----:B------:R-:W-:-:S04]  /*2780*/  IMAD.WIDE.U32 R8, R63, R26, RZ ;  /* 0x0000001a3f087225 */ /* 0x000fc800078e00ff */
[----:B------:R-:W-:Y:S02]  /*2790*/  IMAD.IADD R70, R11, 0x1, R13 ;  /* 0x000000010b467824 */ /* 0x000fe400078e020d */
[----:B------:R-:W-:Y:S01]  /*27a0*/  IMAD.IADD R81, R9, 0x1, R81 ;  /* 0x0000000109517824 */ /* 0x000fe200078e0251 */
[----:B------:R-:W-:Y:S06]  /*27b0*/  @!P3 BRA `(.L_x_1575) ;  /* 0x000000140074b947 */ /* 0x000fec0003800000 */
[----:B------:R0:W5:Y:S01]  /*27c0*/  LDL R83, [R1+0xc] ;  /* 0x00000c0001537983 */ /* 0x0001620000100800 */
        /* <DEDUP_REMOVED lines=10> */
[----:B0-----:R-:W-:Y:S06]  /*2870*/  @P3 BRA `(.L_x_1577) ;  /* 0x0000000000503947 */ /* 0x001fec0003800000 */
        /* <DEDUP_REMOVED lines=16> */
[----:B------:R0:W5:Y:S02]  /*2980*/  @!P4 LDG.E.64 R46, desc[UR42][R14.64] ;  /* 0x0000002a0e2ec981 */ /* 0x000164000c1e1b00 */
[----:B-----5:R-:W-:-:S13]  /*2990*/  ISETP.GE.AND P4, PT, R83, R80, PT ;  /* 0x000000505300720c */ /* 0x020fda0003f86270 */
[----:B------:R0:W5:Y:S04]  /*29a0*/  @!P4 LDG.E.64 R40, desc[UR42][R12.64+0x20] ;  /* 0x0000202a0c28c981 */ /* 0x000168000c1e1b00 */
[----:B------:R0:W5:Y:S02]  /*29b0*/  @!P4 LDG.E.64 R42, desc[UR42][R14.64+0x20] ;  /* 0x0000202a0e2ac981 */ /* 0x000164000c1e1b00 */
.L_x_1577:
[----:B------:R-:W-:Y:S05]  /*29c0*/  BSYNC B1 ;  /* 0x0000000000017941 */ /* 0x000fea0003800000 */
.L_x_1576:
        /* <DEDUP_REMOVED lines=9> */
[----:B------:R-:W-:Y:S01]  /*2a60*/  IMAD.MOV.U32 R9, RZ, RZ, R81 ;  /* 0x000000ffff097224 */ /* 0x000fe200078e0051 */
[----:B------:R-:W-:Y:S02]  /*2a70*/  CS2R R36, SRZ ;  /* 0x0000000000247805 */ /* 0x000fe4000001ff00 */
[----:B------:R-:W-:Y:S01]  /*2a80*/  CS2R R38, SRZ ;  /* 0x0000000000267805 */ /* 0x000fe2000001ff00 */
        /* <DEDUP_REMOVED lines=22> */
.L_x_1579:
[----:B------:R-:W-:Y:S05]  /*2bf0*/  BSYNC B1 ;  /* 0x0000000000017941 */ /* 0x000fea0003800000 */
.L_x_1578:
[----:B0-----:R-:W-:Y:S01]  /*2c00*/  IMAD.MOV.U32 R8, RZ, RZ, R44 ;  /* 0x000000ffff087224 */ /* 0x001fe200078e002c */
[----:B------:R-:W-:Y:S01]  /*2c10*/  UISETP.NE.AND UP0, UPT, UR39, 0x3, UPT ;  /* 0x000000032700788c */ /* 0x000fe2000bf05270 */
[----:B------:R-:W-:Y:S01]  /*2c20*/  IMAD.MOV.U32 R9, RZ, RZ, R45 ;  /* 0x000000ffff097224 */ /* 0x000fe200078e002d */
        /* <DEDUP_REMOVED lines=25> */
[----:B------:R-:W-:Y:S02]  /*2dc0*/  PRMT R86, R8, 0x7610, R86 ;  /* 0x0000761008567816 */ /* 0x000fe40000000056 */
[----:B------:R-:W-:Y:S02]  /*2dd0*/  PRMT R87, R9, 0x7610, R87 ;  /* 0x0000761009577816 */ /* 0x000fe40000000057 */
[----:B------:R-:W-:Y:S02]  /*2de0*/  PRMT R91, R10, 0x7610, R91 ;  /* 0x000076100a5b7816 */ /* 0x000fe4000000005b */
[----:B------:R-:W-:Y:S01]  /*2df0*/  PRMT R92, R11, 0x7610, R92 ;  /* 0x000076100b5c7816 */ /* 0x000fe2000000005c */
[----:B------:R-:W-:Y:S06]  /*2e00*/  @!P5 BRA `(.L_x_1580) ;  /* 0x000000000004d947 */ /* 0x000fec0003800000 */
[----:B------:R-:W-:Y:S01]  /*2e10*/  BPT.TRAP 0x1 ;  /* 0x000000040000795c */ /* 0x000fe20000300000 */
.L_x_1580:
[----:B------:R-:W2:Y:S01]  /*2e20*/  LDL R8, [R1+0x8] ;  /* 0x0000080001087983 */ /* 0x000ea20000100800 */
[----:B------:R-:W-:Y:S01]  /*2e30*/  IMAD R70, R23, 0x8, R2 ;  /* 0x0000000817467824 */ /* 0x000fe200078e0202 */
[----:B------:R-:W-:Y:S01]  /*2e40*/  BSSY B1, `(.L_x_1581) ;  /* 0x0000004000017945 */ /* 0x000fe20003800000 */
[----:B--2---:R-:W-:-:S04]  /*2e50*/  SHF.L.U32 R78, R8, 0x1f, RZ ;  /* 0x0000001f084e7819 */ /* 0x004fc800000006ff */
[----:B------:R-:W0:Y:S02]  /*2e60*/  SYNCS.PHASECHK.TRANS64.TRYWAIT P6, [R70+URZ+0x16890], R78 ;  /* 0x0168904e460075a7 */ /* 0x000e2400080c017f */
[----:B0-----:R-:W-:Y:S05]  /*2e70*/  @!P6 BRA `(.L_x_1582) ;  /* 0x000001b400c4e947 */ /* 0x001fea0003800000 */
.L_x_1893:
[----:B------:R-:W-:Y:S05]  /*2e80*/  BSYNC B1 ;  /* 0x0000000000017941 */ /* 0x000fea0003800000 */
.L_x_1581:
[----:B------:R-:W-:-:S03]  /*2e90*/  UMOV UR4, 0xffffffff ;  /* 0xffffffff00047882 */ /* 0x000fc60000000000 */
[----:B------:R-:W-:Y:S05]  /*2ea0*/  BRA.DIV UR4, `(.L_x_1583) ;  /* 0x000001b604cc7947 */ /* 0x000fea000b800000 */
[----:B------:R1:W2:Y:S04]  /*2eb0*/  SHFL.IDX PT, R81, R85, RZ, 0x1c1f ;  /* 0x001c1fff55517589 */ /* 0x0002a800000e0000 */
[----:B------:R1:W3:Y:S02]  /*2ec0*/  SHFL.IDX PT, R14, R84, RZ, 0x1c1f ;  /* 0x001c1fff540e7589 */ /* 0x0002e400000e0000 */
.L_x_1897:
        /* <DEDUP_REMOVED lines=12> */
[----:B0-----:R-:W-:Y:S01]  /*2f90*/  IMAD.U32 R44, R10, 0x10000, RZ ;  /* 0x000100000a2c7824 */ /* 0x001fe200078e00ff */
[----:B------:R-:W-:Y:S02]  /*2fa0*/  SHF.R.U32.HI R101, RZ, 0x10, R47 ;  /* 0x00000010ff657819 */ /* 0x000fe4000001162f */
[----:B------:R-:W-:Y:S02]  /*2fb0*/  PRMT R100, R83, 0x5432, R100 ;  /* 0x0000543253647816 */ /* 0x000fe40000000064 */
[----:B------:R-:W-:Y:S02]  /*2fc0*/  SHF.R.U32.HI R97, RZ, 0x10, R45 ;  /* 0x00000010ff617819 */ /* 0x000fe4000001162d */
[----:B------:R-:W-:-:S02]  /*2fd0*/  PRMT R47, R82, 0x5432, R98 ;  /* 0x00005432522f7816 */ /* 0x000fc40000000062 */
[----:B------:R-:W-:Y:S02]  /*2fe0*/  PRMT R101, R102, 0x5410, R101 ;  /* 0x0000541066657816 */ /* 0x000fe40000000065 */
[----:B------:R-:W-:Y:S02]  /*2ff0*/  LOP3.LUT R45, R9, 0xffff0000, RZ, 0xc0, !PT ;  /* 0xffff0000092d7812 */ /* 0x000fe400078ec0ff */
[C---:B------:R-:W-:Y:S01]  /*3000*/  LOP3.LUT R102, R100.reuse, 0xffff0000, RZ, 0xc0, !PT ;  /* 0xffff000064667812 */ /* 0x040fe200078ec0ff */
[----:B------:R-:W-:Y:S01]  /*3010*/  IMAD.U32 R103, R101, 0x10000, RZ ;  /* 0x0001000065677824 */ /* 0x000fe200078e00ff */
[----:B------:R-:W-:Y:S01]  /*3020*/  PRMT R97, R99, 0x5410, R97 ;  /* 0x0000541063617816 */ /* 0x000fe20000000061 */
[----:B------:R-:W-:Y:S01]  /*3030*/  IMAD.U32 R100, R100, 0x10000, RZ ;  /* 0x0001000064647824 */ /* 0x000fe200078e00ff */
[----:B------:R-:W-:Y:S01]  /*3040*/  LOP3.LUT R98, R47, 0xffff0000, RZ, 0xc0, !PT ;  /* 0xffff00002f627812 */ /* 0x000fe200078ec0ff */
[----:B------:R-:W-:Y:S01]  /*3050*/  FMUL.FTZ R104, R45, R102 ;  /* 0x000000662d687220 */ /* 0x000fe20000410000 */
[----:B------:R-:W-:Y:S01]  /*3060*/  LOP3.LUT R46, R10, 0xffff0000, RZ, 0xc0, !PT ;  /* 0xffff00000a2e7812 */ /* 0x000fe200078ec0ff */
[C---:B------:R-:W-:Y:S01]  /*3070*/  IMAD.U32 R10, R11.reuse, 0x10000, RZ ;  /* 0x000100000b0a7824 */ /* 0x040fe200078e00ff */
[----:B------:R-:W-:Y:S01]  /*3080*/  LOP3.LUT R15, R11, 0xffff0000, RZ, 0xc0, !PT ;  /* 0xffff00000b0f7812 */ /* 0x000fe200078ec0ff */
[----:B------:R-:W-:-:S02]  /*3090*/  IMAD.U32 R11, R9, 0x10000, RZ ;  /* 0x00010000090b7824 */ /* 0x000fc400078e00ff */
[-C--:B------:R-:W-:Y:S01]  /*30a0*/  FMUL.FTZ R45, R45, R98.reuse ;  /* 0x000000622d2d7220 */ /* 0x080fe20000410000 */
[----:B------:R-:W-:Y:S02]  /*30b0*/  IMAD.U32 R99, R97, 0x10000, RZ ;  /* 0x0001000061637824 */ /* 0x000fe400078e00ff */
[----:B------:R-:W-:Y:S01]  /*30c0*/  FMUL.FTZ R105, R46, R103 ;  /* 0x000000672e697220 */ /* 0x000fe20000410000 */
[----:B------:R-:W-:Y:S01]  /*30d0*/  LOP3.LUT R101, R101, 0xffff0000, RZ, 0xc0, !PT ;  /* 0xffff000065657812 */ /* 0x000fe200078ec0ff */
[C---:B------:R-:W-:Y:S01]  /*30e0*/  IMAD.U32 R9, R8.reuse, 0x10000, RZ ;  /* 0x0001000008097824 */ /* 0x040fe200078e00ff */
[----:B------:R-:W-:Y:S01]  /*30f0*/  LOP3.LUT R97, R97, 0xffff0000, RZ, 0xc0, !PT ;  /* 0xffff000061617812 */ /* 0x000fe200078ec0ff */
[C---:B------:R-:W-:Y:S01]  /*3100*/  FFMA.FTZ R104, R11.reuse, R98, -R104 ;  /* 0x000000620b687223 */ /* 0x040fe20000010868 */
[----:B------:R-:W-:Y:S01]  /*3110*/  FFMA.FTZ R45, R11, R102, R45 ;  /* 0x000000660b2d7223 */ /* 0x000fe2000001002d */
[----:B------:R-:W-:Y:S01]  /*3120*/  LOP3.LUT R8, R8, 0xffff0000, RZ, 0xc0, !PT ;  /* 0xffff000008087812 */ /* 0x000fe200078ec0ff */
[-C--:B------:R-:W-:Y:S01]  /*3130*/  FMUL.FTZ R11, R46, R99.reuse ;  /* 0x000000632e0b7220 */ /* 0x080fe20000410000 */
[----:B------:R-:W-:Y:S01]  /*3140*/  FFMA.FTZ R105, R44, R99, -R105 ;  /* 0x000000632c697223 */ /* 0x000fe20000010869 */
[----:B------:R-:W-:-:S02]  /*3150*/  IMAD.U32 R47, R47, 0x10000, RZ ;  /* 0x000100002f2f7824 */ /* 0x000fc400078e00ff */
[C---:B------:R-:W-:Y:S01]  /*3160*/  FMUL.FTZ R99, R15.reuse, R101 ;  /* 0x000000650f637220 */ /* 0x040fe20000410000 */
[----:B------:R-:W-:Y:S01]  /*3170*/  FMUL.FTZ R98, R15, R97 ;  /* 0x000000610f627220 */ /* 0x000fe20000410000 */
[----:B------:R-:W-:Y:S01]  /*3180*/  FFMA.FTZ R46, R44, R103, R11 ;  /* 0x000000672c2e7223 */ /* 0x000fe2000001000b */
[CC--:B------:R-:W-:Y:S01]  /*3190*/  FMUL.FTZ R44, R8.reuse, R100.reuse ;  /* 0x00000064082c7220 */ /* 0x0c0fe20000410000 */
[----:B------:R-:W-:Y:S01]  /*31a0*/  FMUL.FTZ R11, R8, R47 ;  /* 0x0000002f080b7220 */ /* 0x000fe20000410000 */
[C---:B------:R-:W-:Y:S01]  /*31b0*/  FFMA.FTZ R99, R10.reuse, R97, -R99 ;  /* 0x000000610a637223 */ /* 0x040fe20000010863 */
[----:B------:R-:W-:Y:S01]  /*31c0*/  FFMA.FTZ R98, R10, R101, R98 ;  /* 0x000000650a627223 */ /* 0x000fe20000010062 */
[C---:B------:R-:W-:Y:S01]  /*31d0*/  FFMA.FTZ R44, R9.reuse, R47, -R44 ;  /* 0x0000002f092c7223 */ /* 0x040fe2000001082c */
[----:B------:R-:W-:Y:S01]  /*31e0*/  FFMA.FTZ R11, R9, R100, R11 ;  /* 0x00000064090b7223 */ /* 0x000fe2000001000b */
[----:B------:R-:W-:Y:S02]  /*31f0*/  F2FP.BF16.F32.PACK_AB R9, R45, R104 ;  /* 0x000000682d09723e */ /* 0x000fe400000010ff */
[----:B------:R-:W-:-:S02]  /*3200*/  F2FP.BF16.F32.PACK_AB R98, R98, R99 ;  /* 0x000000636262723e */ /* 0x000fc400000010ff */
[----:B------:R-:W-:Y:S02]  /*3210*/  F2FP.BF16.F32.PACK_AB R8, R11, R44 ;  /* 0x0000002c0b08723e */ /* 0x000fe400000010ff */
[----:B------:R-:W-:Y:S01]  /*3220*/  F2FP.BF16.F32.PACK_AB R10, R46, R105 ;  /* 0x000000692e0a723e */ /* 0x000fe200000010ff */
[----:B------:R-:W-:-:S07]  /*3230*/  IMAD.MOV.U32 R11, RZ, RZ, R98 ;  /* 0x000000ffff0b7224 */ /* 0x000fce00078e0062 */
.L_x_1589:
[----:B------:R-:W-:Y:S05]  /*3240*/  BSYNC B3 ;  /* 0x0000000000037941 */ /* 0x000fea0003800000 */
.L_x_1588:
[----:B0-----:R4:W-:Y:S02]  /*3250*/  ST.E.128 desc[UR42][R12.64], R8 ;  /* 0x000000080c007985 */ /* 0x0019e4000c101d2a */
.L_x_1587:
[----:B------:R-:W-:Y:S05]  /*3260*/  BSYNC B2 ;  /* 0x0000000000027941 */ /* 0x000fea0003800000 */
.L_x_1586:
[----:B------:R-:W-:Y:S05]  /*3270*/  @P2 BRA `(.L_x_1585) ;  /* 0x0000000000e02947 */ /* 0x000fea0003800000 */
[----:B----4-:R-:W2:Y:S04]  /*3280*/  LDL R8, [R1+0x4] ;  /* 0x0000040001087983 */ /* 0x010ea80000100800 */
[----:B------:R-:W4:Y:S01]  /*3290*/  LDL R15, [R1+0xc] ;  /* 0x00000c00010f7983 */ /* 0x000f220000100800 */
[C---:B---3--:R-:W-:Y:S01]  /*32a0*/  LEA R12, P3, R18.reuse, R14, 0x1 ;  /* 0x0000000e120c7211 */ /* 0x048fe200078608ff */
[----:B------:R-:W-:Y:S03]  /*32b0*/  BSSY B2, `(.L_x_1590) ;  /* 0x0000033000027945 */ /* 0x000fe60003800000 */
[----:B--2---:R-:W-:Y:S02]  /*32c0*/  LEA.HI.X R13, R18, R81, R8, 0x1, P3 ;  /* 0x00000051120d7211 */ /* 0x004fe400018f0c08 */
[----:B------:R2:W3:Y:S01]  /*32d0*/  LDS.128 R8, [R71+0xe000] ;  /* 0x00e0000047087984 */ /* 0x0004e20000000c00 */
[----:B----4-:R-:W-:-:S13]  /*32e0*/  ISETP.GE.AND P3, PT, R15, R80, PT ;  /* 0x000000500f00720c */ /* 0x010fda0003f66270 */
[----:B--2---:R-:W-:Y:S05]  /*32f0*/  @P3 BRA `(.L_x_1591) ;  /* 0x0000000000b83947 */ /* 0x004fea0003800000 */
[--C-:B------:R-:W-:Y:S01]  /*3300*/  SHF.R.U64 R45, R42, 0x10, R43.reuse ;  /* 0x000000102a2d7819 */ /* 0x100fe2000000122b */
[----:B---3--:R-:W-:Y:S01]  /*3310*/  IMAD.U32 R14, R10, 0x10000, RZ ;  /* 0x000100000a0e7824 */ /* 0x008fe200078e00ff */
        /* <DEDUP_REMOVED lines=17> */
[----:B------:R-:W-:Y:S01]  /*3430*/  IMAD.U32 R9, R8, 0x10000, RZ ;  /* 0x0001000008097824 */ /* 0x000fe200078e00ff */
[----:B------:R-:W-:Y:S01]  /*3440*/  LOP3.LUT R42, R96, 0xffff0000, RZ, 0xc0, !PT ;  /* 0xffff0000602a7812 */ /* 0x000fe200078ec0ff */
[----:B------:R-:W-:Y:S01]  /*3450*/  FFMA.FTZ R81, R14, R43, -R81 ;  /* 0x0000002b0e517223 */ /* 0x000fe20000010851 */
[----:B------:R-:W-:Y:S01]  /*3460*/  LOP3.LUT R93, R93, 0xffff0000, RZ, 0xc0, !PT ;  /* 0xffff00005d5d7812 */ /* 0x000fe200078ec0ff */
[----:B------:R-:W-:Y:S01]  /*3470*/  FMUL.FTZ R47, R11, R44 ;  /* 0x0000002c0b2f7220 */ /* 0x000fe20000410000 */
[----:B------:R-:W-:Y:S01]  /*3480*/  LOP3.LUT R95, R95, 0xffff0000, RZ, 0xc0, !PT ;  /* 0xffff00005f5f7812 */ /* 0x000fe200078ec0ff */
[-C--:B------:R-:W-:Y:S01]  /*3490*/  FMUL.FTZ R11, R11, R42.reuse ;  /* 0x0000002a0b0b7220 */ /* 0x080fe20000410000 */
[----:B------:R-:W-:Y:S01]  /*34a0*/  LOP3.LUT R8, R8, 0xffff0000, RZ, 0xc0, !PT ;  /* 0xffff000008087812 */ /* 0x000fe200078ec0ff */
[----:B------:R-:W-:Y:S01]  /*34b0*/  FFMA.FTZ R47, R10, R42, -R47 ;  /* 0x0000002a0a2f7223 */ /* 0x000fe2000001082f */
[----:B------:R-:W-:Y:S01]  /*34c0*/  FFMA.FTZ R14, R14, R45, R15 ;  /* 0x0000002d0e0e7223 */ /* 0x000fe2000001000f */
        /* <DEDUP_REMOVED lines=17> */
.L_x_1591:
[----:B------:R-:W-:Y:S05]  /*35e0*/  BSYNC B2 ;  /* 0x0000000000027941 */ /* 0x000fea0003800000 */
.L_x_1590:
[----:B---3--:R2:W-:Y:S02]  /*35f0*/  ST.E.128 desc[UR42][R12.64], R8 ;  /* 0x000000080c007985 */ /* 0x0085e4000c101d2a */
.L_x_1585:
[----:B------:R-:W-:Y:S05]  /*3600*/  BSYNC B1 ;  /* 0x0000000000017941 */ /* 0x000fea0003800000 */
.L_x_1584:
[----:B------:R-:W-:-:S03]  /*3610*/  UMOV UR4, 0xffffffff ;  /* 0xffffffff00047882 */ /* 0x000fc60000000000 */
[----:B------:R-:W-:Y:S05]  /*3620*/  BRA.DIV UR4, `(.L_x_1592) ;  /* 0x000001b204347947 */ /* 0x000fea000b800000 */
[----:B-1----:R-:W1:Y:S04]  /*3630*/  SHFL.IDX PT, R85, R85, 0x1, 0x1c1f ;  /* 0x003c1f0055557f89 */ /* 0x002e6800000e0000 */
[----:B---3--:R3:W0:Y:S02]  /*3640*/  SHFL.IDX PT, R14, R84, 0x1, 0x1c1f ;  /* 0x003c1f00540e7f89 */ /* 0x00862400000e0000 */
.L_x_1901:
[----:B------:R-:W-:Y:S05]  /*3650*/  @P4 BRA `(.L_x_1593) ;  /* 0x00000020006c4947 */ /* 0x000fea0003800000 */
[----:B------:R-:W-:Y:S04]  /*3660*/  BSSY B1, `(.L_x_1594) ;  /* 0x0000038000017945 */ /* 0x000fe80003800000 */
[----:B------:R-:W-:Y:S05]  /*3670*/  @P1 BRA `(.L_x_1595) ;  /* 0x0000000000d81947 */ /* 0x000fea0003800000 */
[----:B--2-4-:R2:W4:Y:S01]  /*3680*/  LDS.128 R8, [R72+0x11000] ;  /* 0x0110000048087984 */ /* 0x0145220000000c00 */
[C---:B0-----:R-:W-:Y:S01]  /*3690*/  LEA R12, P3, R16.reuse, R14, 0x1 ;  /* 0x0000000e100c7211 */ /* 0x041fe200078608ff */
[----:B------:R-:W-:Y:S03]  /*36a0*/  BSSY B2, `(.L_x_1596) ;  /* 0x0000032000027945 */ /* 0x000fe60003800000 */
[----:B-1----:R-:W-:Y:S02]  /*36b0*/  LEA.HI.X R13, R16, R85, R17, 0x1, P3 ;  /* 0x00000055100d7211 */ /* 0x002fe400018f0c11 */
[----:B------:R-:W-:-:S13]  /*36c0*/  ISETP.GE.AND P3, PT, R152, R80, PT ;  /* 0x000000509800720c */ /* 0x000fda0003f66270 */
[----:B--2---:R-:W-:Y:S05]  /*36d0*/  @P3 BRA `(.L_x_1597) ;  /* 0x0000000000b83947 */ /* 0x004fea0003800000 */
        /* <DEDUP_REMOVED lines=10> */
[----:B------:R-:W-:Y:S01]  /*3780*/  LOP3.LUT R38, R11, 0xffff0000, RZ, 0xc0, !PT ;  /* 0xffff00000b267812 */ /* 0x000fe200078ec0ff */
[----:B------:R-:W-:Y:S01]  /*3790*/  IMAD.U32 R42, R92, 0x10000, RZ ;  /* 0x000100005c2a7824 */ /* 0x000fe200078e00ff */
[----:B------:R-:W-:Y:S01]  /*37a0*/  LOP3.LUT R11, R9, 0xffff0000, RZ, 0xc0, !PT ;  /* 0xffff0000090b7812 */ /* 0x000fe200078ec0ff */
[----:B------:R-:W-:Y:S01]  /*37b0*/  IMAD.U32 R40, R90, 0x10000, RZ ;  /* 0x000100005a287824 */ /* 0x000fe200078e00ff */
[C---:B------:R-:W-:Y:S01]  /*37c0*/  LOP3.LUT R41, R91.reuse, 0xffff0000, RZ, 0xc0, !PT ;  /* 0xffff00005b297812 */ /* 0x040fe200078ec0ff */
[----:B------:R-:W-:Y:S01]  /*37d0*/  IMAD.U32 R91, R91, 0x10000, RZ ;  /* 0x000100005b5b7824 */ /* 0x000fe200078e00ff */
[C---:B------:R-:W-:Y:S01]  /*37e0*/  LOP3.LUT R39, R88.reuse, 0xffff0000, RZ, 0xc0, !PT ;  /* 0xffff000058277812 */ /* 0x040fe200078ec0ff */
[----:B------:R-:W-:Y:S01]  /*37f0*/  IMAD.U32 R88, R88, 0x10000, RZ ;  /* 0x0001000058587824 */ /* 0x000fe200078e00ff */
[----:B------:R-:W-:Y:S01]  /*3800*/  LOP3.LUT R36, R10, 0xffff0000, RZ, 0xc0, !PT ;  /* 0xffff00000a247812 */ /* 0x000fe200078ec0ff */
[----:B------:R-:W-:-:S02]  /*3810*/  IMAD.U32 R10, R9, 0x10000, RZ ;  /* 0x00010000090a7824 */ /* 0x000fc400078e00ff */
[C---:B------:R-:W-:Y:S01]  /*3820*/  FMUL.FTZ R43, R11.reuse, R41 ;  /* 0x000000290b2b7220 */ /* 0x040fe20000410000 */
[C---:B------:R-:W-:Y:S02]  /*3830*/  IMAD.U32 R9, R8.reuse, 0x10000, RZ ;  /* 0x0001000008097824 */ /* 0x040fe400078e00ff */
        /* <DEDUP_REMOVED lines=9> */
[CC--:B------:R-:W-:Y:S01]  /*38d0*/  FMUL.FTZ R10, R8.reuse, R91.reuse ;  /* 0x0000005b080a7220 */ /* 0x0c0fe20000410000 */
[----:B------:R-:W-:Y:S01]  /*38e0*/  FFMA.FTZ R15, R15, R42, R36 ;  /* 0x0000002a0f0f7223 */ /* 0x000fe20000010024 */
[----:B------:R-:W-:Y:S01]  /*38f0*/  FMUL.FTZ R8, R8, R88 ;  /* 0x0000005808087220 */ /* 0x000fe20000410000 */
        /* <DEDUP_REMOVED lines=12> */
.L_x_1597:
[----:B------:R-:W-:Y:S05]  /*39c0*/  BSYNC B2 ;  /* 0x0000000000027941 */ /* 0x000fea0003800000 */
.L_x_1596:
[----:B----4-:R0:W-:Y:S02]  /*39d0*/  ST.E.128 desc[UR42][R12.64], R8 ;  /* 0x000000080c007985 */ /* 0x0101e4000c101d2a */
.L_x_1595:
[----:B------:R-:W-:Y:S05]  /*39e0*/  BSYNC B1 ;  /* 0x0000000000017941 */ /* 0x000fea0003800000 */
.L_x_1594:
[----:B------:R-:W-:Y:S05]  /*39f0*/  @P2 BRA `(.L_x_1593) ;  /* 0x0000001c00842947 */ /* 0x000fea0003800000 */
[----:B0-2-4-:R-:W1:Y:S04]  /*3a00*/  LDL R8, [R1+0x4] ;  /* 0x0000040001087983 */ /* 0x015e680000100800 */
[----:B------:R-:W2:Y:S01]  /*3a10*/  LDL R15, [R1+0xc] ;  /* 0x00000c00010f7983 */ /* 0x000ea20000100800 */
[C---:B------:R-:W-:Y:S01]  /*3a20*/  LEA R12, P3, R18.reuse, R14, 0x1 ;  /* 0x0000000e120c7211 */ /* 0x040fe200078608ff */
[----:B------:R-:W-:Y:S03]  /*3a30*/  BSSY B1, `(.L_x_1598) ;  /* 0x0000033000017945 */ /* 0x000fe60003800000 */
[----:B-1----:R-:W-:Y:S02]  /*3a40*/  LEA.HI.X R13, R18, R85, R8, 0x1, P3 ;  /* 0x00000055120d7211 */ /* 0x002fe400018f0c08 */
[----:B------:R0:W1:Y:S01]  /*3a50*/  LDS.128 R8, [R71+0x11000] ;  /* 0x0110000047087984 */ /* 0x0000620000000c00 */
[----:B--2---:R-:W-:-:S13]  /*3a60*/  ISETP.GE.AND P3, PT, R15, R80, PT ;  /* 0x000000500f00720c */ /* 0x004fda0003f66270 */
[----:B0-----:R-:W-:Y:S05]  /*3a70*/  @P3 BRA `(.L_x_1599) ;  /* 0x0000000000b83947 */ /* 0x001fea0003800000 */
[--C-:B------:R-:W-:Y:S01]  /*3a80*/  SHF.R.U64 R37, R34, 0x10, R35.reuse ;  /* 0x0000001022257819 */ /* 0x100fe20000001223 */
[----:B-1----:R-:W-:Y:S01]  /*3a90*/  IMAD.U32 R14, R10, 0x10000, RZ ;  /* 0x000100000a0e7824 */ /* 0x002fe200078e00ff */
        /* <DEDUP_REMOVED lines=44> */
.L_x_1599:
[----:B------:R-:W-:Y:S05]  /*3d60*/  BSYNC B1 ;  /* 0x0000000000017941 */ /* 0x000fea0003800000 */
.L_x_1598:
[----:B-1----:R0:W-:Y:S01]  /*3d70*/  ST.E.128 desc[UR42][R12.64], R8 ;  /* 0x000000080c007985 */ /* 0x0021e2000c101d2a */
[----:B------:R-:W-:Y:S05]  /*3d80*/  BRA `(.L_x_1593) ;  /* 0x0000001800a07947 */ /* 0x000fea0003800000 */
.L_x_1575:
[C---:B------:R-:W-:Y:S01]  /*3d90*/  ISETP.GE.AND P3, PT, R157.reuse, R77, PT ;  /* 0x0000004d9d00720c */ /* 0x040fe20003f66270 */
[----:B------:R-:W-:Y:S01]  /*3da0*/  VIADD R40, R157, 0x60 ;  /* 0x000000609d287836 */ /* 0x000fe20000000000 */
[----:B------:R-:W-:Y:S02]  /*3db0*/  CS2R R34, SRZ ;  /* 0x0000000000227805 */ /* 0x000fe4000001ff00 */
        /* <DEDUP_REMOVED lines=45> */
.L_x_1601:
[----:B------:R-:W-:Y:S05]  /*4090*/  BSYNC B1 ;  /* 0x0000000000017941 */ /* 0x000fea0003800000 */
.L_x_1600:
        /* <DEDUP_REMOVED lines=33> */
[----:B------:R-:W-:Y:S01]  /*42b0*/  PRMT R112, R11, 0x7610, R112 ;  /* 0x000076100b707816 */ /* 0x000fe20000000070 */
[----:B------:R-:W-:Y:S06]  /*42c0*/  @!P5 BRA `(.L_x_1602) ;  /* 0x000000000004d947 */ /* 0x000fec0003800000 */
[----:B------:R-:W-:Y:S01]  /*42d0*/  BPT.TRAP 0x1 ;  /* 0x000000040000795c */ /* 0x000fe20000300000 */
.L_x_1602:
[----:B------:R-:W2:Y:S01]  /*42e0*/  LDL R8, [R1+0x8] ;  /* 0x0000080001087983 */ /* 0x000ea20000100800 */
[----:B------:R-:W-:Y:S01]  /*42f0*/  IMAD R70, R23, 0x8, R2 ;  /* 0x0000000817467824 */ /* 0x000fe200078e0202 */
[----:B------:R-:W1:Y:S01]  /*4300*/  LDC R87, c[0x0][0x2f4] ;  /* 0x0000bd00ff577b82 */ /* 0x000e620000000800 */
[----:B------:R-:W-:Y:S01]  /*4310*/  BSSY B1, `(.L_x_1603) ;  /* 0x0000004000017945 */ /* 0x000fe20003800000 */
[----:B--2---:R-:W-:-:S04]  /*4320*/  SHF.L.U32 R78, R8, 0x1f, RZ ;  /* 0x0000001f084e7819 */ /* 0x004fc800000006ff */
[----:B------:R-:W2:Y:S02]  /*4330*/  SYNCS.PHASECHK.TRANS64.TRYWAIT P4, [R70+URZ+0x16890], R78 ;  /* 0x0168904e460075a7 */ /* 0x000ea4000808017f */
[----:B-12---:R-:W-:Y:S05]  /*4340*/  @!P4 BRA `(.L_x_1604) ;  /* 0x000001a40034c947 */ /* 0x006fea0003800000 */
.L_x_1902:
[----:B------:R-:W-:Y:S05]  /*4350*/  BSYNC B1 ;  /* 0x0000000000017941 */ /* 0x000fea0003800000 */
.L_x_1603:
[----:B------:R-:W-:Y:S01]  /*4360*/  UMOV UR4, 0xffffffff ;  /* 0xffffffff00047882 */ /* 0x000fe20000000000 */
[----:B------:R-:W-:Y:S02]  /*4370*/  IMAD.IADD R91, R87, 0x1, -R58 ;  /* 0x00000001575b7824 */ /* 0x000fe400078e0a3a */
[----:B------:R-:W-:Y:S05]  /*4380*/  BRA.DIV UR4, `(.L_x_1605) ;  /* 0x000001a604387947 */ /* 0x000fea000b800000 */
[----:B------:R2:W3:Y:S04]  /*4390*/  SHFL.IDX PT, R83, R85, RZ, 0x1c1f ;  /* 0x001c1fff55537589 */ /* 0x0004e800000e0000 */
[----:B------:R2:W4:Y:S02]  /*43a0*/  SHFL.IDX PT, R82, R84, RZ, 0x1c1f ;  /* 0x001c1fff54527589 */ /* 0x00052400000e0000 */
.L_x_1906:
        /* <DEDUP_REMOVED lines=21> */
[----:B------:R-:W-:-:S04]  /*4500*/  IMAD R11, R23, 0x2000, R8 ;  /* 0x00002000170b7824 */ /* 0x000fc800078e0208 */
[----:B0-----:R-:W-:Y:S02]  /*4510*/  IMAD R12, R11, 0x2, R2 ;  /* 0x000000020b0c7824 */ /* 0x001fe400078e0202 */
[----:B------:R-:W0:Y:S04]  /*4520*/  LDS.128 R8, [R9+0xe400] ;  /* 0x00e4000009087984 */ /* 0x000e280000000c00 */
[----:B------:R-:W3:Y:S01]  /*4530*/  LDS.128 R12, [R12+0xe400] ;  /* 0x00e400000c0c7984 */ /* 0x000ee20000000c00 */
[----:B------:R-:W-:Y:S05]  /*4540*/  @P3 BRA `(.L_x_1609) ;  /* 0x0000000400683947 */ /* 0x000fea0003800000 */
[----:B------:R-:W-:Y:S01]  /*4550*/  SHF.R.U32.HI R107, RZ, 0x10, R37 ;  /* 0x00000010ff6b7819 */ /* 0x000fe20000011625 */
[----:B---3--:R-:W-:Y:S01]  /*4560*/  IMAD.U32 R102, R13, 0x10000, RZ ;  /* 0x000100000d667824 */ /* 0x008fe200078e00ff */
[----:B------:R-:W-:Y:S01]  /*4570*/  SHF.R.U32.HI R106, RZ, 0x10, R33 ;  /* 0x00000010ff6a7819 */ /* 0x000fe20000011621 */
[----:B------:R-:W-:Y:S01]  /*4580*/  IMAD.U32 R100, R15, 0x10000, RZ ;  /* 0x000100000f647824 */ /* 0x000fe200078e00ff */
[----:B------:R-:W-:Y:S02]  /*4590*/  SHF.R.U64 R105, R34, 0x10, R35 ;  /* 0x0000001022697819 */ /* 0x000fe40000001223 */
[----:B------:R-:W-:Y:S02]  /*45a0*/  PRMT R107, R112, 0x5410, R107 ;  /* 0x00005410706b7816 */ /* 0x000fe4000000006b */
[----:B------:R-:W-:Y:S02]  /*45b0*/  PRMT R106, R90, 0x5432, R106 ;  /* 0x000054325a6a7816 */ /* 0x000fe4000000006a */
[----:B------:R-:W-:-:S02]  /*45c0*/  SHF.R.U64 R101, R32, 0x10, R33 ;  /* 0x0000001020657819 */ /* 0x000fc40000001221 */
[----:B------:R-:W-:Y:S02]  /*45d0*/  SHF.R.U32.HI R104, RZ, 0x10, R35 ;  /* 0x00000010ff687819 */ /* 0x000fe40000011623 */
[----:B------:R-:W-:Y:S01]  /*45e0*/  SHF.R.U64 R98, R36, 0x10, R37 ;  /* 0x0000001024627819 */ /* 0x000fe20000001225 */
[----:B0-----:R-:W-:Y:S01]  /*45f0*/  IMAD.U32 R36, R11, 0x10000, RZ ;  /* 0x000100000b247824 */ /* 0x001fe200078e00ff */
[----:B------:R-:W-:Y:S01]  /*4600*/  SHF.R.U64 R99, R38, 0x10, R39 ;  /* 0x0000001026637819 */ /* 0x000fe20000001227 */
[----:B------:R-:W-:Y:S01]  /*4610*/  IMAD.U32 R38, R9, 0x10000, RZ ;  /* 0x0001000009267824 */ /* 0x000fe200078e00ff */
[----:B------:R-:W-:Y:S01]  /*4620*/  PRMT R35, R109, 0x5410, R105 ;  /* 0x000054106d237816 */ /* 0x000fe20000000069 */
[----:B------:R-:W-:Y:S01]  /*4630*/  IMAD.U32 R109, R107, 0x10000, RZ ;  /* 0x000100006b6d7824 */ /* 0x000fe200078e00ff */
[----:B------:R-:W-:Y:S01]  /*4640*/  SHF.R.U32.HI R103, RZ, 0x10, R39 ;  /* 0x00000010ff677819 */ /* 0x000fe20000011627 */
[----:B------:R-:W-:Y:S01]  /*4650*/  IMAD.U32 R105, R106, 0x10000, RZ ;  /* 0x000100006a697824 */ /* 0x000fe200078e00ff */
[----:B------:R-:W-:-:S02]  /*4660*/  PRMT R37, R110, 0x5410, R101 ;  /* 0x000054106e257816 */ /* 0x000fc40000000065 */
[----:B------:R-:W-:Y:S02]  /*4670*/  PRMT R101, R92, 0x5432, R98 ;  /* 0x000054325c657816 */ /* 0x000fe40000000062 */
[----:B------:R-:W-:Y:S01]  /*4680*/  PRMT R98, R111, 0x5410, R99 ;  /* 0x000054106f627816 */ /* 0x000fe20000000063 */
[----:B------:R-:W-:Y:S01]  /*4690*/  FMUL.FTZ R99, R102, R109 ;  /* 0x0000006d66637220 */ /* 0x000fe20000410000 */
[----:B------:R-:W-:Y:S01]  /*46a0*/  PRMT R108, R108, 0x5410, R103 ;  /* 0x000054106c6c7816 */ /* 0x000fe20000000067 */
[-C--:B------:R-:W-:Y:S01]  /*46b0*/  FMUL.FTZ R103, R102, R105.reuse ;  /* 0x0000006966677220 */ /* 0x080fe20000410000 */
[----:B------:R-:W-:Y:S01]  /*46c0*/  PRMT R104, R88, 0x5432, R104 ;  /* 0x0000543258687816 */ /* 0x000fe20000000068 */
[----:B------:R-:W-:Y:S01]  /*46d0*/  FFMA.FTZ R99, R38, R105, -R99 ;  /* 0x0000006926637223 */ /* 0x000fe20000010863 */
[----:B------:R-:W-:Y:S01]  /*46e0*/  LOP3.LUT R39, R13, 0xffff0000, RZ, 0xc0, !PT ;  /* 0xffff00000d277812 */ /* 0x000fe200078ec0ff */
[----:B------:R-:W-:Y:S01]  /*46f0*/  IMAD.U32 R105, R108, 0x10000, RZ ;  /* 0x000100006c697824 */ /* 0x000fe200078e00ff */
[----:B------:R-:W-:Y:S01]  /*4700*/  LOP3.LUT R107, R107, 0xffff0000, RZ, 0xc0, !PT ;  /* 0xffff00006b6b7812 */ /* 0x000fe200078ec0ff */
[----:B------:R-:W-:Y:S01]  /*4710*/  FFMA.FTZ R38, R38, R109, R103 ;  /* 0x0000006d26267223 */ /* 0x000fe20000010067 */
[----:B------:R-:W-:Y:S01]  /*4720*/  LOP3.LUT R102, R106, 0xffff0000, RZ, 0xc0, !PT ;  /* 0xffff00006a667812 */ /* 0x000fe200078ec0ff */
[----:B------:R-:W-:Y:S01]  /*4730*/  IMAD.U32 R103, R104, 0x10000, RZ ;  /* 0x0001000068677824 */ /* 0x000fe200078e00ff */
[----:B------:R-:W-:Y:S01]  /*4740*/  LOP3.LUT R34, R9, 0xffff0000, RZ, 0xc0, !PT ;  /* 0xffff000009227812 */ /* 0x000fe200078ec0ff */
[----:B------:R-:W-:Y:S01]  /*4750*/  FMUL.FTZ R111, R39, R107 ;  /* 0x0000006b276f7220 */ /* 0x000fe20000410000 */
[----:B------:R-:W-:Y:S01]  /*4760*/  LOP3.LUT R15, R15, 0xffff0000, RZ, 0xc0, !PT ;  /* 0xffff00000f0f7812 */ /* 0x000fe200078ec0ff */
[-C--:B------:R-:W-:Y:S01]  /*4770*/  FMUL.FTZ R39, R39, R102.reuse ;  /* 0x0000006627277220 */ /* 0x080fe20000410000 */
[----:B------:R-:W-:Y:S01]  /*4780*/  LOP3.LUT R108, R108, 0xffff0000, RZ, 0xc0, !PT ;  /* 0xffff00006c6c7812 */ /* 0x000fe200078ec0ff */
[C---:B------:R-:W-:Y:S01]  /*4790*/  FMUL.FTZ R109, R100.reuse, R105 ;  /* 0x00000069646d7220 */ /* 0x040fe20000410000 */
[----:B------:R-:W-:Y:S01]  /*47a0*/  FMUL.FTZ R100, R100, R103 ;  /* 0x0000006764647220 */ /* 0x000fe20000410000 */
[----:B------:R-:W-:Y:S01]  /*47b0*/  LOP3.LUT R104, R104, 0xffff0000, RZ, 0xc0, !PT ;  /* 0xffff000068687812 */ /* 0x000fe200078ec0ff */
[C---:B------:R-:W-:Y:S01]  /*47c0*/  FFMA.FTZ R102, R34.reuse, R102, -R111 ;  /* 0x0000006622667223 */ /* 0x040fe2000001086f */
[----:B------:R-:W-:Y:S01]  /*47d0*/  LOP3.LUT R33, R11, 0xffff0000, RZ, 0xc0, !PT ;  /* 0xffff00000b217812 */ /* 0x000fe200078ec0ff */
[----:B------:R-:W-:Y:S01]  /*47e0*/  FFMA.FTZ R39, R34, R107, R39 ;  /* 0x0000006b22277223 */ /* 0x000fe20000010027 */
[----:B------:R-:W-:-:S02]  /*47f0*/  IMAD.U32 R13, R12, 0x10000, RZ ;  /* 0x000100000c0d7824 */ /* 0x000fc400078e00ff */
[----:B------:R-:W-:Y:S01]  /*4800*/  FFMA.FTZ R34, R36, R103, -R109 ;  /* 0x0000006724227223 */ /* 0x000fe2000001086d */
[----:B------:R-:W-:Y:S01]  /*4810*/  FMUL.FTZ R110, R15, R108 ;  /* 0x0000006c0f6e7220 */ /* 0x000fe20000410000 */
[C---:B------:R-:W-:Y:S01]  /*4820*/  IMAD.U32 R106, R101.reuse, 0x10000, RZ ;  /* 0x00010000656a7824 */ /* 0x040fe200078e00ff */
[----:B------:R-:W-:Y:S01]  /*4830*/  LOP3.LUT R12, R12, 0xffff0000, RZ, 0xc0, !PT ;  /* 0xffff00000c0c7812 */ /* 0x000fe200078ec0ff */
[----:B------:R-:W-:Y:S01]  /*4840*/  FFMA.FTZ R36, R36, R105, R100 ;  /* 0x0000006924247223 */ /* 0x000fe20000010064 */
[----:B------:R-:W-:Y:S01]  /*4850*/  LOP3.LUT R101, R101, 0xffff0000, RZ, 0xc0, !PT ;  /* 0xffff000065657812 */ /* 0x000fe200078ec0ff */
[----:B------:R-:W-:Y:S02]  /*4860*/  IMAD.U32 R100, R37, 0x10000, RZ ;  /* 0x0001000025647824 */ /* 0x000fe400078e00ff */
[-C--:B------:R-:W-:Y:S01]  /*4870*/  FMUL.FTZ R112, R15, R104.reuse ;  /* 0x000000680f707220 */ /* 0x080fe20000410000 */
[C---:B------:R-:W-:Y:S02]  /*4880*/  IMAD.U32 R9, R8.reuse, 0x10000, RZ ;  /* 0x0001000008097824 */ /* 0x040fe400078e00ff */
[----:B------:R-:W-:Y:S01]  /*4890*/  FFMA.FTZ R15, R33, R104, -R110 ;  /* 0x00000068210f7223 */ /* 0x000fe2000001086e */
[----:B------:R-:W-:Y:S01]  /*48a0*/  LOP3.LUT R8, R8, 0xffff0000, RZ, 0xc0, !PT ;  /* 0xffff000008087812 */ /* 0x000fe200078ec0ff */
[----:B------:R-:W-:Y:S01]  /*48b0*/  FMUL.FTZ R104, R13, R106 ;  /* 0x0000006a0d687220 */ /* 0x000fe20000410000 */
[----:B------:R-:W-:Y:S01]  /*48c0*/  LOP3.LUT R37, R37, 0xffff0000, RZ, 0xc0, !PT ;  /* 0xffff000025257812 */ /* 0x000fe200078ec0ff */
[-C--:B------:R-:W-:Y:S01]  /*48d0*/  FMUL.FTZ R103, R13, R100.reuse ;  /* 0x000000640d677220 */ /* 0x080fe20000410000 */
[----:B------:R-:W-:Y:S01]  /*48e0*/  FMUL.FTZ R105, R12, R101 ;  /* 0x000000650c697220 */ /* 0x000fe20000410000 */
[C---:B------:R-:W-:Y:S01]  /*48f0*/  IMAD.U32 R11, R10.reuse, 0x10000, RZ ;  /* 0x000100000a0b7824 */ /* 0x040fe200078e00ff */
[----:B------:R-:W-:Y:S01]  /*4900*/  LOP3.LUT R32, R10, 0xffff0000, RZ, 0xc0, !PT ;  /* 0xffff00000a207812 */ /* 0x000fe200078ec0ff */
[----:B------:R-:W-:Y:S01]  /*4910*/  FFMA.FTZ R13, R9, R100, -R104 ;  /* 0x00000064090d7223 */ /* 0x000fe20000010868 */
[----:B------:R-:W-:-:S02]  /*4920*/  IMAD.U32 R10, R14, 0x10000, RZ ;  /* 0x000100000e0a7824 */ /* 0x000fc400078e00ff */
[----:B------:R-:W-:Y:S01]  /*4930*/  FFMA.FTZ R103, R9, R106, R103 ;  /* 0x0000006a09677223 */ /* 0x000fe20000010067 */
[-C--:B------:R-:W-:Y:S01]  /*4940*/  FMUL.FTZ R107, R12, R37.reuse ;  /* 0x000000250c6b7220 */ /* 0x080fe20000410000 */
[----:B------:R-:W-:Y:S01]  /*4950*/  FFMA.FTZ R100, R8, R37, -R105 ;  /* 0x0000002508647223 */ /* 0x000fe20000010869 */
[----:B------:R-:W-:Y:S01]  /*4960*/  LOP3.LUT R14, R14, 0xffff0000, RZ, 0xc0, !PT ;  /* 0xffff00000e0e7812 */ /* 0x000fe200078ec0ff */
[C---:B------:R-:W-:Y:S01]  /*4970*/  IMAD.U32 R9, R35.reuse, 0x10000, RZ ;  /* 0x0001000023097824 */ /* 0x040fe200078e00ff */
[C---:B------:R-:W-:Y:S01]  /*4980*/  LOP3.LUT R37, R98.reuse, 0xffff0000, RZ, 0xc0, !PT ;  /* 0xffff000062257812 */ /* 0x040fe200078ec0ff */
[----:B------:R-:W-:Y:S01]  /*4990*/  IMAD.U32 R12, R98, 0x10000, RZ ;  /* 0x00010000620c7824 */ /* 0x000fe200078e00ff */
[----:B------:R-:W-:Y:S01]  /*49a0*/  LOP3.LUT R35, R35, 0xffff0000, RZ, 0xc0, !PT ;  /* 0xffff000023237812 */ /* 0x000fe200078ec0ff */
[----:B------:R-:W-:Y:S01]  /*49b0*/  FFMA.FTZ R8, R8, R101, R107 ;  /* 0x0000006508087223 */ /* 0x000fe2000001006b */
[----:B------:R-:W-:Y:S01]  /*49c0*/  FMUL.FTZ R101, R10, R9 ;  /* 0x000000090a657220 */ /* 0x000fe20000410000 */
[----:B------:R-:W-:Y:S01]  /*49d0*/  FMUL.FTZ R105, R14, R37 ;  /* 0x000000250e697220 */ /* 0x000fe20000410000 */
[----:B------:R-:W-:Y:S01]  /*49e0*/  FMUL.FTZ R98, R10, R12 ;  /* 0x0000000c0a627220 */ /* 0x000fe20000410000 */
[----:B------:R-:W-:Y:S01]  /*49f0*/  FMUL.FTZ R14, R14, R35 ;  /* 0x000000230e0e7220 */ /* 0x000fe20000410000 */
[----:B------:R-:W-:Y:S01]  /*4a00*/  FFMA.FTZ R33, R33, R108, R112 ;  /* 0x0000006c21217223 */ /* 0x000fe20000010070 */
[C---:B------:R-:W-:Y:S01]  /*4a10*/  FFMA.FTZ R101, R11.reuse, R12, R101 ;  /* 0x0000000c0b657223 */ /* 0x040fe20000010065 */
[----:B------:R-:W-:Y:S01]  /*4a20*/  FFMA.FTZ R98, R11, R9, -R98 ;  /* 0x000000090b627223 */ /* 0x000fe20000010862 */
[C---:B------:R-:W-:Y:S01]  /*4a30*/  FFMA.FTZ R105, R32.reuse, R35, -R105 ;  /* 0x0000002320697223 */ /* 0x040fe20000010869 */
        /* <DEDUP_REMOVED lines=8> */
[----:B------:R-:W-:Y:S02]  /*4ac0*/  F2FP.BF16.F32.PACK_AB R15, R33, R36 ;  /* 0x00000024210f723e */ /* 0x000fe400000010ff */
[----:B------:R-:W-:-:S02]  /*4ad0*/  F2FP.BF16.F32.PACK_AB R10, R105, R98 ;  /* 0x00000062690a723e */ /* 0x000fc400000010ff */
[----:B------:R-:W-:-:S07]  /*4ae0*/  F2FP.BF16.F32.PACK_AB R14, R14, R101 ;  /* 0x000000650e0e723e */ /* 0x000fce00000010ff */
.L_x_1609:
[----:B------:R-:W-:Y:S05]  /*4af0*/  BSYNC B2 ;  /* 0x0000000000027941 */ /* 0x000fea0003800000 */
.L_x_1608:
[----:B------:R-:W-:Y:S01]  /*4b00*/  ISETP.GE.AND P4, PT, R86, R87, PT ;  /* 0x000000575600720c */ /* 0x000fe20003f86270 */
[----:B0-----:R0:W-:-:S12]  /*4b10*/  ST.E.128 desc[UR42][R80.64], R8 ;  /* 0x0000000850007985 */ /* 0x0011d8000c101d2a */
[----:B------:R-:W-:-:S05]  /*4b20*/  @!P4 IMAD.WIDE R82, R86, 0x2, R82 ;  /* 0x000000025652c825 */ /* 0x000fca00078e0252 */
[----:B---3--:R0:W-:Y:S02]  /*4b30*/  @!P4 ST.E.128 desc[UR42][R82.64], R12 ;  /* 0x0000000c5200c985 */ /* 0x0081e4000c101d2a */
.L_x_1607:
[----:B------:R-:W-:Y:S05]  /*4b40*/  BSYNC B1 ;  /* 0x0000000000017941 */ /* 0x000fea0003800000 */
.L_x_1606:
[----:B------:R-:W-:-:S03]  /*4b50*/  UMOV UR4, 0xffffffff ;  /* 0xffffffff00047882 */ /* 0x000fc60000000000 */
[----:B------:R-:W-:Y:S05]  /*4b60*/  BRA.DIV UR4, `(.L_x_1610) ;  /* 0x0000019e048c7947 */ /* 0x000fea000b800000 */
[----:B--2---:R-:W2:Y:S04]  /*4b70*/  SHFL.IDX PT, R85, R85, 0x1, 0x1c1f ;  /* 0x003c1f0055557f89 */ /* 0x004ea800000e0000 */
[----:B------:R-:W0:Y:S02]  /*4b80*/  SHFL.IDX PT, R84, R84, 0x1, 0x1c1f ;  /* 0x003c1f0054547f89 */ /* 0x000e2400000e0000 */
.L_x_1910:
[----:B0-----:R-:W-:-:S05]  /*4b90*/  VIADD R8, R157, 0x60 ;  /* 0x000000609d087836 */ /* 0x001fca0000000000 */
[----:B------:R-:W-:-:S13]  /*4ba0*/  ISETP.GE.OR P4, PT, R8, R77, P1 ;  /* 0x0000004d0800720c */ /* 0x000fda0000f86670 */
[----:B------:R-:W-:Y:S05]  /*4bb0*/  @P4 BRA `(.L_x_1593) ;  /* 0x0000000c00144947 */ /* 0x000fea0003800000 */
[----:B------:R-:W5:Y:S01]  /*4bc0*/  LDL R9, [R1+0x44] ;  /* 0x0000440001097983 */ /* 0x000f620000100800 */
[----:B------:R-:W-:Y:S01]  /*4bd0*/  SEL R91, R58, R91, !P0 ;  /* 0x0000005b3a5b7207 */ /* 0x000fe20004000000 */
[C---:B------:R-:W-:Y:S01]  /*4be0*/  VIADD R10, R157.reuse, 0x60 ;  /* 0x000000609d0a7836 */ /* 0x040fe20000000000 */
[----:B------:R-:W-:Y:S01]  /*4bf0*/  LEA R32, P4, R6, R84, 0x1 ;  /* 0x0000005406207211 */ /* 0x000fe200078808ff */
[----:B------:R-:W-:Y:S01]  /*4c00*/  VIADD R11, R157, 0x60 ;  /* 0x000000609d0b7836 */ /* 0x000fe20000000000 */
[----:B------:R-:W-:Y:S01]  /*4c10*/  SHF.R.S32.HI R8, RZ, 0x1f, R91 ;  /* 0x0000001fff087819 */ /* 0x000fe2000001145b */
[----:B------:R-:W-:Y:S01]  /*4c20*/  IMAD.SHL.U32 R10, R10, 0x40, RZ ;  /* 0x000000400a0a7824 */ /* 0x000fe200078e00ff */
[----:B------:R-:W-:Y:S01]  /*4c30*/  BSSY B1, `(.L_x_1611) ;  /* 0x000006d000017945 */ /* 0x000fe20003800000 */
[----:B------:R-:W-:Y:S01]  /*4c40*/  IMAD.SHL.U32 R11, R11, 0x40, RZ ;  /* 0x000000400b0b7824 */ /* 0x000fe200078e00ff */
[----:B------:R-:W-:Y:S02]  /*4c50*/  LEA.HI R8, R8, R91, RZ, 0x4 ;  /* 0x0000005b08087211 */ /* 0x000fe400078f20ff */
[----:B------:R-:W-:-:S02]  /*4c60*/  LOP3.LUT R10, R10, 0x1c0, RZ, 0xc0, !PT ;  /* 0x000001c00a0a7812 */ /* 0x000fc400078ec0ff */
[----:B------:R-:W-:Y:S02]  /*4c70*/  LEA.HI.SX32 R8, R8, R5, 0x1c ;  /* 0x0000000508087211 */ /* 0x000fe400078fe2ff */
[----:B------:R-:W-:Y:S02]  /*4c80*/  LOP3.LUT R11, R11, 0x1c0, RZ, 0xc0, !PT ;  /* 0x000001c00b0b7812 */ /* 0x000fe400078ec0ff */
[----:B------:R-:W-:Y:S01]  /*4c90*/  SHF.R.U32.HI R10, RZ, 0x3, R10 ;  /* 0x00000003ff0a7819 */ /* 0x000fe2000001160a */
[----:B------:R-:W-:Y:S01]  /*4ca0*/  IMAD.SHL.U32 R34, R8, 0x8, RZ ;  /* 0x0000000808227824 */ /* 0x000fe200078e00ff */
[----:B--2---:R-:W-:-:S04]  /*4cb0*/  LEA.HI.X R33, R6, R85, R4, 0x1, P4 ;  /* 0x0000005506217211 */ /* 0x004fc800020f0c04 */
        /* <DEDUP_REMOVED lines=8> */
[----:B------:R-:W2:Y:S01]  /*4d40*/  LDS.128 R12, [R12+0xe400] ;  /* 0x00e400000c0c7984 */ /* 0x000ea20000000c00 */
[----:B------:R-:W-:Y:S05]  /*4d50*/  @P3 BRA `(.L_x_1612) ;  /* 0x0000000400683947 */ /* 0x000fea0003800000 */
[----:B------:R-:W-:Y:S01]  /*4d60*/  SHF.R.U32.HI R80, RZ, 0x10, R45 ;  /* 0x00000010ff507819 */ /* 0x000fe2000001162d */
[----:B--2---:R-:W-:Y:S01]  /*4d70*/  IMAD.U32 R36, R12, 0x10000, RZ ;  /* 0x000100000c247824 */ /* 0x004fe200078e00ff */
[----:B---3--:R-:W-:Y:S01]  /*4d80*/  SHF.R.U32.HI R83, RZ, 0x10, R41 ;  /* 0x00000010ff537819 */ /* 0x008fe20000011629 */
[----:B0-----:R-:W-:Y:S01]  /*4d90*/  IMAD.U32 R35, R8, 0x10000, RZ ;  /* 0x0001000008237824 */ /* 0x001fe200078e00ff */
[----:B------:R-:W-:Y:S02]  /*4da0*/  PRMT R93, R93, 0x5410, R80 ;  /* 0x000054105d5d7816 */ /* 0x000fe40000000050 */
[----:B------:R-:W-:Y:S02]  /*4db0*/  PRMT R96, R96, 0x5410, R83 ;  /* 0x0000541060607816 */ /* 0x000fe40000000053 */
[----:B----4-:R-:W-:Y:S01]  /*4dc0*/  SHF.R.U64 R82, R44, 0x10, R45 ;  /* 0x000000102c527819 */ /* 0x010fe2000000122d */
[----:B------:R-:W-:Y:S01]  /*4dd0*/  IMAD.U32 R44, R15, 0x10000, RZ ;  /* 0x000100000f2c7824 */ /* 0x000fe200078e00ff */
[--C-:B------:R-:W-:Y:S01]  /*4de0*/  SHF.R.U64 R86, R42, 0x10, R43.reuse ;  /* 0x000000102a567819 */ /* 0x100fe2000000122b */
[----:B------:R-:W-:Y:S01]  /*4df0*/  IMAD.U32 R42, R13, 0x10000, RZ ;  /* 0x000100000d2a7824 */ /* 0x000fe200078e00ff */
[----:B------:R-:W-:-:S02]  /*4e00*/  SHF.R.U32.HI R81, RZ, 0x10, R43 ;  /* 0x00000010ff517819 */ /* 0x000fc4000001162b */
[----:B------:R-:W-:Y:S01]  /*4e10*/  LOP3.LUT R38, R15, 0xffff0000, RZ, 0xc0, !PT ;  /* 0xffff00000f267812 */ /* 0x000fe200078ec0ff */
[----:B------:R-:W-:Y:S01]  /*4e20*/  IMAD.U32 R15, R93, 0x10000, RZ ;  /* 0x000100005d0f7824 */ /* 0x000fe200078e00ff */
[--C-:B------:R-:W-:Y:S02]  /*4e30*/  SHF.R.U64 R45, R46, 0x10, R47.reuse ;  /* 0x000000102e2d7819 */ /* 0x100fe4000000122f */
[----:B------:R-:W-:Y:S01]  /*4e40*/  LOP3.LUT R43, R13, 0xffff0000, RZ, 0xc0, !PT ;  /* 0xffff00000d2b7812 */ /* 0x000fe200078ec0ff */
[----:B------:R-:W-:Y:S01]  /*4e50*/  IMAD.U32 R13, R96, 0x10000, RZ ;  /* 0x00010000600d7824 */ /* 0x000fe200078e00ff */
[----:B------:R-:W-:Y:S01]  /*4e60*/  SHF.R.U32.HI R47, RZ, 0x10, R47 ;  /* 0x00000010ff2f7819 */ /* 0x000fe2000001162f */
[----:B------:R-:W-:Y:S01]  /*4e70*/  FMUL.FTZ R80, R42, R15 ;  /* 0x0000000f2a507220 */ /* 0x000fe20000410000 */
[----:B------:R-:W-:Y:S01]  /*4e80*/  SHF.R.U64 R91, R40, 0x10, R41 ;  /* 0x00000010285b7819 */ /* 0x000fe20000001229 */
[----:B------:R-:W-:Y:S01]  /*4e90*/  IMAD.U32 R41, R9, 0x10000, RZ ;  /* 0x0001000009297824 */ /* 0x000fe200078e00ff */
        /* <DEDUP_REMOVED lines=8> */
[----:B------:R-:W-:Y:S01]  /*4f20*/  PRMT R90, R90, 0x5410, R45 ;  /* 0x000054105a5a7816 */ /* 0x000fe2000000002d */
[----:B------:R-:W-:Y:S01]  /*4f30*/  IMAD.U32 R45, R92, 0x10000, RZ ;  /* 0x000100005c2d7824 */ /* 0x000fe200078e00ff */
[----:B------:R-:W-:Y:S01]  /*4f40*/  LOP3.LUT R39, R9, 0xffff0000, RZ, 0xc0, !PT ;  /* 0xffff000009277812 */ /* 0x000fe200078ec0ff */
[----:B------:R-:W-:Y:S01]  /*4f50*/  FMUL.FTZ R80, R43, R46 ;  /* 0x0000002e2b507220 */ /* 0x000fe20000410000 */
[----:B------:R-:W-:Y:S01]  /*4f60*/  PRMT R97, R97, 0x5410, R82 ;  /* 0x0000541061617816 */ /* 0x000fe20000000052 */
[-C--:B------:R-:W-:Y:S01]  /*4f70*/  FMUL.FTZ R42, R43, R96.reuse ;  /* 0x000000602b2a7220 */ /* 0x080fe20000410000 */
[----:B------:R-:W-:Y:S01]  /*4f80*/  IMAD.U32 R40, R11, 0x10000, RZ ;  /* 0x000100000b287824 */ /* 0x000fe200078e00ff */
[----:B------:R-:W-:Y:S01]  /*4f90*/  PRMT R94, R94, 0x5410, R91 ;  /* 0x000054105e5e7816 */ /* 0x000fe2000000005b */
[C---:B------:R-:W-:Y:S01]  /*4fa0*/  FMUL.FTZ R43, R44.reuse, R45 ;  /* 0x0000002d2c2b7220 */ /* 0x040fe20000410000 */
[-C--:B------:R-:W-:Y:S01]  /*4fb0*/  FMUL.FTZ R82, R44, R41.reuse ;  /* 0x000000292c527220 */ /* 0x080fe20000410000 */
[----:B------:R-:W-:Y:S01]  /*4fc0*/  LOP3.LUT R92, R92, 0xffff0000, RZ, 0xc0, !PT ;  /* 0xffff00005c5c7812 */ /* 0x000fe200078ec0ff */
[C---:B------:R-:W-:Y:S01]  /*4fd0*/  FFMA.FTZ R80, R39.reuse, R96, -R80 ;  /* 0x0000006027507223 */ /* 0x040fe20000010850 */
[----:B------:R-:W-:Y:S01]  /*4fe0*/  LOP3.LUT R88, R88, 0xffff0000, RZ, 0xc0, !PT ;  /* 0xffff000058587812 */ /* 0x000fe200078ec0ff */
[----:B------:R-:W-:Y:S01]  /*4ff0*/  FFMA.FTZ R42, R39, R46, R42 ;  /* 0x0000002e272a7223 */ /* 0x000fe2000001002a */
[C---:B------:R-:W-:Y:S01]  /*5000*/  FFMA.FTZ R44, R40.reuse, R41, -R43 ;  /* 0x00000029282c7223 */ /* 0x040fe2000001082b */
[----:B------:R-:W-:Y:S01]  /*5010*/  FFMA.FTZ R82, R40, R45, R82 ;  /* 0x0000002d28527223 */ /* 0x000fe20000010052 */
[----:B------:R-:W-:Y:S01]  /*5020*/  IMAD.U32 R39, R94, 0x10000, RZ ;  /* 0x000100005e277824 */ /* 0x000fe200078e00ff */
[----:B------:R-:W-:Y:S01]  /*5030*/  PRMT R95, R95, 0x5410, R86 ;  /* 0x000054105f5f7816 */ /* 0x000fe20000000056 */
[----:B------:R-:W-:-:S02]  /*5040*/  IMAD.U32 R40, R97, 0x10000, RZ ;  /* 0x0001000061287824 */ /* 0x000fc400078e00ff */
[C---:B------:R-:W-:Y:S01]  /*5050*/  FMUL.FTZ R46, R38.reuse, R92 ;  /* 0x0000005c262e7220 */ /* 0x040fe20000410000 */
[----:B------:R-:W-:Y:S01]  /*5060*/  FMUL.FTZ R86, R38, R88 ;  /* 0x0000005826567220 */ /* 0x000fe20000410000 */
[CC--:B------:R-:W-:Y:S01]  /*5070*/  FMUL.FTZ R43, R36.reuse, R39.reuse ;  /* 0x00000027242b7220 */ /* 0x0c0fe20000410000 */
[-C--:B------:R-:W-:Y:S01]  /*5080*/  FMUL.FTZ R38, R36, R40.reuse ;  /* 0x0000002824267220 */ /* 0x080fe20000410000 */
[----:B------:R-:W-:Y:S01]  /*5090*/  LOP3.LUT R37, R11, 0xffff0000, RZ, 0xc0, !PT ;  /* 0xffff00000b257812 */ /* 0x000fe200078ec0ff */
[----:B------:R-:W-:Y:S01]  /*50a0*/  IMAD.U32 R9, R10, 0x10000, RZ ;  /* 0x000100000a097824 */ /* 0x000fe200078e00ff */
[----:B------:R-:W-:Y:S01]  /*50b0*/  LOP3.LUT R12, R12, 0xffff0000, RZ, 0xc0, !PT ;  /* 0xffff00000c0c7812 */ /* 0x000fe200078ec0ff */
[----:B------:R-:W-:Y:S01]  /*50c0*/  FFMA.FTZ R38, R35, R39, -R38 ;  /* 0x0000002723267223 */ /* 0x000fe20000010826 */
[----:B------:R-:W-:Y:S01]  /*50d0*/  LOP3.LUT R97, R97, 0xffff0000, RZ, 0xc0, !PT ;  /* 0xffff000061617812 */ /* 0x000fe200078ec0ff */
[----:B------:R-:W-:Y:S01]  /*50e0*/  FFMA.FTZ R43, R35, R40, R43 ;  /* 0x00000028232b7223 */ /* 0x000fe2000001002b */
[----:B------:R-:W-:Y:S01]  /*50f0*/  LOP3.LUT R41, R94, 0xffff0000, RZ, 0xc0, !PT ;  /* 0xffff00005e297812 */ /* 0x000fe200078ec0ff */
[----:B------:R-:W-:Y:S01]  /*5100*/  IMAD.U32 R35, R90, 0x10000, RZ ;  /* 0x000100005a237824 */ /* 0x000fe200078e00ff */
[----:B------:R-:W-:Y:S01]  /*5110*/  LOP3.LUT R11, R10, 0xffff0000, RZ, 0xc0, !PT ;  /* 0xffff00000a0b7812 */ /* 0x000fe200078ec0ff */
[C---:B------:R-:W-:Y:S01]  /*5120*/  IMAD.U32 R10, R14.reuse, 0x10000, RZ ;  /* 0x000100000e0a7824 */ /* 0x040fe200078e00ff */
[----:B------:R-:W-:Y:S01]  /*5130*/  LOP3.LUT R14, R14, 0xffff0000, RZ, 0xc0, !PT ;  /* 0xffff00000e0e7812 */ /* 0x000fe200078ec0ff */
[C---:B------:R-:W-:Y:S01]  /*5140*/  FFMA.FTZ R45, R37.reuse, R88, -R46 ;  /* 0x00000058252d7223 */ /* 0x040fe2000001082e */
[----:B------:R-:W-:Y:S01]  /*5150*/  FFMA.FTZ R47, R37, R92, R86 ;  /* 0x0000005c252f7223 */ /* 0x000fe20000010056 */
[----:B------:R-:W-:Y:S01]  /*5160*/  LOP3.LUT R90, R90, 0xffff0000, RZ, 0xc0, !PT ;  /* 0xffff00005a5a7812 */ /* 0x000fe200078ec0ff */
[----:B------:R-:W-:Y:S01]  /*5170*/  FMUL.FTZ R37, R12, R97 ;  /* 0x000000610c257220 */ /* 0x000fe20000410000 */
[----:B------:R-:W-:Y:S01]  /*5180*/  LOP3.LUT R8, R8, 0xffff0000, RZ, 0xc0, !PT ;  /* 0xffff000008087812 */ /* 0x000fe200078ec0ff */
[----:B------:R-:W-:Y:S01]  /*5190*/  FMUL.FTZ R39, R12, R41 ;  /* 0x000000290c277220 */ /* 0x000fe20000410000 */
[C---:B------:R-:W-:Y:S01]  /*51a0*/  IMAD.U32 R12, R95.reuse, 0x10000, RZ ;  /* 0x000100005f0c7824 */ /* 0x040fe200078e00ff */
[----:B------:R-:W-:Y:S01]  /*51b0*/  LOP3.LUT R95, R95, 0xffff0000, RZ, 0xc0, !PT ;  /* 0xffff00005f5f7812 */ /* 0x000fe200078ec0ff */
[----:B------:R-:W-:Y:S01]  /*51c0*/  FMUL.FTZ R36, R10, R35 ;  /* 0x000000230a247220 */ /* 0x000fe20000410000 */
[----:B------:R-:W-:Y:S01]  /*51d0*/  FMUL.FTZ R40, R14, R90 ;  /* 0x0000005a0e287220 */ /* 0x000fe20000410000 */
[C---:B------:R-:W-:Y:S01]  /*51e0*/  FFMA.FTZ R37, R8.reuse, R41, -R37 ;  /* 0x0000002908257223 */ /* 0x040fe20000010825 */
[----:B------:R-:W-:Y:S01]  /*51f0*/  FFMA.FTZ R8, R8, R97, R39 ;  /* 0x0000006108087223 */ /* 0x000fe20000010027 */
[-C--:B------:R-:W-:Y:S01]  /*5200*/  FMUL.FTZ R39, R14, R95.reuse ;  /* 0x0000005f0e277220 */ /* 0x080fe20000410000 */
[-C--:B------:R-:W-:Y:S01]  /*5210*/  FMUL.FTZ R10, R10, R12.reuse ;  /* 0x0000000c0a0a7220 */ /* 0x080fe20000410000 */
[----:B------:R-:W-:Y:S01]  /*5220*/  FFMA.FTZ R36, R9, R12, -R36 ;  /* 0x0000000c09247223 */ /* 0x000fe20000010824 */
[C---:B------:R-:W-:Y:S01]  /*5230*/  FFMA.FTZ R95, R11.reuse, R95, -R40 ;  /* 0x0000005f0b5f7223 */ /* 0x040fe20000010828 */
[----:B------:R-:W-:Y:S01]  /*5240*/  FFMA.FTZ R39, R11, R90, R39 ;  /* 0x0000005a0b277223 */ /* 0x000fe20000010027 */
[----:B------:R-:W-:Y:S01]  /*5250*/  FFMA.FTZ R10, R9, R35, R10 ;  /* 0x00000023090a7223 */ /* 0x000fe2000001000a */
[----:B------:R-:W-:-:S02]  /*5260*/  F2FP.BF16.F32.PACK_AB R38, R37, R38 ;  /* 0x000000262526723e */ /* 0x000fc400000010ff */
[----:B------:R-:W-:Y:S02]  /*5270*/  F2FP.BF16.F32.PACK_AB R36, R95, R36 ;  /* 0x000000245f24723e */ /* 0x000fe400000010ff */
[----:B------:R-:W-:Y:S02]  /*5280*/  F2FP.BF16.F32.PACK_AB R9, R80, R13 ;  /* 0x0000000d5009723e */ /* 0x000fe400000010ff */
[----:B------:R-:W-:Y:S02]  /*5290*/  F2FP.BF16.F32.PACK_AB R13, R42, R15 ;  /* 0x0000000f2a0d723e */ /* 0x000fe400000010ff */
[----:B------:R-:W-:Y:S01]  /*52a0*/  F2FP.BF16.F32.PACK_AB R12, R8, R43 ;  /* 0x0000002b080c723e */ /* 0x000fe200000010ff */
[----:B------:R-:W-:Y:S01]  /*52b0*/  IMAD.MOV.U32 R8, RZ, RZ, R38 ;  /* 0x000000ffff087224 */ /* 0x000fe200078e0026 */
[----:B------:R-:W-:Y:S01]  /*52c0*/  F2FP.BF16.F32.PACK_AB R14, R39, R10 ;  /* 0x0000000a270e723e */ /* 0x000fe200000010ff */
[----:B------:R-:W-:Y:S01]  /*52d0*/  IMAD.MOV.U32 R10, RZ, RZ, R36 ;  /* 0x000000ffff0a7224 */ /* 0x000fe200078e0024 */
[----:B------:R-:W-:-:S02]  /*52e0*/  F2FP.BF16.F32.PACK_AB R11, R45, R44 ;  /* 0x0000002c2d0b723e */ /* 0x000fc400000010ff */
[----:B------:R-:W-:-:S07]  /*52f0*/  F2FP.BF16.F32.PACK_AB R15, R47, R82 ;  /* 0x000000522f0f723e */ /* 0x000fce00000010ff */
.L_x_1612:
[----:B------:R-:W-:Y:S05]  /*5300*/  BSYNC B1 ;  /* 0x0000000000017941 */ /* 0x000fea0003800000 */
.L_x_1611:
[----:B------:R-:W-:Y:S01]  /*5310*/  ISETP.GE.AND P3, PT, R34, R87, PT ;  /* 0x000000572200720c */ /* 0x000fe20003f66270 */
[----:B0-----:R0:W-:Y:S02]  /*5320*/  ST.E.128 desc[UR42][R32.64], R8 ;  /* 0x0000000820007985 */ /* 0x0011e4000c101d2a */
[----:B0-----:R-:W-:Y:S02]  /*5330*/  IMAD.MOV.U32 R8, RZ, RZ, R84 ;  /* 0x000000ffff087224 */ /* 0x001fe400078e0054 */
[----:B------:R-:W-:-:S08]  /*5340*/  IMAD.MOV.U32 R9, RZ, RZ, R85 ;  /* 0x000000ffff097224 */ /* 0x000fd000078e0055 */
[----:B------:R-:W-:Y:S05]  /*5350*/  @P3 BRA `(.L_x_1593) ;  /* 0x00000004002c3947 */ /* 0x000fea0003800000 */
[----:B------:R-:W-:-:S05]  /*5360*/  IMAD.WIDE R8, R34, 0x2, R8 ;  /* 0x0000000222087825 */ /* 0x000fca00078e0208 */
[----:B--2---:R0:W-:Y:S01]  /*5370*/  ST.E.128 desc[UR42][R8.64], R12 ;  /* 0x0000000c08007985 */ /* 0x0041e2000c101d2a */
[----:B------:R-:W-:Y:S05]  /*5380*/  BRA `(.L_x_1593) ;  /* 0x0000000400207947 */ /* 0x000fea0003800000 */
.L_x_1574:
[----:B------:R-:W-:-:S06]  /*5390*/  UISETP.NE.AND UP0, UPT, UR39, 0x3, UPT ;  /* 0x000000032700788c */ /* 0x000fcc000bf05270 */
[----:B------:R-:W-:-:S13]  /*53a0*/  PLOP3.LUT P5, PT, PT, PT, UP0, 0x80, 0x0 ;  /* 0x000000000000781c */ /* 0x000fda0003faf008 */
[----:B------:R-:W-:Y:S05]  /*53b0*/  @!P5 BRA `(.L_x_1613) ;  /* 0x000000000004d947 */ /* 0x000fea0003800000 */
[----:B------:R-:W-:Y:S01]  /*53c0*/  BPT.TRAP 0x1 ;  /* 0x000000040000795c */ /* 0x000fe20000300000 */
.L_x_1613:
[----:B------:R-:W2:Y:S01]  /*53d0*/  LDL R8, [R1+0x8] ;  /* 0x0000080001087983 */ /* 0x000ea20000100800 */
[----:B------:R-:W-:Y:S01]  /*53e0*/  IMAD R70, R23, 0x8, R2 ;  /* 0x0000000817467824 */ /* 0x000fe200078e0202 */
[----:B------:R-:W-:Y:S01]  /*53f0*/  BSSY B1, `(.L_x_1614) ;  /* 0x0000005000017945 */ /* 0x000fe20003800000 */
[----:B------:R-:W-:Y:S02]  /*5400*/  SHF.R.S32.HI R75, RZ, 0x1f, R74 ;  /* 0x0000001fff4b7819 */ /* 0x000fe4000001144a */
[----:B--2---:R-:W-:-:S04]  /*5410*/  SHF.L.U32 R78, R8, 0x1f, RZ ;  /* 0x0000001f084e7819 */ /* 0x004fc800000006ff */
[----:B------:R-:W0:Y:S02]  /*5420*/  SYNCS.PHASECHK.TRANS64.TRYWAIT P3, [R70+URZ+0x16890], R78 ;  /* 0x0168904e460075a7 */ /* 0x000e24000806017f */
[----:B0-----:R-:W-:Y:S05]  /*5430*/  @!P3 BRA `(.L_x_1615) ;  /* 0x0000019400a4b947 */ /* 0x001fea0003800000 */
.L_x_1911:
[----:B------:R-:W-:Y:S05]  /*5440*/  BSYNC B1 ;  /* 0x0000000000017941 */ /* 0x000fea0003800000 */
.L_x_1614:
        /* <DEDUP_REMOVED lines=20> */
[----:B------:R-:W-:Y:S01]  /*5590*/  IMAD.IADD R35, R77, 0x1, -R157 ;  /* 0x000000014d237824 */ /* 0x000fe200078e0a9d */
[----:B------:R-:W-:Y:S02]  /*55a0*/  UMOV UR4, 0xffffffff ;  /* 0xffffffff00047882 */ /* 0x000fe40000000000 */
[----:B------:R-:W-:Y:S02]  /*55b0*/  LEA.HI.X R34, R8, UR5, R13, 0x1, P3 ;  /* 0x0000000508227c11 */ /* 0x000fe400098f0c0d */
[----:B------:R-:W-:Y:S01]  /*55c0*/  ISETP.GE.AND P3, PT, R35, 0x1, PT ;  /* 0x000000012300780c */ /* 0x000fe20003f66270 */
[----:B------:R-:W-:-:S12]  /*55d0*/  BRA.DIV UR4, `(.L_x_1616) ;  /* 0x0000019604507947 */ /* 0x000fd8000b800000 */
[----:B------:R1:W2:Y:S04]  /*55e0*/  SHFL.IDX PT, R9, R34, RZ, 0x1c1f ;  /* 0x001c1fff22097589 */ /* 0x0002a800000e0000 */
[----:B------:R1:W3:Y:S02]  /*55f0*/  SHFL.IDX PT, R33, R32, RZ, 0x1c1f ;  /* 0x001c1fff20217589 */ /* 0x0002e400000e0000 */
.L_x_1915:
[----:B------:R-:W-:Y:S04]  /*5600*/  BSSY B1, `(.L_x_1617) ;  /* 0x000000e000017945 */ /* 0x000fe80003800000 */
[----:B------:R-:W-:Y:S05]  /*5610*/  @!P3 BRA `(.L_x_1618) ;  /* 0x000000000030b947 */ /* 0x000fea0003800000 */
[----:B------:R-:W4:Y:S01]  /*5620*/  LDL R8, [R1+0x4] ;  /* 0x0000040001087983 */ /* 0x000f220000100800 */
[----:B------:R-:W-:Y:S02]  /*5630*/  ULDC UR4, c[0x0][0x2f4] ;  /* 0x0000bd0000047ab9 */ /* 0x000fe40000000800 */
[----:B------:R-:W-:-:S13]  /*5640*/  ISETP.GE.AND P3, PT, R16, UR4, PT ;  /* 0x0000000410007c0c */ /* 0x000fda000bf66270 */
[----:B---3--:R-:W-:-:S04]  /*5650*/  @!P3 LEA R14, P4, R16, R33, 0x1 ;  /* 0x00000021100eb211 */ /* 0x008fc800078808ff */
[----:B--2---:R-:W-:Y:S02]  /*5660*/  @!P3 LEA.HI.X R15, R16, R9, R17, 0x1, P4 ;  /* 0x00000009100fb211 */ /* 0x004fe400020f0c11 */
[----:B------:R-:W-:-:S13]  /*5670*/  ISETP.GE.AND P4, PT, R18, UR4, PT ;  /* 0x0000000412007c0c */ /* 0x000fda000bf86270 */
[----:B------:R-:W-:-:S04]  /*5680*/  @!P4 LEA R12, P6, R18, R33, 0x1 ;  /* 0x00000021120cc211 */ /* 0x000fc800078c08ff */
[----:B----4-:R-:W-:Y:S02]  /*5690*/  @!P4 LEA.HI.X R13, R18, R9, R8, 0x1, P6 ;  /* 0x00000009120dc211 */ /* 0x010fe400030f0c08 */
[----:B------:R-:W2:Y:S04]  /*56a0*/  @!P3 LDS.128 R8, [R72+0xe000] ;  /* 0x00e000004808b984 */ /* 0x000ea80000000c00 */
[----:B--2---:R-:W-:Y:S04]  /*56b0*/  @!P3 ST.E.128 desc[UR42][R14.64], R8 ;  /* 0x000000080e00b985 */ /* 0x004fe8000c101d2a */
[----:B------:R-:W2:Y:S04]  /*56c0*/  @!P4 LDS.128 R8, [R71+0xe000] ;  /* 0x00e000004708c984 */ /* 0x000ea80000000c00 */
[----:B--2---:R4:W-:Y:S02]  /*56d0*/  @!P4 ST.E.128 desc[UR42][R12.64], R8 ;  /* 0x000000080c00c985 */ /* 0x0049e4000c101d2a */
.L_x_1618:
[----:B------:R-:W-:Y:S05]  /*56e0*/  BSYNC B1 ;  /* 0x0000000000017941 */ /* 0x000fea0003800000 */
.L_x_1617:
[----:B------:R-:W-:-:S03]  /*56f0*/  UMOV UR4, 0xffffffff ;  /* 0xffffffff00047882 */ /* 0x000fc60000000000 */
[----:B------:R-:W-:Y:S05]  /*5700*/  BRA.DIV UR4, `(.L_x_1619) ;  /* 0x0000019604507947 */ /* 0x000fea000b800000 */
[----:B--2-4-:R2:W4:Y:S04]  /*5710*/  SHFL.IDX PT, R9, R34, 0x1, 0x1c1f ;  /* 0x003c1f0022097f89 */ /* 0x01452800000e0000 */
[----:B---3--:R2:W3:Y:S02]  /*5720*/  SHFL.IDX PT, R33, R32, 0x1, 0x1c1f ;  /* 0x003c1f0020217f89 */ /* 0x0084e400000e0000 */
.L_x_1919:
[----:B------:R-:W-:-:S13]  /*5730*/  ISETP.GE.AND P3, PT, R35, 0x61, PT ;  /* 0x000000612300780c */ /* 0x000fda0003f66270 */
[----:B------:R-:W-:Y:S05]  /*5740*/  @!P3 BRA `(.L_x_1593) ;  /* 0x000000000030b947 */ /* 0x000fea0003800000 */
[----:B------:R-:W5:Y:S01]  /*5750*/  LDL R8, [R1+0x4] ;  /* 0x0000040001087983 */ /* 0x000f620000100800 */
[----:B------:R-:W-:Y:S02]  /*5760*/  ULDC UR4, c[0x0][0x2f4] ;  /* 0x0000bd0000047ab9 */ /* 0x000fe40000000800 */
[----:B------:R-:W-:-:S13]  /*5770*/  ISETP.GE.AND P3, PT, R16, UR4, PT ;  /* 0x0000000410007c0c */ /* 0x000fda000bf66270 */
[----:B---3--:R-:W-:-:S04]  /*5780*/  @!P3 LEA R14, P4, R16, R33, 0x1 ;  /* 0x00000021100eb211 */ /* 0x008fc800078808ff */
[----:B----4-:R-:W-:Y:S02]  /*5790*/  @!P3 LEA.HI.X R15, R16, R9, R17, 0x1, P4 ;  /* 0x00000009100fb211 */ /* 0x010fe400020f0c11 */
[----:B------:R-:W-:-:S13]  /*57a0*/  ISETP.GE.AND P4, PT, R18, UR4, PT ;  /* 0x0000000412007c0c */ /* 0x000fda000bf86270 */
[----:B------:R-:W-:-:S04]  /*57b0*/  @!P4 LEA R12, P6, R18, R33, 0x1 ;  /* 0x00000021120cc211 */ /* 0x000fc800078c08ff */
[----:B-----5:R-:W-:Y:S02]  /*57c0*/  @!P4 LEA.HI.X R13, R18, R9, R8, 0x1, P6 ;  /* 0x00000009120dc211 */ /* 0x020fe400030f0c08 */
[----:B------:R-:W3:Y:S04]  /*57d0*/  @!P3 LDS.128 R8, [R72+0x11000] ;  /* 0x011000004808b984 */ /* 0x000ee80000000c00 */
[----:B---3--:R-:W-:Y:S04]  /*57e0*/  @!P3 ST.E.128 desc[UR42][R14.64], R8 ;  /* 0x000000080e00b985 */ /* 0x008fe8000c101d2a */
[----:B------:R-:W3:Y:S04]  /*57f0*/  @!P4 LDS.128 R8, [R71+0x11000] ;  /* 0x011000004708c984 */ /* 0x000ee80000000c00 */
[----:B---3--:R3:W-:Y:S02]  /*5800*/  @!P4 ST.E.128 desc[UR42][R12.64], R8 ;  /* 0x000000080c00c985 */ /* 0x0087e4000c101d2a */
.L_x_1593:
[----:B------:R-:W-:Y:S05]  /*5810*/  BSYNC B0 ;  /* 0x0000000000007941 */ /* 0x000fea0003800000 */
.L_x_1573:
[----:B0-234-:R-:W0:Y:S01]  /*5820*/  S2R R8, SR_TID.X ;  /* 0x0000000000087919 */ /* 0x01de220000002100 */
[----:B------:R-:W-:Y:S01]  /*5830*/  @!PT LDS RZ, [RZ] ;  /* 0x00000000fffff984 */ /* 0x000fe20000000800 */
[----:B------:R-:W-:Y:S01]  /*5840*/  @!PT LDS RZ, [RZ] ;  /* 0x00000000fffff984 */ /* 0x000fe20000000800 */
[----:B------:R-:W-:Y:S01]  /*5850*/  @!PT LDS RZ, [RZ] ;  /* 0x00000000fffff984 */ /* 0x000fe20000000800 */
[----:B------:R-:W-:Y:S01]  /*5860*/  @!PT LDS RZ, [RZ] ;  /* 0x00000000fffff984 */ /* 0x000fe20000000800 */
[----:B------:R2:W-:Y:S06]  /*5870*/  MEMBAR.ALL.CTA ;  /* 0x0000000000007992 */ /* 0x0005ec0000008000 */
[----:B--2---:R-:W2:Y:S01]  /*5880*/  FENCE.VIEW.ASYNC.S ;  /* 0x00000000000073c6 */ /* 0x004ea20000000000 */
[----:B------:R-:W-:Y:S05]  /*5890*/  WARPSYNC.ALL ;  /* 0x0000000000007948 */ /* 0x000fea0003800000 */
[----:B------:R-:W-:Y:S01]  /*58a0*/  BSSY B0, `(.L_x_1620) ;  /* 0x0000008000007945 */ /* 0x000fe20003800000 */
[----:B--2---:R2:W-:Y:S01]  /*58b0*/  BAR.SYNC.DEFER_BLOCKING R60, 0x80 ;  /* 0x0002003c0000751d */ /* 0x0045e20000010000 */
[----:B0-----:R-:W-:-:S13]  /*58c0*/  LOP3.LUT P3, RZ, R8, 0x7f, RZ, 0xc0, !PT ;  /* 0x0000007f08ff7812 */ /* 0x001fda000786c0ff */
[----:B------:R-:W-:-:S05]  /*58d0*/  @!P3 VIADD R8, R70, 0x168a0 ;  /* 0x000168a04608b836 */ /* 0x000fca0000000000 */
[----:B------:R-:W-:-:S04]  /*58e0*/  @!P3 PRMT R8, RZ, 0x654, R8 ;  /* 0x00000654ff08b816 */ /* 0x000fc80000000008 */
[----:B------:R2:W-:Y:S01]  /*58f0*/  @!P3 SYNCS.ARRIVE.TRANS64.RED.A1T0 RZ, [R8+URZ], RZ ;  /* 0x000000ff08ffb9a7 */ /* 0x0005e2000810043f */
[----:B------:R-:W-:Y:S05]  /*5900*/  @!P5 BRA `(.L_x_1621) ;  /* 0x000000000004d947 */ /* 0x000fea0003800000 */
[----:B------:R-:W-:Y:S01]  /*5910*/  BPT.TRAP 0x1 ;  /* 0x000000040000795c */ /* 0x000fe20000300000 */
.L_x_1621:
[----:B------:R-:W-:Y:S05]  /*5920*/  BSYNC B0 ;  /* 0x0000000000007941 */ /* 0x000fea0003800000 */
.L_x_1620:
[----:B------:R-:W0:Y:S01]  /*5930*/  SYNCS.PHASECHK.TRANS64.TRYWAIT P4, [R70+URZ+0x168b0], R78 ;  /* 0x0168b04e460075a7 */ /* 0x000e22000808017f */
[----:B------:R-:W-:Y:S01]  /*5940*/  ULDC UR40, c[0x0][0x2f4] ;  /* 0x0000bd0000287ab9 */ /* 0x000fe20000000800 */
[----:B------:R-:W-:Y:S04]  /*5950*/  BSSY B0, `(.L_x_1622) ;  /* 0x0000002000007945 */ /* 0x000fe80003800000 */
[----:B0-----:R-:W-:Y:S05]  /*5960*/  @!P4 BRA `(.L_x_1623) ;  /* 0x000001940004c947 */ /* 0x001fea0003800000 */
.L_x_1920:
[----:B------:R-:W-:Y:S05]  /*5970*/  BSYNC B0 ;  /* 0x0000000000007941 */ /* 0x000fea0003800000 */
.L_x_1622:
[----:B-1----:R1:W5:Y:S01]  /*5980*/  LDL R34, [R1+0x4] ;  /* 0x0000040001227983 */ /* 0x0023620000100800 */
[----:B------:R-:W-:Y:S01]  /*5990*/  ULDC.64 UR4, c[0x0][0x328] ;  /* 0x0000ca0000047ab9 */ /* 0x000fe20000000a00 */
[----:B------:R-:W-:Y:S01]  /*59a0*/  IMAD.IADD R77, R77, 0x1, -R157 ;  /* 0x000000014d4d7824 */ /* 0x000fe200078e0a9d */
[----:B------:R-:W-:Y:S01]  /*59b0*/  BSSY B0, `(.L_x_1624) ;  /* 0x0000020000007945 */ /* 0x000fe20003800000 */
[----:B------:R-:W-:Y:S02]  /*59c0*/  IMAD R75, R75, UR4, RZ ;  /* 0x000000044b4b7c24 */ /* 0x000fe4000f8e02ff */
[----:B--2---:R-:W-:-:S04]  /*59d0*/  IMAD.WIDE.U32 R8, R74, UR4, RZ ;  /* 0x000000044a087c25 */ /* 0x004fc8000f8e00ff */
[----:B------:R-:W-:Y:S01]  /*59e0*/  IMAD R75, R74, UR5, R75 ;  /* 0x000000054a4b7c24 */ /* 0x000fe2000f8e024b */
[----:B------:R-:W-:Y:S02]  /*59f0*/  ULDC.64 UR4, c[0x0][0x338] ;  /* 0x0000ce0000047ab9 */ /* 0x000fe40000000a00 */
[----:B------:R-:W-:Y:S02]  /*5a00*/  IMAD R76, R76, UR4, RZ ;  /* 0x000000044c4c7c24 */ /* 0x000fe4000f8e02ff */
[----:B------:R-:W-:Y:S02]  /*5a10*/  IMAD.IADD R9, R9, 0x1, R75 ;  /* 0x0000000109097824 */ /* 0x000fe400078e024b */
        /* <DEDUP_REMOVED lines=20> */
[----:B-----5:R-:W-:Y:S02]  /*5b60*/  @!P5 LEA.HI.X R13, R18, R9, R34, 0x1, P6 ;  /* 0x00000009120dd211 */ /* 0x020fe400030f0c22 */
[----:B------:R-:W1:Y:S04]  /*5b70*/  @!P4 LDS.128 R8, [R72] ;  /* 0x000000004808c984 */ /* 0x000e680000000c00 */
[----:B-1----:R-:W-:Y:S04]  /*5b80*/  @!P4 ST.E.128 desc[UR42][R14.64], R8 ;  /* 0x000000080e00c985 */ /* 0x002fe8000c101d2a */
[----:B------:R-:W1:Y:S04]  /*5b90*/  @!P5 LDS.128 R8, [R71] ;  /* 0x000000004708d984 */ /* 0x000e680000000c00 */
[----:B-1----:R1:W-:Y:S02]  /*5ba0*/  @!P5 ST.E.128 desc[UR42][R12.64], R8 ;  /* 0x000000080c00d985 */ /* 0x0023e4000c101d2a */
.L_x_1625:
[----:B------:R-:W-:Y:S05]  /*5bb0*/  BSYNC B0 ;  /* 0x0000000000007941 */ /* 0x000fea0003800000 */
.L_x_1624:
        /* <DEDUP_REMOVED lines=11> */
[----:B-----5:R-:W-:Y:S01]  /*5c70*/  @!P5 LEA.HI.X R13, R18, R33, R34, 0x1, P6 ;  /* 0x00000021120dd211 */ /* 0x020fe200030f0c22 */
[----:B-1----:R-:W-:Y:S04]  /*5c80*/  @!P4 ST.E.128 desc[UR42][R14.64], R8 ;  /* 0x000000080e00c985 */ /* 0x002fe8000c101d2a */
[----:B------:R-:W1:Y:S04]  /*5c90*/  @!P5 LDS.128 R8, [R71+0x3000] ;  /* 0x003000004708d984 */ /* 0x000e680000000c00 */
[----:B-1----:R1:W-:Y:S02]  /*5ca0*/  @!P5 ST.E.128 desc[UR42][R12.64], R8 ;  /* 0x000000080c00d985 */ /* 0x0023e4000c101d2a */
.L_x_1627:
[----:B------:R-:W-:Y:S05]  /*5cb0*/  BSYNC B0 ;  /* 0x0000000000007941 */ /* 0x000fea0003800000 */
.L_x_1626:
[----:B-1-3--:R-:W3:Y:S01]  /*5cc0*/  LDL.LU R9, [R1+0x8] ;  /* 0x0000080001097983 */ /* 0x00aee20000300800 */
[----:B0-----:R-:W-:Y:S01]  /*5cd0*/  @!P3 VIADD R70, R70, 0x168c0 ;  /* 0x000168c04646b836 */ /* 0x001fe20000000000 */
[----:B------:R-:W-:Y:S01]  /*5ce0*/  LOP3.LUT P4, RZ, R22, 0x1, RZ, 0xc0, !PT ;  /* 0x0000000116ff7812 */ /* 0x000fe2000788c0ff */
        /* <DEDUP_REMOVED lines=11> */
[----:B------:R-:W-:Y:S02]  /*5da0*/  SEL R8, RZ, 0x1, P3 ;  /* 0x00000001ff087807 */ /* 0x000fe40001800000 */
[----:B------:R-:W-:Y:S02]  /*5db0*/  SEL R23, R23, RZ, P3 ;  /* 0x000000ff17177207 */ /* 0x000fe40001800000 */
[----:B---3--:R-:W-:-:S05]  /*5dc0*/  LOP3.LUT R9, R9, R8, RZ, 0x3c, !PT ;  /* 0x0000000809097212 */ /* 0x008fca00078e3cff */
[----:B------:R0:W-:Y:S01]  /*5dd0*/  STL [R1+0x8], R9 ;  /* 0x0000080901007387 */ /* 0x0001e20000100800 */
[----:B------:R-:W-:Y:S05]  /*5de0*/  @P4 BRA `(.L_x_1628) ;  /* 0xffffffc4004c4947 */ /* 0x000fea000383ffff */
[----:B0-----:R-:W0:Y:S01]  /*5df0*/  S2R R9, SR_TID.X ;  /* 0x0000000000097919 */ /* 0x001e220000002100 */
[----:B------:R-:W-:Y:S02]  /*5e00*/  PLOP3.LUT P0, PT, PT, PT, PT, 0x8, 0x0 ;  /* 0x000000000000781c */ /* 0x000fe40003f0e170 */
[----:B0-----:R-:W-:-:S04]  /*5e10*/  SHF.R.U32.HI R9, RZ, 0x7, R9 ;  /* 0x00000007ff097819 */ /* 0x001fc80000011609 */
[----:B------:R-:W-:-:S13]  /*5e20*/  ISETP.NE.AND P4, PT, R9, 0x1, PT ;  /* 0x000000010900780c */ /* 0x000fda0003f85270 */
[----:B------:R-:W-:Y:S06]  /*5e30*/  @!P4 BAR.ARV 0x9, 0x100 ;  /* 0x024400000000cb1d */ /* 0x000fec0000002000 */
.L_x_1568:
[----:B------:R-:W3:Y:S01]  /*5e40*/  LDL R10, [R1+0x24] ;  /* 0x00002400010a7983 */ /* 0x000ee20000100800 */
[----:B------:R-:W0:Y:S01]  /*5e50*/  LDC R0, c[0x0][0x448] ;  /* 0x00011200ff007b82 */ /* 0x000e220000000800 */
[----:B------:R-:W-:-:S07]  /*5e60*/  IADD3 R5, R156, 0x1, -R155 ;  /* 0x000000019c057810 */ /* 0x000fce0007ffe89b */
[----:B------:R-:W1:Y:S01]  /*5e70*/  LDC.64 R6, c[0x0][0x9e0] ;  /* 0x00027800ff067b82 */ /* 0x000e620000000a00 */
[----:B0-----:R-:W-:Y:S02]  /*5e80*/  ISETP.NE.AND P1, PT, R0, 0x1, PT ;  /* 0x000000010000780c */ /* 0x001fe40003f25270 */
[----:B-1----:R-:W-:-:S11]  /*5e90*/  ISETP.GE.AND P2, PT, R7, 0x1, PT ;  /* 0x000000010700780c */ /* 0x002fd60003f46270 */
[----:B------:R-:W0:Y:S08]  /*5ea0*/  @P1 LDC R3, c[0x0][0x44c] ;  /* 0x00011300ff031b82 */ /* 0x000e300000000800 */
[----:B------:R-:W1:Y:S01]  /*5eb0*/  @P1 LDC R4, c[0x0][0x450] ;  /* 0x00011400ff041b82 */ /* 0x000e620000000800 */
[----:B---3--:R-:W-:-:S04]  /*5ec0*/  VIADD R0, R10, 0xbf ;  /* 0x000000bf0a007836 */ /* 0x008fc80000000000 */
[----:B0-----:R-:W-:-:S05]  /*5ed0*/  @P1 IMAD.HI.U32 R3, R0, R3, RZ ;  /* 0x0000000300031227 */ /* 0x001fca00078e00ff */
[----:B-1----:R-:W-:-:S05]  /*5ee0*/  @P1 SHF.R.U32.HI R0, RZ, R4, R3 ;  /* 0x00000004ff001219 */ /* 0x002fca0000011603 */
[----:B------:R-:W-:Y:S01]  /*5ef0*/  IMAD.IADD R5, R5, 0x1, R0 ;  /* 0x0000000105057824 */ /* 0x000fe200078e0200 */
[----:B------:R-:W-:Y:S06]  /*5f00*/  @P0 BRA `(.L_x_1629) ;  /* 0x00000000000c0947 */ /* 0x000fec0003800000 */
[----:B------:R-:W0:Y:S01]  /*5f10*/  FENCE.VIEW.ASYNC.G ;  /* 0x00000000000073c6 */ /* 0x000e220000000100 */
[----:B------:R-:W-:Y:S05]  /*5f20*/  WARPSYNC.ALL ;  /* 0x0000000000007948 */ /* 0x000fea0003800000 */
[----:B0-----:R-:W-:Y:S06]  /*5f30*/  BAR.ARV 0xc, 0x200 ;  /* 0x0308000000007b1d */ /* 0x001fec0000002000 */
.L_x_1629:
[----:B------:R-:W-:Y:S01]  /*5f40*/  IMAD.IADD R0, R5, 0x1, R6 ;  /* 0x0000000105007824 */ /* 0x000fe200078e0206 */
[----:B------:R-:W-:Y:S06]  /*5f50*/  @!P2 BRA `(.L_x_1630) ;  /* 0x000000000048a947 */ /* 0x000fec0003800000 */
        /* <DEDUP_REMOVED lines=11> */
.L_x_1632:
[----:B------:R-:W-:-:S13]  /*6010*/  ISETP.NE.AND P0, PT, R7, 0x1, PT ;  /* 0x000000010700780c */ /* 0x000fda0003f05270 */
[----:B------:R-:W0:Y:S02]  /*6020*/  @P0 LDC.64 R4, c[0x0][0x9e8] ;  /* 0x00027a00ff040b82 */ /* 0x000e240000000a00 */
[----:B0-----:R-:W-:-:S05]  /*6030*/  @P0 IMAD.HI.U32 R4, R3, R4, RZ ;  /* 0x0000000403040227 */ /* 0x001fca00078e00ff */
[----:B------:R-:W-:-:S07]  /*6040*/  @P0 SHF.R.U32.HI R3, RZ, R5, R4 ;  /* 0x00000005ff030219 */ /* 0x000fce0000011604 */
.L_x_1633:
[----:B------:R-:W-:Y:S05]  /*6050*/  BSYNC B0 ;  /* 0x0000000000007941 */ /* 0x000fea0003800000 */
.L_x_1631:
[----:B------:R-:W-:-:S05]  /*6060*/  IMAD R3, R3, R7, R7 ;  /* 0x0000000703037224 */ /* 0x000fca00078e0207 */
[----:B------:R-:W-:-:S07]  /*6070*/  VIMNMX R0, R0, R3, PT ;  /* 0x0000000300007248 */ /* 0x000fce0003fe0100 */
.L_x_1630:
[----:B------:R-:W0:Y:S01]  /*6080*/  @P1 LDC R4, c[0x0][0x44c] ;  /* 0x00011300ff041b82 */ /* 0x000e220000000800 */
[----:B------:R-:W-:Y:S01]  /*6090*/  VIADD R0, R0, 0x7f ;  /* 0x0000007f00007836 */ /* 0x000fe20000000000 */
[----:B------:R-:W-:-:S04]  /*60a0*/  ULDC UR4, c[0x0][0x9dc] ;  /* 0x0002770000047ab9 */ /* 0x000fc80000000800 */
[----:B------:R-:W-:Y:S02]  /*60b0*/  SHF.R.S32.HI R3, RZ, 0x1f, R0 ;  /* 0x0000001fff037819 */ /* 0x000fe40000011400 */
[----:B------:R-:W1:Y:S02]  /*60c0*/  @P1 LDC R6, c[0x0][0x450] ;  /* 0x00011400ff061b82 */ /* 0x000e640000000800 */
[----:B------:R-:W-:-:S04]  /*60d0*/  LEA.HI R3, R3, R0, RZ, 0x7 ;  /* 0x0000000003037211 */ /* 0x000fc800078f38ff */
[----:B------:R-:W-:-:S04]  /*60e0*/  SHF.R.S32.HI R88, RZ, 0x7, R3 ;  /* 0x00000007ff587819 */ /* 0x000fc80000011403 */
[----:B------:R-:W-:Y:S01]  /*60f0*/  VIMNMX R88, R79, R88, PT ;  /* 0x000000584f587248 */ /* 0x000fe20003fe0100 */
[----:B0-----:R-:W-:-:S04]  /*6100*/  @P1 IMAD.HI.U32 R5, R10, R4, RZ ;  /* 0x000000040a051227 */ /* 0x001fc800078e00ff */
[----:B------:R-:W-:Y:S01]  /*6110*/  IMAD.MOV.U32 R4, RZ, RZ, R10 ;  /* 0x000000ffff047224 */ /* 0x000fe200078e000a */
        /* <DEDUP_REMOVED lines=14> */
.L_x_1636:
[----:B------:R-:W-:-:S13]  /*6200*/  ISETP.NE.AND P0, PT, R7, 0x1, PT ;  /* 0x000000010700780c */ /* 0x000fda0003f05270 */
[----:B------:R-:W0:Y:S02]  /*6210*/  @P0 LDC.64 R4, c[0x0][0x9e8] ;  /* 0x00027a00ff040b82 */ /* 0x000e240000000a00 */
[----:B0-----:R-:W-:-:S05]  /*6220*/  @P0 IMAD.HI.U32 R4, R0, R4, RZ ;  /* 0x0000000400040227 */ /* 0x001fca00078e00ff */
[----:B------:R-:W-:-:S07]  /*6230*/  @P0 SHF.R.U32.HI R0, RZ, R5, R4 ;  /* 0x00000005ff000219 */ /* 0x000fce0000011604 */
.L_x_1637:
[----:B------:R-:W-:Y:S05]  /*6240*/  BSYNC B0 ;  /* 0x0000000000007941 */ /* 0x000fea0003800000 */
.L_x_1635:
[----:B------:R-:W-:-:S05]  /*6250*/  IMAD R0, R0, R7, RZ ;  /* 0x0000000700007224 */ /* 0x000fca00078e02ff */
[----:B------:R-:W-:-:S07]  /*6260*/  VIMNMX R3, R3, R0, !PT ;  /* 0x0000000003037248 */ /* 0x000fce0007fe0100 */
.L_x_1634:
[----:B------:R-:W-:Y:S02]  /*6270*/  SHF.R.S32.HI R0, RZ, 0x1f, R3 ;  /* 0x0000001fff007819 */ /* 0x000fe40000011403 */
[----:B------:R-:W-:Y:S02]  /*6280*/  CS2R R20, SRZ ;  /* 0x0000000000147805 */ /* 0x000fe4000001ff00 */
[----:B------:R-:W-:Y:S02]  /*6290*/  PLOP3.LUT P0, PT, PT, PT, PT, 0x80, 0x0 ;  /* 0x000000000000781c */ /* 0x000fe40003f0f070 */
[----:B------:R-:W-:Y:S02]  /*62a0*/  CS2R R14, SRZ ;  /* 0x00000000000e7805 */ /* 0x000fe4000001ff00 */
[----:B------:R-:W-:Y:S01]  /*62b0*/  LEA.HI R0, R0, R3, RZ, 0x7 ;  /* 0x0000000300007211 */ /* 0x000fe200078f38ff */
[----:B------:R-:W-:Y:S01]  /*62c0*/  IMAD.MOV.U32 R118, RZ, RZ, RZ ;  /* 0x000000ffff767224 */ /* 0x000fe200078e00ff */
[----:B------:R-:W-:Y:S01]  /*62d0*/  CS2R R114, SRZ ;  /* 0x0000000000727805 */ /* 0x000fe2000001ff00 */
[----:B------:R-:W-:Y:S01]  /*62e0*/  IMAD.MOV.U32 R3, RZ, RZ, RZ ;  /* 0x000000ffff037224 */ /* 0x000fe200078e00ff */
[----:B------:R-:W-:-:S02]  /*62f0*/  SHF.R.S32.HI R0, RZ, 0x7, R0 ;  /* 0x00000007ff007819 */ /* 0x000fc40000011400 */
[----:B------:R-:W-:Y:S02]  /*6300*/  CS2R R112, SRZ ;  /* 0x0000000000707805 */ /* 0x000fe4000001ff00 */
[----:B------:R-:W-:Y:S02]  /*6310*/  CS2R R110, SRZ ;  /* 0x00000000006e7805 */ /* 0x000fe4000001ff00 */
[----:B------:R-:W-:Y:S02]  /*6320*/  CS2R R108, SRZ ;  /* 0x00000000006c7805 */ /* 0x000fe4000001ff00 */
[----:B------:R-:W-:Y:S02]  /*6330*/  VIMNMX R4, RZ, R0, !PT ;  /* 0x00000000ff047248 */ /* 0x000fe40007fe0100 */
[----:B------:R-:W-:Y:S02]  /*6340*/  CS2R R106, SRZ ;  /* 0x00000000006a7805 */ /* 0x000fe4000001ff00 */
[----:B------:R-:W-:-:S02]  /*6350*/  CS2R R104, SRZ ;  /* 0x0000000000687805 */ /* 0x000fc4000001ff00 */
[----:B------:R-:W-:Y:S02]  /*6360*/  CS2R R102, SRZ ;  /* 0x0000000000667805 */ /* 0x000fe4000001ff00 */
[----:B------:R-:W-:Y:S01]  /*6370*/  ISETP.GT.AND P1, PT, R88, R4, PT ;  /* 0x000000045800720c */ /* 0x000fe20003f24270 */
[----:B------:R0:W-:Y:S01]  /*6380*/  STL [R1+0x38], R4 ;  /* 0x0000380401007387 */ /* 0x0001e20000100800 */
[----:B------:R-:W-:Y:S02]  /*6390*/  CS2R R100, SRZ ;  /* 0x0000000000647805 */ /* 0x000fe4000001ff00 */
[----:B------:R-:W-:Y:S02]  /*63a0*/  CS2R R98, SRZ ;  /* 0x0000000000627805 */ /* 0x000fe4000001ff00 */
[----:B------:R-:W-:Y:S02]  /*63b0*/  CS2R R96, SRZ ;  /* 0x0000000000607805 */ /* 0x000fe4000001ff00 */
[----:B------:R-:W-:Y:S01]  /*63c0*/  CS2R R10, SRZ ;  /* 0x00000000000a7805 */ /* 0x000fe2000001ff00 */
[----:B------:R-:W-:Y:S01]  /*63d0*/  IMAD.MOV.U32 R94, RZ, RZ, RZ ;  /* 0x000000ffff5e7224 */ /* 0x000fe200078e00ff */
[----:B------:R-:W-:Y:S01]  /*63e0*/  CS2R R90, SRZ ;  /* 0x00000000005a7805 */ /* 0x000fe2000001ff00 */
[----:B------:R-:W-:-:S02]  /*63f0*/  IMAD.MOV.U32 R27, RZ, RZ, RZ ;  /* 0x000000ffff1b7224 */ /* 0x000fc400078e00ff */
[----:B------:R-:W-:Y:S02]  /*6400*/  IMAD.MOV.U32 R0, RZ, RZ, RZ ;  /* 0x000000ffff007224 */ /* 0x000fe400078e00ff */
[----:B----4-:R-:W-:Y:S01]  /*6410*/  IMAD.MOV.U32 R33, RZ, RZ, RZ ;  /* 0x000000ffff217224 */ /* 0x010fe200078e00ff */
[----:B0-----:R-:W-:Y:S06]  /*6420*/  @!P1 BRA `(.L_x_1638) ;  /* 0x000000f4003c9947 */ /* 0x001fec0003800000 */
        /* <DEDUP_REMOVED lines=9> */
.L_x_1923:
        /* <DEDUP_REMOVED lines=25> */
[----:B0-2---:R-:W-:-:S07]  /*6650*/  IMAD.MOV.U32 R13, RZ, RZ, RZ ;  /* 0x000000ffff0d7224 */ /* 0x005fce00078e00ff */
[----:B------:R-:W-:-:S07]  /*6660*/  LEPC R20, `(.L_x_1641) ;  /* 0x000000001014794e */ /* 0x000fce0000000000 */
[----:B-1---5:R-:W-:Y:S05]  /*6670*/  CALL.ABS.NOINC R14 ;  /* 0x000000000e007343 */ /* 0x022fea0003c00000 */
.L_x_1641:
[----:B------:R-:W-:Y:S05]  /*6680*/  BSYNC B6 ;  /* 0x0000000000067941 */ /* 0x000fea0003800000 */
.L_x_1640:
        /* <DEDUP_REMOVED lines=8> */
[----:B------:R0:W3:Y:S03]  /*6710*/  SYNCS.PHASECHK.TRANS64.TRYWAIT P0, [R2+URZ+0x16800], R3 ;  /* 0x01680003020075a7 */ /* 0x0000e6000800017f */
[----:B---3--:R-:W-:Y:S05]  /*6720*/  @!P0 NANOSLEEP.SYNCS 0x989680 ;  /* 0x009896800000895d */ /* 0x008fea0003900000 */
[----:B------:R-:W3:Y:S01]  /*6730*/  @!P0 SYNCS.PHASECHK.TRANS64 P0, [R2+URZ+0x16800], R3 ;  /* 0x01680003020085a7 */ /* 0x000ee2000800007f */
[----:B------:R-:W-:Y:S04]  /*6740*/  BSSY B0, `(.L_x_1643) ;  /* 0x0000006000007945 */ /* 0x000fe80003800000 */
[----:B---3--:R-:W-:Y:S05]  /*6750*/  @P0 BRA `(.L_x_1644) ;  /* 0x0000000000100947 */ /* 0x008fea0003800000 */
.L_x_1645:
[----:B---3--:R3:W4:Y:S02]  /*6760*/  SYNCS.PHASECHK.TRANS64.TRYWAIT P0, [R2+URZ+0x16800], R3 ;  /* 0x01680003020075a7 */ /* 0x008724000800017f */
[----:B----4-:R-:W-:Y:S05]  /*6770*/  @!P0 NANOSLEEP.SYNCS 0x989680 ;  /* 0x009896800000895d */ /* 0x010fea0003900000 */
[----:B------:R-:W4:Y:S02]  /*6780*/  @!P0 SYNCS.PHASECHK.TRANS64 P0, [R2+URZ+0x16800], R3 ;  /* 0x01680003020085a7 */ /* 0x000f24000800007f */
[----:B----4-:R-:W-:Y:S05]  /*6790*/  @!P0 BRA `(.L_x_1645) ;  /* 0xfffffffc00f08947 */ /* 0x010fea000383ffff */
.L_x_1644:
[----:B------:R-:W-:Y:S05]  /*67a0*/  BSYNC B0 ;  /* 0x0000000000007941 */ /* 0x000fea0003800000 */
.L_x_1643:
[----:B------:R-:W-:Y:S05]  /*67b0*/  BRA `(.L_x_1646) ;  /* 0x0000003000387947 */ /* 0x000fea0003800000 */
.L_x_1642:
[----:B------:R-:W-:Y:S01]  /*67c0*/  ISETP.NE.AND P0, PT, R25, RZ, PT ;  /* 0x000000ff1900720c */ /* 0x000fe20003f05270 */
[----:B------:R-:W-:Y:S01]  /*67d0*/  ULDC.64 UR4, c[0x0][0x3f8] ;  /* 0x0000fe0000047ab9 */ /* 0x000fe20000000a00 */
[----:B-----5:R-:W-:Y:S01]  /*67e0*/  SHF.R.S32.HI R0, RZ, 0x1f, R24 ;  /* 0x0000001fff007819 */ /* 0x020fe20000011418 */
[----:B------:R-:W-:Y:S01]  /*67f0*/  ULDC.64 UR6, c[0x0][0x408] ;  /* 0x0001020000067ab9 */ /* 0x000fe20000000a00 */
[----:B------:R-:W-:Y:S01]  /*6800*/  IMAD.WIDE.U32 R26, R24, UR4, RZ ;  /* 0x00000004181a7c25 */ /* 0x000fe2000f8e00ff */
[----:B------:R-:W-:Y:S03]  /*6810*/  BSSY B6, `(.L_x_1647) ;  /* 0x0000019000067945 */ /* 0x000fe60003800000 */
[C---:B------:R-:W-:Y:S02]  /*6820*/  IMAD R3, R0.reuse, UR4, RZ ;  /* 0x0000000400037c24 */ /* 0x040fe4000f8e02ff */
[----:B------:R-:W-:-:S02]  /*6830*/  IMAD R5, R0, UR6, RZ ;  /* 0x0000000600057c24 */ /* 0x000fc4000f8e02ff */
[C---:B------:R-:W-:Y:S02]  /*6840*/  IMAD R3, R24.reuse, UR5, R3 ;  /* 0x0000000518037c24 */ /* 0x040fe4000f8e0203 */
[C---:B------:R-:W-:Y:S02]  /*6850*/  IMAD R5, R24.reuse, UR7, R5 ;  /* 0x0000000718057c24 */ /* 0x040fe4000f8e0205 */
[----:B------:R-:W-:-:S04]  /*6860*/  IMAD.WIDE.U32 R24, R24, UR6, RZ ;  /* 0x0000000618187c25 */ /* 0x000fc8000f8e00ff */
[----:B------:R-:W-:Y:S02]  /*6870*/  IMAD.IADD R31, R3, 0x1, R27 ;  /* 0x00000001031f7824 */ /* 0x000fe400078e021b */
[----:B------:R-:W-:Y:S01]  /*6880*/  IMAD.IADD R33, R5, 0x1, R25 ;  /* 0x0000000105217824 */ /* 0x000fe200078e0219 */
[----:B------:R-:W-:Y:S06]  /*6890*/  @!P0 BRA `(.L_x_1648) ;  /* 0x0000000000408947 */ /* 0x000fec0003800000 */
        /* <DEDUP_REMOVED lines=15> */
[----:B-1----:R-:W-:Y:S05]  /*6990*/  CALL.ABS.NOINC R14 ;  /* 0x000000000e007343 */ /* 0x002fea0003c00000 */
.L_x_1648:
[----:B------:R-:W-:Y:S05]  /*69a0*/  BSYNC B6 ;  /* 0x0000000000067941 */ /* 0x000fea0003800000 */
.L_x_1647:
[----:B------:R-:W3:Y:S01]  /*69b0*/  LDL R20, [R1+0x24] ;  /* 0x0000240001147983 */ /* 0x000ee20000100800 */
[----:B------:R-:W-:Y:S01]  /*69c0*/  ULDC.U8 UR4, c[0x0][0x410] ;  /* 0x0001040000047ab9 */ /* 0x000fe20000000000 */
[----:B------:R-:W-:Y:S01]  /*69d0*/  BSSY B0, `(.L_x_1649) ;  /* 0x00002e4000007945 */ /* 0x000fe20003800000 */
[----:B------:R-:W-:Y:S01]  /*69e0*/  ISETP.NE.AND P0, PT, RZ, UR4, PT ;  /* 0x00000004ff007c0c */ /* 0x000fe2000bf05270 */
[----:B---3--:R-:W-:-:S12]  /*69f0*/  IMAD.IADD R35, R157, 0x1, R20 ;  /* 0x000000019d237824 */ /* 0x008fd800078e0214 */
[----:B------:R-:W-:Y:S05]  /*6a00*/  @!P0 BRA `(.L_x_1650) ;  /* 0x0000001400f08947 */ /* 0x000fea0003800000 */
[----:B------:R-:W0:Y:S01]  /*6a10*/  LDC R38, c[0x0][0x448] ;  /* 0x00011200ff267b82 */ /* 0x000e220000000800 */
[----:B------:R-:W3:Y:S01]  /*6a20*/  S2R R20, SR_TID.X ;  /* 0x0000000000147919 */ /* 0x000ee20000002100 */
[----:B------:R-:W-:Y:S01]  /*6a30*/  ULDC.64 UR4, c[0x0][0x3f8] ;  /* 0x0000fe0000047ab9 */ /* 0x000fe20000000a00 */
[----:B------:R-:W-:Y:S01]  /*6a40*/  ULDC.64 UR6, c[0x0][0x408] ;  /* 0x0001020000067ab9 */ /* 0x000fe20000000a00 */
[----:B------:R-:W-:Y:S02]  /*6a50*/  IMAD.MOV.U32 R8, RZ, RZ, R26 ;  /* 0x000000ffff087224 */ /* 0x000fe400078e001a */
[----:B------:R-:W-:Y:S02]  /*6a60*/  IMAD.MOV.U32 R9, RZ, RZ, R31 ;  /* 0x000000ffff097224 */ /* 0x000fe400078e001f */
[----:B------:R-:W-:Y:S02]  /*6a70*/  IMAD.MOV.U32 R10, RZ, RZ, R24 ;  /* 0x000000ffff0a7224 */ /* 0x000fe400078e0018 */
[----:B------:R-:W-:Y:S01]  /*6a80*/  IMAD.MOV.U32 R11, RZ, RZ, R33 ;  /* 0x000000ffff0b7224 */ /* 0x000fe200078e0021 */
[----:B0-----:R-:W-:Y:S01]  /*6a90*/  ISETP.NE.AND P0, PT, R38, 0x1, PT ;  /* 0x000000012600780c */ /* 0x001fe20003f05270 */
[----:B---3--:R-:W-:-:S12]  /*6aa0*/  VIADD R21, R20, 0xffffff80 ;  /* 0xffffff8014157836 */ /* 0x008fd80000000000 */
[----:B------:R-:W0:Y:S01]  /*6ab0*/  @P0 LDC R0, c[0x0][0x44c] ;  /* 0x00011300ff000b82 */ /* 0x000e220000000800 */
[----:B------:R-:W-:-:S04]  /*6ac0*/  SHF.R.S32.HI R20, RZ, 0x1f, R21 ;  /* 0x0000001fff147819 */ /* 0x000fc80000011415 */
[----:B------:R-:W-:-:S03]  /*6ad0*/  LEA.HI R20, R20, R21, RZ, 0x2 ;  /* 0x0000001514147211 */ /* 0x000fc600078f10ff */
[----:B------:R-:W3:Y:S01]  /*6ae0*/  @P0 LDC R5, c[0x0][0x450] ;  /* 0x00011400ff050b82 */ /* 0x000ee20000000800 */
[----:B------:R-:W-:-:S05]  /*6af0*/  LOP3.LUT R20, R20, 0xfffffffc, RZ, 0xc0, !PT ;  /* 0xfffffffc14147812 */ /* 0x000fca00078ec0ff */
[----:B------:R-:W-:-:S04]  /*6b00*/  IMAD.IADD R20, R21, 0x1, -R20 ;  /* 0x0000000115147824 */ /* 0x000fc800078e0a14 */
[----:B------:R-:W-:-:S04]  /*6b10*/  IMAD R3, R20, 0x60, R35 ;  /* 0x0000006014037824 */ /* 0x000fc800078e0223 */
[----:B0-----:R-:W-:-:S05]  /*6b20*/  @P0 IMAD.HI.U32 R0, R3, R0, RZ ;  /* 0x0000000003000227 */ /* 0x001fca00078e00ff */
[----:B---3--:R-:W-:-:S04]  /*6b30*/  @P0 SHF.R.U32.HI R3, RZ, R5, R0 ;  /* 0x00000005ff030219 */ /* 0x008fc80000011600 */
[----:B------:R-:W-:Y:S01]  /*6b40*/  SHF.R.S32.HI R0, RZ, 0x1f, R3 ;  /* 0x0000001fff007819 */ /* 0x000fe20000011403 */
[----:B------:R-:W-:-:S04]  /*6b50*/  IMAD.WIDE.U32 R8, R3, UR4, R8 ;  /* 0x0000000403087c25 */ /* 0x000fc8000f8e0008 */
[C---:B------:R-:W-:Y:S02]  /*6b60*/  IMAD R4, R0.reuse, UR4, RZ ;  /* 0x0000000400047c24 */ /* 0x040fe4000f8e02ff */
[----:B------:R-:W-:Y:S02]  /*6b70*/  IMAD R0, R0, UR6, RZ ;  /* 0x0000000600007c24 */ /* 0x000fe4000f8e02ff */
[C---:B------:R-:W-:Y:S01]  /*6b80*/  IMAD R5, R3.reuse, UR5, R4 ;  /* 0x0000000503057c24 */ /* 0x040fe2000f8e0204 */
[----:B------:R-:W-:Y:S01]  /*6b90*/  ULDC.64 UR4, c[0x0][0x3e8] ;  /* 0x0000fa0000047ab9 */ /* 0x000fe20000000a00 */
[C---:B------:R-:W-:Y:S01]  /*6ba0*/  IMAD.WIDE.U32 R10, R3.reuse, UR6, R10 ;  /* 0x00000006030a7c25 */ /* 0x040fe2000f8e000a */
[----:B------:R-:W-:Y:S01]  /*6bb0*/  LEA R4, P0, R8, UR4, 0x1 ;  /* 0x0000000408047c11 */ /* 0x000fe2000f8008ff */
[----:B------:R-:W-:Y:S02]  /*6bc0*/  UMOV UR4, 0xffffffff ;  /* 0xffffffff00047882 */ /* 0x000fe40000000000 */
[----:B------:R-:W-:Y:S01]  /*6bd0*/  IMAD R3, R3, UR7, R0 ;  /* 0x0000000703037c24 */ /* 0x000fe2000f8e0200 */
[----:B------:R-:W-:Y:S01]  /*6be0*/  ULDC.64 UR6, c[0x0][0x400] ;  /* 0x0001000000067ab9 */ /* 0x000fe20000000a00 */
[----:B------:R-:W-:Y:S01]  /*6bf0*/  IMAD.IADD R5, R9, 0x1, R5 ;  /* 0x0000000109057824 */ /* 0x000fe200078e0205 */
[----:B------:R-:W-:Y:S01]  /*6c00*/  LEA R7, P1, R10, UR6, 0x1 ;  /* 0x000000060a077c11 */ /* 0x000fe2000f8208ff */
[----:B------:R-:W-:-:S03]  /*6c10*/  IMAD.IADD R3, R11, 0x1, R3 ;  /* 0x000000010b037824 */ /* 0x000fc600078e0203 */
[----:B------:R-:W-:Y:S02]  /*6c20*/  LEA.HI.X R6, R8, UR5, R5, 0x1, P0 ;  /* 0x0000000508067c11 */ /* 0x000fe400080f0c05 */
[----:B------:R-:W-:Y:S01]  /*6c30*/  LEA.HI.X R8, R10, UR7, R3, 0x1, P1 ;  /* 0x000000070a087c11 */ /* 0x000fe200088f0c03 */
[----:B------:R-:W-:Y:S06]  /*6c40*/  BRA.DIV UR4, `(.L_x_1651) ;  /* 0x0000018204a07947 */ /* 0x000fec000b800000 */
[----:B------:R0:W3:Y:S04]  /*6c50*/  SHFL.IDX PT, R3, R6, RZ, 0x1c1f ;  /* 0x001c1fff06037589 */ /* 0x0000e800000e0000 */
[----:B------:R0:W4:Y:S04]  /*6c60*/  SHFL.IDX PT, R0, R4, RZ, 0x1c1f ;  /* 0x001c1fff04007589 */ /* 0x00012800000e0000 */
[----:B------:R0:W0:Y:S04]  /*6c70*/  SHFL.IDX PT, R5, R8, RZ, 0x1c1f ;  /* 0x001c1fff08057589 */ /* 0x00002800000e0000 */
[----:B-1----:R1:W0:Y:S02]  /*6c80*/  SHFL.IDX PT, R14, R7, RZ, 0x1c1f ;  /* 0x001c1fff070e7589 */ /* 0x00222400000e0000 */
.L_x_1929:
[----:B------:R-:W-:Y:S01]  /*6c90*/  IMAD R38, R155, R38, RZ ;  /* 0x000000269b267224 */ /* 0x000fe200078e02ff */
[----:B------:R-:W-:Y:S01]  /*6ca0*/  BSSY B1, `(.L_x_1652) ;  /* 0x000001f000017945 */ /* 0x000fe20003800000 */
[----:B------:R-:W-:Y:S02]  /*6cb0*/  CS2R R32, SRZ ;  /* 0x0000000000207805 */ /* 0x000fe4000001ff00 */
[----:B------:R-:W-:Y:S02]  /*6cc0*/  CS2R R26, SRZ ;  /* 0x00000000001a7805 */ /* 0x000fe4000001ff00 */
[----:B------:R-:W-:Y:S02]  /*6cd0*/  CS2R R30, SRZ ;  /* 0x00000000001e7805 */ /* 0x000fe4000001ff00 */
[----:B------:R-:W-:Y:S02]  /*6ce0*/  ISETP.GE.AND P0, PT, R35, R38, PT ;  /* 0x000000262300720c */ /* 0x000fe40003f06270 */
[----:B------:R-:W-:-:S11]  /*6cf0*/  CS2R R24, SRZ ;  /* 0x0000000000187805 */ /* 0x000fd6000001ff00 */
[----:B------:R-:W-:Y:S05]  /*6d00*/  @P0 BRA `(.L_x_1653) ;  /* 0x0000000000600947 */ /* 0x000fea0003800000 */
[----:B------:R-:W2:Y:S01]  /*6d10*/  LDL R9, [R1+0xc] ;  /* 0x00000c0001097983 */ /* 0x000ea20000100800 */
[----:B------:R-:W-:-:S03]  /*6d20*/  ULDC UR4, c[0x0][0x3f4] ;  /* 0x0000fd0000047ab9 */ /* 0x000fc60000000800 */
[----:B------:R-:W2:Y:S01]  /*6d30*/  LDL R12, [R1+0x54] ;  /* 0x00005400010c7983 */ /* 0x000ea20000100800 */
[----:B------:R-:W-:Y:S01]  /*6d40*/  ISETP.GE.AND P2, PT, R152, UR4, PT ;  /* 0x0000000498007c0c */ /* 0x000fe2000bf46270 */
[----:B----4-:R-:W-:Y:S02]  /*6d50*/  IMAD.MOV.U32 R10, RZ, RZ, R0 ;  /* 0x000000ffff0a7224 */ /* 0x010fe400078e0000 */
[----:B---3--:R-:W-:Y:S02]  /*6d60*/  IMAD.MOV.U32 R11, RZ, RZ, R3 ;  /* 0x000000ffff0b7224 */ /* 0x008fe400078e0003 */
[----:B0-----:R-:W-:Y:S01]  /*6d70*/  IMAD.MOV.U32 R15, RZ, RZ, R5 ;  /* 0x000000ffff0f7224 */ /* 0x001fe200078e0005 */
[----:B------:R-:W-:Y:S02]  /*6d80*/  CS2R R30, SRZ ;  /* 0x00000000001e7805 */ /* 0x000fe4000001ff00 */
[----:B------:R-:W-:Y:S02]  /*6d90*/  CS2R R32, SRZ ;  /* 0x0000000000207805 */ /* 0x000fe4000001ff00 */
[----:B------:R-:W-:-:S03]  /*6da0*/  CS2R R24, SRZ ;  /* 0x0000000000187805 */ /* 0x000fc6000001ff00 */
[----:B------:R-:W-:-:S05]  /*6db0*/  @!P2 IMAD.WIDE R10, R152, 0x2, R10 ;  /* 0x00000002980aa825 */ /* 0x000fca00078e020a */
[----:B------:R0:W5:Y:S01]  /*6dc0*/  @!P2 LD.E.64 R30, desc[UR42][R10.64] ;  /* 0x0000002a0a1ea980 */ /* 0x000162000c101b00 */
[----:B--2---:R-:W-:-:S13]  /*6dd0*/  ISETP.GE.AND P3, PT, R9, UR4, PT ;  /* 0x0000000409007c0c */ /* 0x004fda000bf66270 */
[C---:B------:R-:W-:Y:S01]  /*6de0*/  @!P3 IMAD.SHL.U32 R37, R9.reuse, 0x2, RZ ;  /* 0x000000020925b824 */ /* 0x040fe200078e00ff */
[----:B------:R-:W-:-:S04]  /*6df0*/  @!P3 SHF.L.U64.HI R26, R9, 0x1, R12 ;  /* 0x00000001091ab819 */ /* 0x000fc8000001020c */
[-C--:B------:R-:W-:Y:S02]  /*6e00*/  @!P3 IADD3 R20, P0, R0, R37.reuse, RZ ;  /* 0x000000250014b210 */ /* 0x080fe40007f1e0ff */
[----:B------:R-:W-:Y:S01]  /*6e10*/  @!P3 IADD3 R36, P1, R14, R37, RZ ;  /* 0x000000250e24b210 */ /* 0x000fe20007f3e0ff */
[----:B------:R-:W-:-:S04]  /*6e20*/  @!P2 IMAD.WIDE R12, R152, 0x2, R14 ;  /* 0x00000002980ca825 */ /* 0x000fc800078e020e */
[--C-:B------:R-:W-:Y:S01]  /*6e30*/  @!P3 IMAD.X R21, R3, 0x1, R26.reuse, P0 ;  /* 0x000000010315b824 */ /* 0x100fe200000e061a */
[----:B------:R0:W5:Y:S01]  /*6e40*/  @!P2 LD.E.64 R32, desc[UR42][R12.64] ;  /* 0x0000002a0c20a980 */ /* 0x000162000c101b00 */
[----:B------:R-:W-:Y:S01]  /*6e50*/  @!P3 IMAD.X R37, R5, 0x1, R26, P1 ;  /* 0x000000010525b824 */ /* 0x000fe200008e061a */
[----:B------:R-:W-:Y:S02]  /*6e60*/  CS2R R26, SRZ ;  /* 0x00000000001a7805 */ /* 0x000fe4000001ff00 */
[----:B------:R0:W5:Y:S04]  /*6e70*/  @!P3 LD.E.64 R24, desc[UR42][R20.64] ;  /* 0x0000002a1418b980 */ /* 0x000168000c101b00 */
[----:B------:R0:W5:Y:S02]  /*6e80*/  @!P3 LD.E.64 R26, desc[UR42][R36.64] ;  /* 0x0000002a241ab980 */ /* 0x000164000c101b00 */
.L_x_1653:
[----:B------:R-:W-:Y:S05]  /*6e90*/  BSYNC B1 ;  /* 0x0000000000017941 */ /* 0x000fea0003800000 */
.L_x_1652:
[----:B----45:R-:W-:Y:S01]  /*6ea0*/  IMAD.MOV.U32 R0, RZ, RZ, R32 ;  /* 0x000000ffff007224 */ /* 0x030fe200078e0020 */
[----:B------:R-:W-:Y:S01]  /*6eb0*/  UMOV UR4, 0xffffffff ;  /* 0xffffffff00047882 */ /* 0x000fe20000000000 */
[----:B---3--:R-:W-:Y:S01]  /*6ec0*/  IMAD.MOV.U32 R3, RZ, RZ, R33 ;  /* 0x000000ffff037224 */ /* 0x008fe200078e0021 */
[----:B0-----:R-:W-:Y:S01]  /*6ed0*/  CS2R R20, SRZ ;  /* 0x0000000000147805 */ /* 0x001fe2000001ff00 */
        /* <DEDUP_REMOVED lines=13> */
[----:B------:R-:W-:Y:S01]  /*6fb0*/  PRMT R50, R9, 0x7610, R50 ;  /* 0x0000761009327816 */ /* 0x000fe20000000032 */
[----:B------:R-:W-:Y:S06]  /*6fc0*/  BRA.DIV UR4, `(.L_x_1654) ;  /* 0x0000018204307947 */ /* 0x000fec000b800000 */
[----:B------:R0:W3:Y:S04]  /*6fd0*/  SHFL.IDX PT, R3, R6, 0x1, 0x1c1f ;  /* 0x003c1f0006037f89 */ /* 0x0000e800000e0000 */
[----:B------:R0:W4:Y:S04]  /*6fe0*/  SHFL.IDX PT, R0, R4, 0x1, 0x1c1f ;  /* 0x003c1f0004007f89 */ /* 0x00012800000e0000 */
[----:B------:R0:W0:Y:S04]  /*6ff0*/  SHFL.IDX PT, R5, R8, 0x1, 0x1c1f ;  /* 0x003c1f0008057f89 */ /* 0x00002800000e0000 */
[----:B------:R0:W0:Y:S02]  /*7000*/  SHFL.IDX PT, R14, R7, 0x1, 0x1c1f ;  /* 0x003c1f00070e7f89 */ /* 0x00002400000e0000 */
.L_x_1935:
[----:B------:R-:W-:Y:S01]  /*7010*/  VIADD R35, R35, 0x60 ;  /* 0x0000006023237836 */ /* 0x000fe20000000000 */
[----:B------:R-:W-:Y:S01]  /*7020*/  BSSY B1, `(.L_x_1655) ;  /* 0x000001e000017945 */ /* 0x000fe20003800000 */
[----:B------:R-:W-:Y:S02]  /*7030*/  CS2R R10, SRZ ;  /* 0x00000000000a7805 */ /* 0x000fe4000001ff00 */
[----:B--2---:R-:W-:Y:S02]  /*7040*/  CS2R R12, SRZ ;  /* 0x00000000000c7805 */ /* 0x004fe4000001ff00 */
[----:B0-----:R-:W-:Y:S02]  /*7050*/  CS2R R8, SRZ ;  /* 0x0000000000087805 */ /* 0x001fe4000001ff00 */
[----:B------:R-:W-:-:S13]  /*7060*/  ISETP.GE.AND P0, PT, R35, R38, PT ;  /* 0x000000262300720c */ /* 0x000fda0003f06270 */
[----:B------:R-:W-:Y:S05]  /*7070*/  @P0 BRA `(.L_x_1656) ;  /* 0x0000000000600947 */ /* 0x000fea0003800000 */
[----:B------:R-:W2:Y:S01]  /*7080*/  LDL R4, [R1+0xc] ;  /* 0x00000c0001047983 */ /* 0x000ea20000100800 */
[----:B------:R-:W-:-:S03]  /*7090*/  ULDC UR4, c[0x0][0x3f4] ;  /* 0x0000fd0000047ab9 */ /* 0x000fc60000000800 */
[----:B------:R-:W2:Y:S01]  /*70a0*/  LDL R15, [R1+0x54] ;  /* 0x00005400010f7983 */ /* 0x000ea20000100800 */
[----:B------:R-:W-:Y:S01]  /*70b0*/  ISETP.GE.AND P2, PT, R152, UR4, PT ;  /* 0x0000000498007c0c */ /* 0x000fe2000bf46270 */
[----:B----4-:R-:W-:Y:S02]  /*70c0*/  IMAD.MOV.U32 R6, RZ, RZ, R0 ;  /* 0x000000ffff067224 */ /* 0x010fe400078e0000 */
[----:B-1-3--:R-:W-:Y:S01]  /*70d0*/  IMAD.MOV.U32 R7, RZ, RZ, R3 ;  /* 0x000000ffff077224 */ /* 0x00afe200078e0003 */
[----:B------:R-:W-:Y:S02]  /*70e0*/  CS2R R12, SRZ ;  /* 0x00000000000c7805 */ /* 0x000fe4000001ff00 */
[----:B------:R-:W-:-:S07]  /*70f0*/  CS2R R20, SRZ ;  /* 0x0000000000147805 */ /* 0x000fce000001ff00 */
[----:B------:R-:W-:-:S05]  /*7100*/  @!P2 IMAD.WIDE R6, R152, 0x2, R6 ;  /* 0x000000029806a825 */ /* 0x000fca00078e0206 */
[----:B------:R0:W5:Y:S01]  /*7110*/  @!P2 LD.E.64 R12, desc[UR42][R6.64] ;  /* 0x0000002a060ca980 */ /* 0x000162000c101b00 */
[----:B--2---:R-:W-:-:S13]  /*7120*/  ISETP.GE.AND P3, PT, R4, UR4, PT ;  /* 0x0000000404007c0c */ /* 0x004fda000bf66270 */
[C---:B------:R-:W-:Y:S01]  /*7130*/  @!P3 IMAD.SHL.U32 R9, R4.reuse, 0x2, RZ ;  /* 0x000000020409b824 */ /* 0x040fe200078e00ff */
[----:B------:R-:W-:Y:S01]  /*7140*/  @!P3 SHF.L.U64.HI R10, R4, 0x1, R15 ;  /* 0x00000001040ab819 */ /* 0x000fe2000001020f */
[----:B------:R-:W-:-:S03]  /*7150*/  IMAD.MOV.U32 R15, RZ, RZ, R5 ;  /* 0x000000ffff0f7224 */ /* 0x000fc600078e0005 */
[-C--:B------:R-:W-:Y:S02]  /*7160*/  @!P3 IADD3 R34, P0, R0, R9.reuse, RZ ;  /* 0x000000090022b210 */ /* 0x080fe40007f1e0ff */
[----:B------:R-:W-:Y:S02]  /*7170*/  @!P3 IADD3 R4, P1, R14, R9, RZ ;  /* 0x000000090e04b210 */ /* 0x000fe40007f3e0ff */
[----:B------:R-:W-:Y:S01]  /*7180*/  CS2R R8, SRZ ;  /* 0x0000000000087805 */ /* 0x000fe2000001ff00 */
[--C-:B------:R-:W-:Y:S02]  /*7190*/  @!P3 IMAD.X R35, R3, 0x1, R10.reuse, P0 ;  /* 0x000000010323b824 */ /* 0x100fe400000e060a */
[----:B------:R-:W-:Y:S01]  /*71a0*/  @!P3 IMAD.X R5, R5, 0x1, R10, P1 ;  /* 0x000000010505b824 */ /* 0x000fe200008e060a */
[----:B------:R-:W-:Y:S01]  /*71b0*/  CS2R R10, SRZ ;  /* 0x00000000000a7805 */ /* 0x000fe2000001ff00 */
[----:B------:R-:W-:Y:S01]  /*71c0*/  @!P2 IMAD.WIDE R14, R152, 0x2, R14 ;  /* 0x00000002980ea825 */ /* 0x000fe200078e020e */
[----:B------:R0:W5:Y:S04]  /*71d0*/  @!P3 LD.E.64 R8, desc[UR42][R34.64] ;  /* 0x0000002a2208b980 */ /* 0x000168000c101b00 */
[----:B------:R0:W5:Y:S04]  /*71e0*/  @!P2 LD.E.64 R20, desc[UR42][R14.64] ;  /* 0x0000002a0e14a980 */ /* 0x000168000c101b00 */
[----:B------:R0:W5:Y:S02]  /*71f0*/  @!P3 LD.E.64 R10, desc[UR42][R4.64] ;  /* 0x0000002a040ab980 */ /* 0x000164000c101b00 */
.L_x_1656:
[----:B------:R-:W-:Y:S05]  /*7200*/  BSYNC B1 ;  /* 0x0000000000017941 */ /* 0x000fea0003800000 */
.L_x_1655:
[----:B------:R-:W4:Y:S01]  /*7210*/  LDL R41, [R1+0x40] ;  /* 0x0000400001297983 */ /* 0x000f220000100800 */
[----:B------:R-:W-:Y:S01]  /*7220*/  ULEA.HI UR4, UR36, UR36, URZ, 0x1 ;  /* 0x0000002424047291 */ /* 0x000fe2000f8f083f */
[----:B0----5:R-:W-:Y:S01]  /*7230*/  IMAD.MOV.U32 R4, RZ, RZ, R20 ;  /* 0x000000ffff047224 */ /* 0x021fe200078e0014 */
[----:B------:R-:W-:Y:S01]  /*7240*/  BSSY B1, `(.L_x_1657) ;  /* 0x0000027000017945 */ /* 0x000fe20003800000 */
[----:B------:R-:W0:Y:S01]  /*7250*/  S2R R35, SR_TID.X ;  /* 0x0000000000237919 */ /* 0x000e220000002100 */
[----:B------:R-:W-:Y:S01]  /*7260*/  ULOP3.LUT UR4, UR4, 0xfffffffe, URZ, 0xc0, !UPT ;  /* 0xfffffffe04047892 */ /* 0x000fe2000f8ec03f */
[----:B------:R-:W-:Y:S01]  /*7270*/  IMAD R14, R29, -0xc0, R38 ;  /* 0xffffff401d0e7824 */ /* 0x000fe200078e0226 */
[----:B------:R-:W-:Y:S01]  /*7280*/  PRMT R37, R4, 0x7610, R37 ;  /* 0x0000761004257816 */ /* 0x000fe20000000025 */
[----:B------:R-:W-:Y:S01]  /*7290*/  IMAD.MOV.U32 R4, RZ, RZ, R10 ;  /* 0x000000ffff047224 */ /* 0x000fe200078e000a */
[----:B------:R-:W-:Y:S01]  /*72a0*/  UIADD3 UR4, UR36, -UR4, URZ ;  /* 0x8000000424047290 */ /* 0x000fe2000fffe03f */
[----:B------:R-:W-:Y:S01]  /*72b0*/  IMAD.MOV.U32 R6, RZ, RZ, R11 ;  /* 0x000000ffff067224 */ /* 0x000fe200078e000b */
[----:B------:R-:W-:Y:S01]  /*72c0*/  VIMNMX R14, R14, 0xc0, PT ;  /* 0x000000c00e0e7848 */ /* 0x000fe20003fe0100 */
[----:B-1----:R-:W-:Y:S01]  /*72d0*/  IMAD.MOV.U32 R7, RZ, RZ, R12 ;  /* 0x000000ffff077224 */ /* 0x002fe200078e000c */
[----:B------:R-:W-:Y:S01]  /*72e0*/  PRMT R15, R4, 0x7610, R15 ;  /* 0x00007610040f7816 */ /* 0x000fe2000000000f */
[----:B------:R-:W-:Y:S01]  /*72f0*/  IMAD.MOV.U32 R4, RZ, RZ, R8 ;  /* 0x000000ffff047224 */ /* 0x000fe200078e0008 */
[----:B------:R-:W-:Y:S01]  /*7300*/  PRMT R29, R6, 0x7610, R29 ;  /* 0x00007610061d7816 */ /* 0x000fe2000000001d */
[----:B------:R-:W-:Y:S01]  /*7310*/  IMAD.U32 R5, RZ, RZ, UR4 ;  /* 0x00000004ff057e24 */ /* 0x000fe2000f8e00ff */
[----:B------:R-:W-:Y:S01]  /*7320*/  PRMT R38, R7, 0x7610, R38 ;  /* 0x0000761007267816 */ /* 0x000fe20000000026 */
[----:B------:R-:W-:Y:S01]  /*7330*/  IMAD.MOV.U32 R6, RZ, RZ, R9 ;  /* 0x000000ffff067224 */ /* 0x000fe200078e0009 */
[----:B------:R-:W-:-:S02]  /*7340*/  PRMT R34, R4, 0x7610, R34 ;  /* 0x0000761004227816 */ /* 0x000fc40000000022 */
[----:B------:R-:W-:Y:S02]  /*7350*/  SHF.L.U32 R5, R5, 0x1f, RZ ;  /* 0x0000001f05057819 */ /* 0x000fe400000006ff */
[----:B------:R-:W-:Y:S02]  /*7360*/  ISETP.GE.AND P1, PT, R157, R14, PT ;  /* 0x0000000e9d00720c */ /* 0x000fe40003f26270 */
[----:B------:R-:W1:Y:S01]  /*7370*/  SYNCS.PHASECHK.TRANS64.TRYWAIT P0, [R2+URZ+0x16800], R5 ;  /* 0x01680005020075a7 */ /* 0x000e62000800017f */
[----:B0-----:R-:W-:-:S05]  /*7380*/  VIADD R42, R35, 0xffffff80 ;  /* 0xffffff80232a7836 */ /* 0x001fca0000000000 */
[----:B------:R-:W-:-:S04]  /*7390*/  SHF.R.S32.HI R35, RZ, 0x1f, R42 ;  /* 0x0000001fff237819 */ /* 0x000fc8000001142a */
[----:B------:R-:W-:-:S04]  /*73a0*/  LEA.HI R35, R35, R42, RZ, 0x5 ;  /* 0x0000002a23237211 */ /* 0x000fc800078f28ff */
[----:B------:R-:W-:Y:S01]  /*73b0*/  SHF.R.S32.HI R35, RZ, 0x5, R35 ;  /* 0x00000005ff237819 */ /* 0x000fe20000011423 */
[C---:B----4-:R-:W-:Y:S01]  /*73c0*/  IMAD.SHL.U32 R0, R41.reuse, 0x40, RZ ;  /* 0x0000004029007824 */ /* 0x050fe200078e00ff */
[----:B------:R-:W-:-:S04]  /*73d0*/  LOP3.LUT P2, RZ, R41, 0x4, RZ, 0xc0, !PT ;  /* 0x0000000429ff7812 */ /* 0x000fc8000784c0ff */
[----:B---3--:R-:W-:-:S04]  /*73e0*/  LOP3.LUT R3, R0, 0x1c0, RZ, 0xc0, !PT ;  /* 0x000001c000037812 */ /* 0x008fc800078ec0ff */
[----:B------:R-:W-:Y:S02]  /*73f0*/  LOP3.LUT R0, R3, 0x18, R16, 0xf8, !PT ;  /* 0x0000001803007812 */ /* 0x000fe400078ef810 */
[----:B------:R-:W-:-:S04]  /*7400*/  SHF.R.U32.HI R3, RZ, 0x3, R3 ;  /* 0x00000003ff037819 */ /* 0x000fc80000011603 */
[----:B------:R-:W-:Y:S01]  /*7410*/  LOP3.LUT R0, R0, R3, RZ, 0x3c, !PT ;  /* 0x0000000300007212 */ /* 0x000fe200078e3cff */
[----:B------:R-:W-:-:S05]  /*7420*/  IMAD.MOV.U32 R3, RZ, RZ, R21 ;  /* 0x000000ffff037224 */ /* 0x000fca00078e0015 */
[----:B------:R-:W-:Y:S01]  /*7430*/  PRMT R36, R3, 0x7610, R36 ;  /* 0x0000761003247816 */ /* 0x000fe20000000024 */
[----:B------:R-:W-:Y:S02]  /*7440*/  IMAD R3, R35, 0x200, R0 ;  /* 0x0000020023037824 */ /* 0x000fe400078e0200 */
[----:B------:R-:W-:Y:S02]  /*7450*/  IMAD.MOV.U32 R0, RZ, RZ, R13 ;  /* 0x000000ffff007224 */ /* 0x000fe400078e000d */
[----:B------:R-:W-:-:S03]  /*7460*/  IMAD R3, R3, 0x2, R2 ;  /* 0x0000000203037824 */ /* 0x000fc600078e0202 */
[----:B------:R-:W-:Y:S01]  /*7470*/  PRMT R15, R15, 0x5410, R0 ;  /* 0x000054100f0f7816 */ /* 0x000fe20000000000 */
[C---:B------:R-:W-:Y:S02]  /*7480*/  VIADD R4, R3.reuse, 0x8400 ;  /* 0x0000840003047836 */ /* 0x040fe40000000000 */
[----:B------:R-:W-:Y:S01]  /*7490*/  VIADD R0, R3, 0x8440 ;  /* 0x0000844003007836 */ /* 0x000fe20000000000 */
[----:B-1----:R-:W-:Y:S06]  /*74a0*/  @!P0 BRA `(.L_x_1658) ;  /* 0x0000017c00688947 */ /* 0x002fec0003800000 */
.L_x_1936:
[----:B------:R-:W-:Y:S05]  /*74b0*/  BSYNC B1 ;  /* 0x0000000000017941 */ /* 0x000fea0003800000 */
.L_x_1657:
[----:B------:R-:W-:Y:S01]  /*74c0*/  BSSY B1, `(.L_x_1659) ;  /* 0x0000068000017945 */ /* 0x000fe20003800000 */
[----:B------:R-:W-:Y:S01]  /*74d0*/  PRMT R35, R6, 0x7610, R35 ;  /* 0x0000761006237816 */ /* 0x000fe20000000023 */
[----:B------:R-:W-:Y:S02]  /*74e0*/  @P2 VIADD R0, R4, 0xffffffc0 ;  /* 0xffffffc004002836 */ /* 0x000fe40000000000 */
[----:B------:R-:W-:Y:S05]  /*74f0*/  @P1 BRA `(.L_x_1660) ;  /* 0x0000000400901947 */ /* 0x000fea0003800000 */
[----:B------:R-:W2:Y:S01]  /*7500*/  LDL R7, [R1+0xc] ;  /* 0x00000c0001077983 */ /* 0x000ea20000100800 */
[----:B0-----:R-:W0:Y:S01]  /*7510*/  LDC R5, c[0x0][0x3f4] ;  /* 0x0000fd00ff057b82 */ /* 0x001e220000000800 */
[----:B------:R-:W-:Y:S01]  /*7520*/  BSSY B2, `(.L_x_1661) ;  /* 0x0000032000027945 */ /* 0x000fe20003800000 */
[-C--:B0-----:R-:W-:Y:S02]  /*7530*/  ISETP.GE.AND P0, PT, R152, R5.reuse, PT ;  /* 0x000000059800720c */ /* 0x081fe40003f06270 */
[----:B--2---:R-:W-:-:S11]  /*7540*/  ISETP.GE.AND P1, PT, R7, R5, PT ;  /* 0x000000050700720c */ /* 0x004fd60003f26270 */
[----:B------:R-:W-:Y:S05]  /*7550*/  @P0 BRA `(.L_x_1662) ;  /* 0x0000000000b80947 */ /* 0x000fea0003800000 */
[----:B------:R-:W0:Y:S01]  /*7560*/  LDS.128 R4, [R3+0x8400] ;  /* 0x0084000003047984 */ /* 0x000e220000000c00 */
[----:B------:R-:W-:Y:S02]  /*7570*/  SHF.R.U32.HI R45, RZ, 0x10, R33 ;  /* 0x00000010ff2d7819 */ /* 0x000fe40000011621 */
[--C-:B------:R-:W-:Y:S02]  /*7580*/  SHF.R.U32.HI R42, RZ, 0x10, R31.reuse ;  /* 0x00000010ff2a7819 */ /* 0x100fe4000001161f */
[----:B------:R-:W-:Y:S02]  /*7590*/  SHF.R.U64 R41, R30, 0x10, R31 ;  /* 0x000000101e297819 */ /* 0x000fe4000000121f */
[----:B------:R-:W-:Y:S02]  /*75a0*/  PRMT R45, R43, 0x5410, R45 ;  /* 0x000054102b2d7816 */ /* 0x000fe4000000002d */
[----:B------:R-:W-:Y:S02]  /*75b0*/  PRMT R42, R37, 0x5432, R42 ;  /* 0x00005432252a7816 */ /* 0x000fe4000000002a */
[----:B------:R-:W-:Y:S01]  /*75c0*/  PRMT R41, R46, 0x5410, R41 ;  /* 0x000054102e297816 */ /* 0x000fe20000000029 */
[C---:B------:R-:W-:Y:S01]  /*75d0*/  IMAD.U32 R46, R45.reuse, 0x10000, RZ ;  /* 0x000100002d2e7824 */ /* 0x040fe200078e00ff */
[----:B------:R-:W-:Y:S01]  /*75e0*/  SHF.R.U64 R44, R32, 0x10, R33 ;  /* 0x00000010202c7819 */ /* 0x000fe20000001221 */
[----:B------:R-:W-:Y:S01]  /*75f0*/  IMAD.U32 R43, R42, 0x10000, RZ ;  /* 0x000100002a2b7824 */ /* 0x000fe200078e00ff */
[----:B------:R-:W-:-:S02]  /*7600*/  LOP3.LUT R45, R45, 0xffff0000, RZ, 0xc0, !PT ;  /* 0xffff00002d2d7812 */ /* 0x000fc400078ec0ff */
[----:B------:R-:W-:Y:S02]  /*7610*/  LOP3.LUT R42, R42, 0xffff0000, RZ, 0xc0, !PT ;  /* 0xffff00002a2a7812 */ /* 0x000fe400078ec0ff */
[----:B------:R-:W-:Y:S02]  /*7620*/  PRMT R44, R36, 0x5432, R44 ;  /* 0x00005432242c7816 */ /* 0x000fe4000000002c */
[C---:B0-----:R-:W-:Y:S01]  /*7630*/  LOP3.LUT R31, R6.reuse, 0xffff0000, RZ, 0xc0, !PT ;  /* 0xffff0000061f7812 */ /* 0x041fe200078ec0ff */
[----:B------:R-:W-:Y:S01]  /*7640*/  IMAD.U32 R30, R6, 0x10000, RZ ;  /* 0x00010000061e7824 */ /* 0x000fe200078e00ff */
[C---:B------:R-:W-:Y:S01]  /*7650*/  LOP3.LUT R33, R7.reuse, 0xffff0000, RZ, 0xc0, !PT ;  /* 0xffff000007217812 */ /* 0x040fe200078ec0ff */
[----:B------:R-:W-:Y:S02]  /*7660*/  IMAD.U32 R32, R7, 0x10000, RZ ;  /* 0x0001000007207824 */ /* 0x000fe400078e00ff */
[C---:B------:R-:W-:Y:S01]  /*7670*/  FMUL.FTZ R47, R31.reuse, R46 ;  /* 0x0000002e1f2f7220 */ /* 0x040fe20000410000 */
[----:B------:R-:W-:Y:S01]  /*7680*/  FMUL.FTZ R31, R31, R43 ;  /* 0x0000002b1f1f7220 */ /* 0x000fe20000410000 */
[----:B------:R-:W-:Y:S01]  /*7690*/  FMUL.FTZ R49, R33, R45 ;  /* 0x0000002d21317220 */ /* 0x000fe20000410000 */
[----:B------:R-:W-:-:S02]  /*76a0*/  IMAD.U32 R6, R4, 0x10000, RZ ;  /* 0x0001000004067824 */ /* 0x000fc400078e00ff */
[C---:B------:R-:W-:Y:S01]  /*76b0*/  FFMA.FTZ R47, R30.reuse, R43, -R47 ;  /* 0x0000002b1e2f7223 */ /* 0x040fe2000001082f */
[----:B------:R-:W-:Y:S01]  /*76c0*/  FMUL.FTZ R43, R33, R42 ;  /* 0x0000002a212b7220 */ /* 0x000fe20000410000 */
[----:B------:R-:W-:Y:S02]  /*76d0*/  IMAD.U32 R7, R5, 0x10000, RZ ;  /* 0x0001000005077824 */ /* 0x000fe400078e00ff */
[----:B------:R-:W-:Y:S01]  /*76e0*/  FFMA.FTZ R46, R30, R46, R31 ;  /* 0x0000002e1e2e7223 */ /* 0x000fe2000001001f */
[----:B------:R-:W-:Y:S01]  /*76f0*/  IMAD.U32 R33, R44, 0x10000, RZ ;  /* 0x000100002c217824 */ /* 0x000fe200078e00ff */
[----:B------:R-:W-:Y:S01]  /*7700*/  LOP3.LUT R4, R4, 0xffff0000, RZ, 0xc0, !PT ;  /* 0xffff000004047812 */ /* 0x000fe200078ec0ff */
[----:B------:R-:W-:Y:S01]  /*7710*/  IMAD.U32 R31, R41, 0x10000, RZ ;  /* 0x00010000291f7824 */ /* 0x000fe200078e00ff */
[----:B------:R-:W-:Y:S01]  /*7720*/  LOP3.LUT R5, R5, 0xffff0000, RZ, 0xc0, !PT ;  /* 0xffff000005057812 */ /* 0x000fe200078ec0ff */
[----:B------:R-:W-:Y:S01]  /*7730*/  FFMA.FTZ R49, R32, R42, -R49 ;  /* 0x0000002a20317223 */ /* 0x000fe20000010831 */
[----:B------:R-:W-:Y:S01]  /*7740*/  LOP3.LUT R44, R44, 0xffff0000, RZ, 0xc0, !PT ;  /* 0xffff00002c2c7812 */ /* 0x000fe200078ec0ff */
[----:B------:R-:W-:Y:S01]  /*7750*/  FFMA.FTZ R48, R32, R45, R43 ;  /* 0x0000002d20307223 */ /* 0x000fe2000001002b */
[----:B------:R-:W-:Y:S01]  /*7760*/  LOP3.LUT R30, R41, 0xffff0000, RZ, 0xc0, !PT ;  /* 0xffff0000291e7812 */ /* 0x000fe200078ec0ff */
[C---:B------:R-:W-:Y:S01]  /*7770*/  FMUL.FTZ R41, R4.reuse, R33 ;  /* 0x0000002104297220 */ /* 0x040fe20000410000 */
[----:B------:R-:W-:Y:S01]  /*7780*/  FMUL.FTZ R32, R4, R31 ;  /* 0x0000001f04207220 */ /* 0x000fe20000410000 */
[----:B------:R-:W-:-:S02]  /*7790*/  FMUL.FTZ R42, R5, R44 ;  /* 0x0000002c052a7220 */ /* 0x000fc40000410000 */
[-C--:B------:R-:W-:Y:S01]  /*77a0*/  FMUL.FTZ R43, R5, R30.reuse ;  /* 0x0000001e052b7220 */ /* 0x080fe20000410000 */
[C---:B------:R-:W-:Y:S01]  /*77b0*/  FFMA.FTZ R4, R6.reuse, R31, -R41 ;  /* 0x0000001f06047223 */ /* 0x040fe20000010829 */
[----:B------:R-:W-:Y:S01]  /*77c0*/  FFMA.FTZ R33, R6, R33, R32 ;  /* 0x0000002106217223 */ /* 0x000fe20000010020 */
[C---:B------:R-:W-:Y:S01]  /*77d0*/  FFMA.FTZ R5, R7.reuse, R30, -R42 ;  /* 0x0000001e07057223 */ /* 0x040fe2000001082a */
[----:B------:R-:W-:Y:S01]  /*77e0*/  FFMA.FTZ R44, R7, R44, R43 ;  /* 0x0000002c072c7223 */ /* 0x000fe2000001002b */
[----:B------:R-:W-:Y:S02]  /*77f0*/  F2FP.BF16.F32.PACK_AB R6, R46, R47 ;  /* 0x0000002f2e06723e */ /* 0x000fe400000010ff */
[----:B------:R-:W-:Y:S02]  /*7800*/  F2FP.BF16.F32.PACK_AB R7, R48, R49 ;  /* 0x000000313007723e */ /* 0x000fe400000010ff */
[----:B------:R-:W-:Y:S02]  /*7810*/  F2FP.BF16.F32.PACK_AB R4, R33, R4 ;  /* 0x000000042104723e */ /* 0x000fe400000010ff */
[----:B------:R-:W-:-:S05]  /*7820*/  F2FP.BF16.F32.PACK_AB R5, R44, R5 ;  /* 0x000000052c05723e */ /* 0x000fca00000010ff */
[----:B------:R0:W-:Y:S02]  /*7830*/  STS.128 [R3+0x8400], R4 ;  /* 0x0084000403007388 */ /* 0x0001e40000000c00 */
.L_x_1662:
[----:B------:R-:W-:Y:S05]  /*7840*/  BSYNC B2 ;  /* 0x0000000000027941 */ /* 0x000fea0003800000 */
.L_x_1661:
[----:B------:R-:W-:Y:S05]  /*7850*/  @P1 BRA `(.L_x_1660) ;  /* 0x0000000000b81947 */ /* 0x000fea0003800000 */
[----:B0-----:R-:W0:Y:S01]  /*7860*/  LDS.128 R4, [R0] ;  /* 0x0000000000047984 */ /* 0x001e220000000c00 */
[----:B------:R-:W-:Y:S02]  /*7870*/  SHF.R.U64 R30, R24, 0x10, R25 ;  /* 0x00000010181e7819 */ /* 0x000fe40000001219 */
[--C-:B------:R-:W-:Y:S02]  /*7880*/  SHF.R.U64 R24, R26, 0x10, R27.reuse ;  /* 0x000000101a187819 */ /* 0x100fe4000000121b */
[----:B------:R-:W-:Y:S02]  /*7890*/  SHF.R.U32.HI R27, RZ, 0x10, R27 ;  /* 0x00000010ff1b7819 */ /* 0x000fe4000001161b */
[----:B------:R-:W-:Y:S02]  /*78a0*/  SHF.R.U32.HI R31, RZ, 0x10, R25 ;  /* 0x00000010ff1f7819 */ /* 0x000fe40000011619 */
[----:B------:R-:W-:Y:S02]  /*78b0*/  PRMT R40, R40, 0x5410, R27 ;  /* 0x0000541028287816 */ /* 0x000fe4000000001b */
[----:B------:R-:W-:-:S02]  /*78c0*/  PRMT R31, R50, 0x5410, R31 ;  /* 0x00005410321f7816 */ /* 0x000fc4000000001f */
[----:B------:R-:W-:Y:S01]  /*78d0*/  PRMT R30, R39, 0x5432, R30 ;  /* 0x00005432271e7816 */ /* 0x000fe2000000001e */
[C---:B------:R-:W-:Y:S01]  /*78e0*/  IMAD.U32 R33, R40.reuse, 0x10000, RZ ;  /* 0x0001000028217824 */ /* 0x040fe200078e00ff */
[----:B------:R-:W-:Y:S01]  /*78f0*/  LOP3.LUT R40, R40, 0xffff0000, RZ, 0xc0, !PT ;  /* 0xffff000028287812 */ /* 0x000fe200078ec0ff */
[C---:B------:R-:W-:Y:S01]  /*7900*/  IMAD.U32 R32, R31.reuse, 0x10000, RZ ;  /* 0x000100001f207824 */ /* 0x040fe200078e00ff */
[----:B------:R-:W-:Y:S02]  /*7910*/  LOP3.LUT R31, R31, 0xffff0000, RZ, 0xc0, !PT ;  /* 0xffff00001f1f7812 */ /* 0x000fe400078ec0ff */
[----:B------:R-:W-:Y:S02]  /*7920*/  PRMT R39, R39, 0x5410, R24 ;  /* 0x0000541027277816 */ /* 0x000fe40000000018 */
[C---:B0-----:R-:W-:Y:S01]  /*7930*/  LOP3.LUT R25, R6.reuse, 0xffff0000, RZ, 0xc0, !PT ;  /* 0xffff000006197812 */ /* 0x041fe200078ec0ff */
[C---:B------:R-:W-:Y:S01]  /*7940*/  IMAD.U32 R26, R7.reuse, 0x10000, RZ ;  /* 0x00010000071a7824 */ /* 0x040fe200078e00ff */
[----:B------:R-:W-:Y:S01]  /*7950*/  LOP3.LUT R27, R7, 0xffff0000, RZ, 0xc0, !PT ;  /* 0xffff0000071b7812 */ /* 0x000fe200078ec0ff */
[----:B------:R-:W-:-:S02]  /*7960*/  IMAD.U32 R24, R6, 0x10000, RZ ;  /* 0x0001000006187824 */ /* 0x000fc400078e00ff */
[C---:B------:R-:W-:Y:S01]  /*7970*/  FMUL.FTZ R41, R25.reuse, R33 ;  /* 0x0000002119297220 */ /* 0x040fe20000410000 */
[----:B------:R-:W-:Y:S01]  /*7980*/  FMUL.FTZ R42, R25, R32 ;  /* 0x00000020192a7220 */ /* 0x000fe20000410000 */
[----:B------:R-:W-:Y:S01]  /*7990*/  FMUL.FTZ R25, R27, R40 ;  /* 0x000000281b197220 */ /* 0x000fe20000410000 */
[----:B------:R-:W-:Y:S02]  /*79a0*/  IMAD.U32 R6, R4, 0x10000, RZ ;  /* 0x0001000004067824 */ /* 0x000fe400078e00ff */
[----:B------:R-:W-:Y:S01]  /*79b0*/  FFMA.FTZ R41, R24, R32, -R41 ;  /* 0x0000002018297223 */ /* 0x000fe20000010829 */
[----:B------:R-:W-:Y:S02]  /*79c0*/  IMAD.U32 R7, R5, 0x10000, RZ ;  /* 0x0001000005077824 */ /* 0x000fe400078e00ff */
[----:B------:R-:W-:Y:S01]  /*79d0*/  FFMA.FTZ R43, R26, R31, -R25 ;  /* 0x0000001f1a2b7223 */ /* 0x000fe20000010819 */
[----:B------:R-:W-:Y:S01]  /*79e0*/  FFMA.FTZ R42, R24, R33, R42 ;  /* 0x00000021182a7223 */ /* 0x000fe2000001002a */
[----:B------:R-:W-:Y:S01]  /*79f0*/  IMAD.U32 R25, R30, 0x10000, RZ ;  /* 0x000100001e197824 */ /* 0x000fe200078e00ff */
[----:B------:R-:W-:Y:S01]  /*7a00*/  LOP3.LUT R4, R4, 0xffff0000, RZ, 0xc0, !PT ;  /* 0xffff000004047812 */ /* 0x000fe200078ec0ff */
[----:B------:R-:W-:Y:S01]  /*7a10*/  FMUL.FTZ R33, R27, R31 ;  /* 0x0000001f1b217220 */ /* 0x000fe20000410000 */
[----:B------:R-:W-:Y:S01]  /*7a20*/  LOP3.LUT R5, R5, 0xffff0000, RZ, 0xc0, !PT ;  /* 0xffff000005057812 */ /* 0x000fe200078ec0ff */
[C---:B------:R-:W-:Y:S01]  /*7a30*/  IMAD.U32 R27, R39.reuse, 0x10000, RZ ;  /* 0x00010000271b7824 */ /* 0x040fe200078e00ff */
        /* <DEDUP_REMOVED lines=15> */
[----:B------:R1:W-:Y:S02]  /*7b30*/  STS.128 [R0], R4 ;  /* 0x0000000400007388 */ /* 0x0003e40000000c00 */
.L_x_1660:
[----:B------:R-:W-:Y:S05]  /*7b40*/  BSYNC B1 ;  /* 0x0000000000017941 */ /* 0x000fea0003800000 */
.L_x_1659:
[----:B01----:R-:W-:-:S05]  /*7b50*/  VIADD R4, R157, 0x60 ;  /* 0x000000609d047836 */ /* 0x003fca0000000000 */
[----:B------:R-:W-:-:S13]  /*7b60*/  ISETP.GE.AND P0, PT, R4, R14, PT ;  /* 0x0000000e0400720c */ /* 0x000fda0003f06270 */
[----:B------:R-:W-:Y:S05]  /*7b70*/  @P0 BRA `(.L_x_1663) ;  /* 0x0000001c00240947 */ /* 0x000fea0003800000 */
[----:B------:R-:W2:Y:S01]  /*7b80*/  LDL R4, [R1+0xc] ;  /* 0x00000c0001047983 */ /* 0x000ea20000100800 */
[----:B------:R-:W0:Y:S01]  /*7b90*/  LDC R5, c[0x0][0x3f4] ;  /* 0x0000fd00ff057b82 */ /* 0x000e220000000800 */
[----:B------:R-:W-:Y:S01]  /*7ba0*/  BSSY B1, `(.L_x_1664) ;  /* 0x0000032000017945 */ /* 0x000fe20003800000 */
[-C--:B0-----:R-:W-:Y:S02]  /*7bb0*/  ISETP.GE.AND P0, PT, R152, R5.reuse, PT ;  /* 0x000000059800720c */ /* 0x081fe40003f06270 */
[----:B--2---:R-:W-:-:S11]  /*7bc0*/  ISETP.GE.AND P1, PT, R4, R5, PT ;  /* 0x000000050400720c */ /* 0x004fd60003f26270 */
[----:B------:R-:W-:Y:S05]  /*7bd0*/  @P0 BRA `(.L_x_1665) ;  /* 0x0000000000b80947 */ /* 0x000fea0003800000 */
[----:B------:R-:W0:Y:S01]  /*7be0*/  LDS.128 R4, [R3+0xb400] ;  /* 0x00b4000003047984 */ /* 0x000e220000000c00 */
[--C-:B------:R-:W-:Y:S02]  /*7bf0*/  SHF.R.U64 R25, R12, 0x10, R13.reuse ;  /* 0x000000100c197819 */ /* 0x100fe4000000120d */
[----:B------:R-:W-:Y:S02]  /*7c00*/  SHF.R.U32.HI R14, RZ, 0x10, R13 ;  /* 0x00000010ff0e7819 */ /* 0x000fe4000001160d */
[--C-:B------:R-:W-:Y:S02]  /*7c10*/  SHF.R.U32.HI R13, RZ, 0x10, R21.reuse ;  /* 0x00000010ff0d7819 */ /* 0x100fe40000011615 */
[----:B------:R-:W-:Y:S02]  /*7c20*/  SHF.R.U64 R12, R20, 0x10, R21 ;  /* 0x00000010140c7819 */ /* 0x000fe40000001215 */
[----:B------:R-:W-:Y:S02]  /*7c30*/  PRMT R21, R15, 0x5432, R14 ;  /* 0x000054320f157816 */ /* 0x000fe4000000000e */
[----:B------:R-:W-:-:S02]  /*7c40*/  PRMT R36, R36, 0x5410, R13 ;  /* 0x0000541024247816 */ /* 0x000fc4000000000d */
[----:B------:R-:W-:Y:S01]  /*7c50*/  PRMT R38, R38, 0x5410, R25 ;  /* 0x0000541026267816 */ /* 0x000fe20000000019 */
[----:B------:R-:W-:Y:S01]  /*7c60*/  IMAD.U32 R24, R21, 0x10000, RZ ;  /* 0x0001000015187824 */ /* 0x000fe200078e00ff */
[C---:B------:R-:W-:Y:S01]  /*7c70*/  LOP3.LUT R27, R36.reuse, 0xffff0000, RZ, 0xc0, !PT ;  /* 0xffff0000241b7812 */ /* 0x040fe200078ec0ff */
[----:B------:R-:W-:Y:S01]  /*7c80*/  IMAD.U32 R25, R36, 0x10000, RZ ;  /* 0x0001000024197824 */ /* 0x000fe200078e00ff */
[----:B------:R-:W-:Y:S02]  /*7c90*/  PRMT R37, R37, 0x5410, R12 ;  /* 0x0000541025257816 */ /* 0x000fe4000000000c */
[----:B------:R-:W-:Y:S02]  /*7ca0*/  LOP3.LUT R21, R21, 0xffff0000, RZ, 0xc0, !PT ;  /* 0xffff000015157812 */ /* 0x000fe400078ec0ff */
[C---:B0-----:R-:W-:Y:S01]  /*7cb0*/  LOP3.LUT R13, R6.reuse, 0xffff0000, RZ, 0xc0, !PT ;  /* 0xffff0000060d7812 */ /* 0x041fe200078ec0ff */
[----:B------:R-:W-:Y:S01]  /*7cc0*/  IMAD.U32 R12, R6, 0x10000, RZ ;  /* 0x00010000060c7824 */ /* 0x000fe200078e00ff */
[C---:B------:R-:W-:Y:S01]  /*7cd0*/  LOP3.LUT R20, R7.reuse, 0xffff0000, RZ, 0xc0, !PT ;  /* 0xffff000007147812 */ /* 0x040fe200078ec0ff */
[----:B------:R-:W-:-:S02]  /*7ce0*/  IMAD.U32 R14, R7, 0x10000, RZ ;  /* 0x00010000070e7824 */ /* 0x000fc400078e00ff */
[C---:B------:R-:W-:Y:S01]  /*7cf0*/  FMUL.FTZ R31, R13.reuse, R25 ;  /* 0x000000190d1f7220 */ /* 0x040fe20000410000 */
[-C--:B------:R-:W-:Y:S01]  /*7d00*/  FMUL.FTZ R26, R13, R24.reuse ;  /* 0x000000180d1a7220 */ /* 0x080fe20000410000 */
[----:B------:R-:W-:Y:S01]  /*7d10*/  FMUL.FTZ R13, R20, R27 ;  /* 0x0000001b140d7220 */ /* 0x000fe20000410000 */
[----:B------:R-:W-:Y:S02]  /*7d20*/  IMAD.U32 R6, R4, 0x10000, RZ ;  /* 0x0001000004067824 */ /* 0x000fe400078e00ff */
[----:B------:R-:W-:Y:S01]  /*7d30*/  FFMA.FTZ R31, R12, R24, -R31 ;  /* 0x000000180c1f7223 */ /* 0x000fe2000001081f */
[C---:B------:R-:W-:Y:S02]  /*7d40*/  IMAD.U32 R7, R5.reuse, 0x10000, RZ ;  /* 0x0001000005077824 */ /* 0x040fe400078e00ff */
        /* <DEDUP_REMOVED lines=23> */
.L_x_1665:
[----:B------:R-:W-:Y:S05]  /*7ec0*/  BSYNC B1 ;  /* 0x0000000000017941 */ /* 0x000fea0003800000 */
.L_x_1664:
[----:B------:R-:W-:Y:S05]  /*7ed0*/  @P1 BRA `(.L_x_1663) ;  /* 0x00000018004c1947 */ /* 0x000fea0003800000 */
[----:B0-----:R-:W0:Y:S01]  /*7ee0*/  LDS.128 R4, [R0+0x3000] ;  /* 0x0030000000047984 */ /* 0x001e220000000c00 */
        /* <DEDUP_REMOVED lines=16> */
[CC--:B------:R-:W-:Y:S01]  /*7ff0*/  FMUL.FTZ R13, R9.reuse, R12.reuse ;  /* 0x0000000c090d7220 */ /* 0x0c0fe20000410000 */
[----:B------:R-:W-:Y:S01]  /*8000*/  FMUL.FTZ R9, R9, R11 ;  /* 0x0000000b09097220 */ /* 0x000fe20000410000 */
[C---:B------:R-:W-:Y:S01]  /*8010*/  FMUL.FTZ R21, R7.reuse, R29 ;  /* 0x0000001d07157220 */ /* 0x040fe20000410000 */
[----:B------:R-:W-:Y:S02]  /*8020*/  IMAD.U32 R3, R4, 0x10000, RZ ;  /* 0x0001000004037824 */ /* 0x000fe400078e00ff */
[C---:B------:R-:W-:Y:S01]  /*8030*/  FFMA.FTZ R13, R8.reuse, R11, -R13 ;  /* 0x0000000b080d7223 */ /* 0x040fe2000001080d */
[----:B------:R-:W-:Y:S01]  /*8040*/  FFMA.FTZ R14, R8, R12, R9 ;  /* 0x0000000c080e7223 */ /* 0x000fe20000010009 */
[-C--:B------:R-:W-:Y:S01]  /*8050*/  FMUL.FTZ R9, R7, R35.reuse ;  /* 0x0000002307097220 */ /* 0x080fe20000410000 */
[----:B------:R-:W-:Y:S01]  /*8060*/  IMAD.U32 R6, R5, 0x10000, RZ ;  /* 0x0001000005067824 */ /* 0x000fe200078e00ff */
[----:B------:R-:W-:Y:S01]  /*8070*/  LOP3.LUT R4, R4, 0xffff0000, RZ, 0xc0, !PT ;  /* 0xffff000004047812 */ /* 0x000fe200078ec0ff */
[----:B------:R-:W-:Y:S01]  /*8080*/  IMAD.U32 R8, R15, 0x10000, RZ ;  /* 0x000100000f087824 */ /* 0x000fe200078e00ff */
[----:B------:R-:W-:Y:S01]  /*8090*/  LOP3.LUT R5, R5, 0xffff0000, RZ, 0xc0, !PT ;  /* 0xffff000005057812 */ /* 0x000fe200078ec0ff */
[----:B------:R-:W-:Y:S01]  /*80a0*/  IMAD.U32 R7, R34, 0x10000, RZ ;  /* 0x0001000022077824 */ /* 0x000fe200078e00ff */
[----:B------:R-:W-:Y:S01]  /*80b0*/  LOP3.LUT R15, R15, 0xffff0000, RZ, 0xc0, !PT ;  /* 0xffff00000f0f7812 */ /* 0x000fe200078ec0ff */
[----:B------:R-:W-:Y:S01]  /*80c0*/  FFMA.FTZ R21, R10, R35, -R21 ;  /* 0x000000230a157223 */ /* 0x000fe20000010815 */
[----:B------:R-:W-:Y:S01]  /*80d0*/  LOP3.LUT R34, R34, 0xffff0000, RZ, 0xc0, !PT ;  /* 0xffff000022227812 */ /* 0x000fe200078ec0ff */
[----:B------:R-:W-:Y:S01]  /*80e0*/  FFMA.FTZ R20, R10, R29, R9 ;  /* 0x0000001d0a147223 */ /* 0x000fe20000010009 */
[C---:B------:R-:W-:Y:S01]  /*80f0*/  FMUL.FTZ R10, R4.reuse, R8 ;  /* 0x00000008040a7220 */ /* 0x040fe20000410000 */
        /* <DEDUP_REMOVED lines=11> */
[----:B------:R1:W-:Y:S01]  /*81b0*/  STS.128 [R0+0x3000], R4 ;  /* 0x0030000400007388 */ /* 0x0003e20000000c00 */
[----:B------:R-:W-:Y:S05]  /*81c0*/  BRA `(.L_x_1663) ;  /* 0x0000001400907947 */ /* 0x000fea0003800000 */
.L_x_1650:
[----:B------:R-:W0:Y:S01]  /*81d0*/  S2R R0, SR_TID.X ;  /* 0x0000000000007919 */ /* 0x000e220000002100 */
[----:B------:R-:W3:Y:S01]  /*81e0*/  LDC R32, c[0x0][0x448] ;  /* 0x00011200ff207b82 */ /* 0x000ee20000000800 */
[----:B------:R-:W-:Y:S01]  /*81f0*/  ULDC.64 UR4, c[0x0][0x3f8] ;  /* 0x0000fe0000047ab9 */ /* 0x000fe20000000a00 */
[----:B------:R-:W-:Y:S01]  /*8200*/  ULDC.64 UR6, c[0x0][0x408] ;  /* 0x0001020000067ab9 */ /* 0x000fe20000000a00 */
[----:B------:R-:W-:Y:S02]  /*8210*/  IMAD.MOV.U32 R4, RZ, RZ, R26 ;  /* 0x000000ffff047224 */ /* 0x000fe400078e001a */
[----:B------:R-:W-:Y:S02]  /*8220*/  IMAD.MOV.U32 R6, RZ, RZ, R24 ;  /* 0x000000ffff067224 */ /* 0x000fe400078e0018 */
[----:B------:R-:W-:Y:S01]  /*8230*/  IMAD.MOV.U32 R7, RZ, RZ, R33 ;  /* 0x000000ffff077224 */ /* 0x000fe200078e0021 */
[----:B---3--:R-:W-:Y:S01]  /*8240*/  ISETP.NE.AND P0, PT, R32, 0x1, PT ;  /* 0x000000012000780c */ /* 0x008fe20003f05270 */
[----:B0-----:R-:W-:-:S05]  /*8250*/  VIADD R0, R0, 0xffffff80 ;  /* 0xffffff8000007836 */ /* 0x001fca0000000000 */
[----:B------:R-:W-:-:S07]  /*8260*/  SHF.R.S32.HI R3, RZ, 0x1f, R0 ;  /* 0x0000001fff037819 */ /* 0x000fce0000011400 */
[----:B------:R-:W0:Y:S01]  /*8270*/  @P0 LDC R5, c[0x0][0x450] ;  /* 0x00011400ff050b82 */ /* 0x000e220000000800 */
[----:B------:R-:W-:-:S04]  /*8280*/  LEA.HI R3, R3, R0, RZ, 0x2 ;  /* 0x0000000003037211 */ /* 0x000fc800078f10ff */
[----:B------:R-:W-:-:S05]  /*8290*/  LOP3.LUT R3, R3, 0xfffffffc, RZ, 0xc0, !PT ;  /* 0xfffffffc03037812 */ /* 0x000fca00078ec0ff */
[----:B------:R-:W-:Y:S02]  /*82a0*/  IMAD.IADD R3, R0, 0x1, -R3 ;  /* 0x0000000100037824 */ /* 0x000fe400078e0a03 */
[----:B------:R-:W3:Y:S02]  /*82b0*/  @P0 LDC R0, c[0x0][0x44c] ;  /* 0x00011300ff000b82 */ /* 0x000ee40000000800 */
[----:B------:R-:W-:-:S04]  /*82c0*/  IMAD R3, R3, 0x60, R35 ;  /* 0x0000006003037824 */ /* 0x000fc800078e0223 */
[----:B---3--:R-:W-:-:S05]  /*82d0*/  @P0 IMAD.HI.U32 R0, R3, R0, RZ ;  /* 0x0000000003000227 */ /* 0x008fca00078e00ff */
[----:B0-----:R-:W-:Y:S01]  /*82e0*/  @P0 SHF.R.U32.HI R3, RZ, R5, R0 ;  /* 0x00000005ff030219 */ /* 0x001fe20000011600 */
[----:B------:R-:W-:-:S03]  /*82f0*/  IMAD.MOV.U32 R5, RZ, RZ, R31 ;  /* 0x000000ffff057224 */ /* 0x000fc600078e001f */
        /* <DEDUP_REMOVED lines=17> */
[----:B------:R-:W0:Y:S01]  /*8410*/  LDC R41, c[0x0][0x3f4] ;  /* 0x0000fd00ff297b82 */ /* 0x000e220000000800 */
[----:B------:R-:W3:Y:S01]  /*8420*/  SHFL.IDX PT, R3, R25, RZ, 0x1c1f ;  /* 0x001c1fff19037589 */ /* 0x000ee200000e0000 */
[----:B------:R-:W-:-:S03]  /*8430*/  IMAD R32, R155, R32, RZ ;  /* 0x000000209b207224 */ /* 0x000fc600078e02ff */
[----:B------:R-:W4:Y:S04]  /*8440*/  SHFL.IDX PT, R0, R26, RZ, 0x1c1f ;  /* 0x001c1fff1a007589 */ /* 0x000f2800000e0000 */
[----:B-1----:R-:W1:Y:S04]  /*8450*/  SHFL.IDX PT, R14, R27, RZ, 0x1c1f ;  /* 0x001c1fff1b0e7589 */ /* 0x002e6800000e0000 */
[----:B------:R-:W5:Y:S01]  /*8460*/  SHFL.IDX PT, R4, R24, RZ, 0x1c1f ;  /* 0x001c1fff18047589 */ /* 0x000f6200000e0000 */
[----:B0-----:R-:W-:-:S04]  /*8470*/  ISETP.GE.AND P0, PT, R16, R41, PT ;  /* 0x000000291000720c */ /* 0x001fc80003f06270 */
[----:B------:R-:W-:-:S13]  /*8480*/  ISETP.GE.OR P1, PT, R35, R32, P0 ;  /* 0x000000202300720c */ /* 0x000fda0000726670 */
[C---:B------:R-:W-:Y:S01]  /*8490*/  @!P1 IMAD.SHL.U32 R5, R16.reuse, 0x2, RZ ;  /* 0x0000000210059824 */ /* 0x040fe200078e00ff */
[----:B------:R-:W-:-:S04]  /*84a0*/  @!P1 SHF.L.U64.HI R21, R16, 0x1, R17 ;  /* 0x0000000110159819 */ /* 0x000fc80000010211 */
[----:B---3--:R-:W-:-:S05]  /*84b0*/  @!P1 IADD3 R6, P2, R3, R5, RZ ;  /* 0x0000000503069210 */ /* 0x008fca0007f5e0ff */
[----:B----4-:R-:W-:-:S05]  /*84c0*/  @!P1 IMAD.X R7, R0, 0x1, R21, P2 ;  /* 0x0000000100079824 */ /* 0x010fca00010e0615 */
[----:B------:R-:W3:Y:S01]  /*84d0*/  @!P1 LD.E.128 R8, desc[UR42][R6.64] ;  /* 0x0000002a06089980 */ /* 0x000ee2000c101d00 */
[----:B-1----:R-:W-:-:S05]  /*84e0*/  @!P1 IADD3 R14, P2, R14, R5, RZ ;  /* 0x000000050e0e9210 */ /* 0x002fca0007f5e0ff */
[----:B-----5:R-:W-:-:S04]  /*84f0*/  @!P1 IMAD.X R3, R4, 0x1, R21, P2 ;  /* 0x0000000104039824 */ /* 0x020fc800010e0615 */
[----:B------:R-:W-:-:S05]  /*8500*/  @!P1 IMAD.MOV.U32 R15, RZ, RZ, R3 ;  /* 0x000000ffff0f9224 */ /* 0x000fca00078e0003 */
[----:B------:R0:W4:Y:S01]  /*8510*/  @!P1 LD.E.128 R4, desc[UR42][R14.64] ;  /* 0x0000002a0e049980 */ /* 0x000122000c101d00 */
[----:B------:R-:W-:Y:S02]  /*8520*/  CS2R R36, SRZ ;  /* 0x0000000000247805 */ /* 0x000fe4000001ff00 */
[----:B------:R-:W-:Y:S02]  /*8530*/  CS2R R38, SRZ ;  /* 0x0000000000267805 */ /* 0x000fe4000001ff00 */
[----:B------:R-:W-:Y:S01]  /*8540*/  CS2R R30, SRZ ;  /* 0x00000000001e7805 */ /* 0x000fe2000001ff00 */
[----:B------:R-:W1:Y:S01]  /*8550*/  SHFL.IDX PT, R24, R24, 0x1, 0x1c1f ;  /* 0x003c1f0018187f89 */ /* 0x000e6200000e0000 */
[----:B------:R-:W-:-:S03]  /*8560*/  CS2R R20, SRZ ;  /* 0x0000000000147805 */ /* 0x000fc6000001ff00 */
[----:B0-----:R0:W0:Y:S01]  /*8570*/  SHFL.IDX PT, R14, R27, 0x1, 0x1c1f ;  /* 0x003c1f001b0e7f89 */ /* 0x00102200000e0000 */
[----:B---3--:R-:W-:Y:S02]  /*8580*/  @!P1 IMAD.MOV.U32 R36, RZ, RZ, R8 ;  /* 0x000000ffff249224 */ /* 0x008fe400078e0008 */
[----:B------:R-:W-:Y:S02]  /*8590*/  @!P1 IMAD.MOV.U32 R37, RZ, RZ, R9 ;  /* 0x000000ffff259224 */ /* 0x000fe400078e0009 */
[----:B------:R-:W-:Y:S02]  /*85a0*/  IMAD.MOV.U32 R0, RZ, RZ, R36 ;  /* 0x000000ffff007224 */ /* 0x000fe400078e0024 */
[----:B------:R-:W-:Y:S02]  /*85b0*/  IMAD.MOV.U32 R3, RZ, RZ, R37 ;  /* 0x000000ffff037224 */ /* 0x000fe400078e0025 */
[----:B------:R-:W-:Y:S01]  /*85c0*/  @!P1 IMAD.MOV.U32 R38, RZ, RZ, R10 ;  /* 0x000000ffff269224 */ /* 0x000fe200078e000a */
[----:B------:R-:W-:Y:S01]  /*85d0*/  PRMT R48, R0, 0x7610, R48 ;  /* 0x0000761000307816 */ /* 0x000fe20000000030 */
[----:B------:R-:W-:Y:S01]  /*85e0*/  @!P1 IMAD.MOV.U32 R39, RZ, RZ, R11 ;  /* 0x000000ffff279224 */ /* 0x000fe200078e000b */
[----:B------:R-:W-:Y:S01]  /*85f0*/  PRMT R34, R34, 0x5410, R3 ;  /* 0x0000541022227816 */ /* 0x000fe20000000003 */
[----:B------:R3:W0:Y:S01]  /*8600*/  SHFL.IDX PT, R0, R26, 0x1, 0x1c1f ;  /* 0x003c1f001a007f89 */ /* 0x00062200000e0000 */
[----:B------:R-:W-:-:S02]  /*8610*/  IMAD.MOV.U32 R8, RZ, RZ, R38 ;  /* 0x000000ffff087224 */ /* 0x000fc400078e0026 */
[----:B----4-:R-:W-:Y:S01]  /*8620*/  @!P1 IMAD.MOV.U32 R30, RZ, RZ, R4 ;  /* 0x000000ffff1e9224 */ /* 0x010fe200078e0004 */
[----:B------:R3:W4:Y:S01]  /*8630*/  SHFL.IDX PT, R3, R25, 0x1, 0x1c1f ;  /* 0x003c1f0019037f89 */ /* 0x00072200000e0000 */
[----:B------:R-:W-:Y:S01]  /*8640*/  @!P1 IMAD.MOV.U32 R31, RZ, RZ, R5 ;  /* 0x000000ffff1f9224 */ /* 0x000fe200078e0005 */
[----:B------:R-:W-:Y:S01]  /*8650*/  PRMT R33, R8, 0x7610, R33 ;  /* 0x0000761008217816 */ /* 0x000fe20000000021 */
[----:B------:R-:W-:Y:S02]  /*8660*/  @!P1 IMAD.MOV.U32 R20, RZ, RZ, R6 ;  /* 0x000000ffff149224 */ /* 0x000fe400078e0006 */
[----:B------:R-:W-:Y:S02]  /*8670*/  @!P1 IMAD.MOV.U32 R21, RZ, RZ, R7 ;  /* 0x000000ffff159224 */ /* 0x000fe400078e0007 */
[----:B------:R-:W-:Y:S02]  /*8680*/  IMAD.MOV.U32 R4, RZ, RZ, R30 ;  /* 0x000000ffff047224 */ /* 0x000fe400078e001e */
[----:B------:R-:W-:-:S02]  /*8690*/  IMAD.MOV.U32 R5, RZ, RZ, R31 ;  /* 0x000000ffff057224 */ /* 0x000fc400078e001f */
[----:B------:R-:W-:Y:S01]  /*86a0*/  IMAD.MOV.U32 R9, RZ, RZ, R39 ;  /* 0x000000ffff097224 */ /* 0x000fe200078e0027 */
[----:B------:R-:W-:Y:S01]  /*86b0*/  PRMT R50, R4, 0x7610, R50 ;  /* 0x0000761004327816 */ /* 0x000fe20000000032 */
[----:B------:R-:W-:Y:S01]  /*86c0*/  IMAD.MOV.U32 R6, RZ, RZ, R20 ;  /* 0x000000ffff067224 */ /* 0x000fe200078e0014 */
[----:B------:R-:W-:Y:S01]  /*86d0*/  PRMT R54, R5, 0x7610, R54 ;  /* 0x0000761005367816 */ /* 0x000fe20000000036 */
[----:B------:R-:W-:Y:S01]  /*86e0*/  IMAD.MOV.U32 R7, RZ, RZ, R21 ;  /* 0x000000ffff077224 */ /* 0x000fe200078e0015 */
[----:B------:R-:W-:Y:S02]  /*86f0*/  PRMT R34, R9, 0x7610, R34 ;  /* 0x0000761009227816 */ /* 0x000fe40000000022 */
[----:B------:R-:W-:Y:S02]  /*8700*/  CS2R R4, SRZ ;  /* 0x0000000000047805 */ /* 0x000fe4000001ff00 */
[----:B------:R-:W-:Y:S02]  /*8710*/  PRMT R33, R33, 0x5410, R6 ;  /* 0x0000541021217816 */ /* 0x000fe40000000006 */
[----:B01-3--:R-:W-:-:S07]  /*8720*/  PRMT R55, R7, 0x7610, R55 ;  /* 0x0000761007377816 */ /* 0x00bfce0000000037 */
.L_x_1946:
[----:B------:R-:W-:Y:S01]  /*8730*/  VIADD R35, R35, 0x60 ;  /* 0x0000006023237836 */ /* 0x000fe20000000000 */
[----:B------:R-:W-:Y:S01]  /*8740*/  BSSY B1, `(.L_x_1667) ;  /* 0x0000012000017945 */ /* 0x000fe20003800000 */
[----:B------:R-:W-:Y:S02]  /*8750*/  CS2R R6, SRZ ;  /* 0x0000000000067805 */ /* 0x000fe4000001ff00 */
[----:B------:R-:W-:Y:S02]  /*8760*/  CS2R R8, SRZ ;  /* 0x0000000000087805 */ /* 0x000fe4000001ff00 */
[----:B------:R-:W-:Y:S02]  /*8770*/  CS2R R10, SRZ ;  /* 0x00000000000a7805 */ /* 0x000fe4000001ff00 */
[----:B------:R-:W-:-:S13]  /*8780*/  ISETP.GE.AND P1, PT, R35, R32, PT ;  /* 0x000000202300720c */ /* 0x000fda0003f26270 */
[----:B------:R-:W-:Y:S05]  /*8790*/  @P1 BRA `(.L_x_1668) ;  /* 0x0000000000301947 */ /* 0x000fea0003800000 */
[----:B------:R-:W-:Y:S02]  /*87a0*/  CS2R R6, SRZ ;  /* 0x0000000000067805 */ /* 0x000fe4000001ff00 */
[----:B------:R-:W-:Y:S02]  /*87b0*/  CS2R R8, SRZ ;  /* 0x0000000000087805 */ /* 0x000fe4000001ff00 */
[----:B------:R-:W-:Y:S01]  /*87c0*/  CS2R R10, SRZ ;  /* 0x00000000000a7805 */ /* 0x000fe2000001ff00 */
[----:B------:R-:W-:Y:S06]  /*87d0*/  @P0 BRA `(.L_x_1668) ;  /* 0x0000000000200947 */ /* 0x000fec0003800000 */
[C---:B------:R-:W-:Y:S01]  /*87e0*/  IMAD.SHL.U32 R4, R16.reuse, 0x2, RZ ;  /* 0x0000000210047824 */ /* 0x040fe200078e00ff */
[----:B------:R-:W-:-:S04]  /*87f0*/  SHF.L.U64.HI R5, R16, 0x1, R17 ;  /* 0x0000000110057819 */ /* 0x000fc80000010211 */
[-C--:B----4-:R-:W-:Y:S02]  /*8800*/  IADD3 R8, P1, R3, R4.reuse, RZ ;  /* 0x0000000403087210 */ /* 0x090fe40007f3e0ff */
[----:B------:R-:W-:-:S03]  /*8810*/  IADD3 R4, P2, R14, R4, RZ ;  /* 0x000000040e047210 */ /* 0x000fc60007f5e0ff */
[--C-:B------:R-:W-:Y:S02]  /*8820*/  IMAD.X R9, R0, 0x1, R5.reuse, P1 ;  /* 0x0000000100097824 */ /* 0x100fe400008e0605 */
[----:B------:R-:W-:-:S04]  /*8830*/  IMAD.X R5, R24, 0x1, R5, P2 ;  /* 0x0000000118057824 */ /* 0x000fc800010e0605 */
[----:B------:R-:W5:Y:S04]  /*8840*/  LD.E.128 R8, desc[UR42][R8.64] ;  /* 0x0000002a08087980 */ /* 0x000f68000c101d00 */
[----:B------:R-:W5:Y:S02]  /*8850*/  LD.E.128 R4, desc[UR42][R4.64] ;  /* 0x0000002a04047980 */ /* 0x000f64000c101d00 */
.L_x_1668:
[----:B------:R-:W-:Y:S05]  /*8860*/  BSYNC B1 ;  /* 0x0000000000017941 */ /* 0x000fea0003800000 */
.L_x_1667:
[----:B------:R-:W-:Y:S01]  /*8870*/  ULEA.HI UR4, UR36, UR36, URZ, 0x1 ;  /* 0x0000002424047291 */ /* 0x000fe2000f8f083f */
[----:B------:R-:W-:Y:S01]  /*8880*/  IMAD R29, R29, -0xc0, R32 ;  /* 0xffffff401d1d7824 */ /* 0x000fe200078e0220 */
[----:B------:R-:W-:Y:S01]  /*8890*/  BSSY B1, `(.L_x_1669) ;  /* 0x0000019000017945 */ /* 0x000fe20003800000 */
[----:B------:R-:W-:Y:S01]  /*88a0*/  VIADD R14, R157, 0x60 ;  /* 0x000000609d0e7836 */ /* 0x000fe20000000000 */
[----:B------:R-:W-:Y:S01]  /*88b0*/  ULOP3.LUT UR4, UR4, 0xfffffffe, URZ, 0xc0, !UPT ;  /* 0xfffffffe04047892 */ /* 0x000fe2000f8ec03f */
[----:B----45:R-:W-:Y:S01]  /*88c0*/  IMAD.MOV.U32 R3, RZ, RZ, R4 ;  /* 0x000000ffff037224 */ /* 0x030fe200078e0004 */
[----:B------:R-:W-:Y:S01]  /*88d0*/  VIMNMX R0, R29, 0xc0, PT ;  /* 0x000000c01d007848 */ /* 0x000fe20003fe0100 */
[----:B------:R-:W-:Y:S01]  /*88e0*/  IMAD.MOV.U32 R12, RZ, RZ, R5 ;  /* 0x000000ffff0c7224 */ /* 0x000fe200078e0005 */
[----:B------:R-:W-:Y:S02]  /*88f0*/  UIADD3 UR4, UR36, -UR4, URZ ;  /* 0x8000000424047290 */ /* 0x000fe4000fffe03f */
[----:B------:R-:W-:-:S02]  /*8900*/  ISETP.GE.OR P2, PT, R157, R0, P0 ;  /* 0x000000009d00720c */ /* 0x000fc40000746670 */
[----:B------:R-:W-:Y:S01]  /*8910*/  ISETP.GE.OR P0, PT, R14, R0, P0 ;  /* 0x000000000e00720c */ /* 0x000fe20000706670 */
[----:B------:R-:W-:Y:S01]  /*8920*/  IMAD.MOV.U32 R0, RZ, RZ, R6 ;  /* 0x000000ffff007224 */ /* 0x000fe200078e0006 */
[----:B------:R-:W-:Y:S01]  /*8930*/  PRMT R43, R3, 0x7610, R43 ;  /* 0x00007610032b7816 */ /* 0x000fe2000000002b */
[----:B--2---:R-:W-:Y:S01]  /*8940*/  IMAD.U32 R13, RZ, RZ, UR4 ;  /* 0x00000004ff0d7e24 */ /* 0x004fe2000f8e00ff */
[----:B------:R-:W-:Y:S01]  /*8950*/  PRMT R42, R12, 0x7610, R42 ;  /* 0x000076100c2a7816 */ /* 0x000fe2000000002a */
[----:B------:R-:W-:Y:S01]  /*8960*/  IMAD.MOV.U32 R3, RZ, RZ, R7 ;  /* 0x000000ffff037224 */ /* 0x000fe200078e0007 */
[----:B------:R-:W-:Y:S01]  /*8970*/  PRMT R40, R0, 0x7610, R40 ;  /* 0x0000761000287816 */ /* 0x000fe20000000028 */
[----:B------:R-:W-:Y:S01]  /*8980*/  IMAD.MOV.U32 R12, RZ, RZ, R8 ;  /* 0x000000ffff0c7224 */ /* 0x000fe200078e0008 */
[----:B------:R-:W-:Y:S01]  /*8990*/  SHF.L.U32 R13, R13, 0x1f, RZ ;  /* 0x0000001f0d0d7819 */ /* 0x000fe200000006ff */
[----:B------:R-:W-:Y:S01]  /*89a0*/  IMAD.MOV.U32 R14, RZ, RZ, R9 ;  /* 0x000000ffff0e7224 */ /* 0x000fe200078e0009 */
[----:B------:R-:W-:Y:S01]  /*89b0*/  PRMT R35, R3, 0x7610, R35 ;  /* 0x0000761003237816 */ /* 0x000fe20000000023 */
[----:B------:R-:W-:Y:S01]  /*89c0*/  IMAD.MOV.U32 R0, RZ, RZ, R10 ;  /* 0x000000ffff007224 */ /* 0x000fe200078e000a */
[----:B------:R-:W0:Y:S01]  /*89d0*/  SYNCS.PHASECHK.TRANS64.TRYWAIT P1, [R2+URZ+0x16800], R13 ;  /* 0x0168000d020075a7 */ /* 0x000e22000802017f */
[----:B------:R-:W-:Y:S01]  /*89e0*/  PRMT R45, R12, 0x7610, R45 ;  /* 0x000076100c2d7816 */ /* 0x000fe2000000002d */
[----:B------:R-:W-:Y:S01]  /*89f0*/  IMAD.MOV.U32 R3, RZ, RZ, R11 ;  /* 0x000000ffff037224 */ /* 0x000fe200078e000b */
[----:B------:R-:W-:Y:S01]  /*8a00*/  PRMT R44, R14, 0x7610, R44 ;  /* 0x000076100e2c7816 */ /* 0x000fe2000000002c */
[----:B0-----:R-:W-:Y:S06]  /*8a10*/  @!P1 BRA `(.L_x_1670) ;  /* 0x0000016c00909947 */ /* 0x001fec0003800000 */
.L_x_1947:
[----:B------:R-:W-:Y:S05]  /*8a20*/  BSYNC B1 ;  /* 0x0000000000017941 */ /* 0x000fea0003800000 */
.L_x_1669:
[----:B------:R-:W-:Y:S04]  /*8a30*/  BSSY B1, `(.L_x_1671) ;  /* 0x0000070000017945 */ /* 0x000fe80003800000 */
[----:B------:R-:W-:Y:S05]  /*8a40*/  @P2 BRA `(.L_x_1672) ;  /* 0x0000000400b82947 */ /* 0x000fea0003800000 */
[----:B------:R-:W2:Y:S01]  /*8a50*/  LDL R12, [R1+0x40] ;  /* 0x00004000010c7983 */ /* 0x000ea20000100800 */
[----:B0-----:R-:W-:Y:S01]  /*8a60*/  IMAD.IADD R13, R16, 0x1, R41 ;  /* 0x00000001100d7824 */ /* 0x001fe200078e0229 */
[----:B------:R-:W-:Y:S01]  /*8a70*/  SHF.R.U64 R49, R30, 0x10, R31 ;  /* 0x000000101e317819 */ /* 0x000fe2000000121f */
[----:B------:R-:W0:Y:S01]  /*8a80*/  S2R R14, SR_TID.X ;  /* 0x00000000000e7919 */ /* 0x000e220000002100 */
[----:B------:R-:W-:Y:S02]  /*8a90*/  SHF.R.U64 R47, R36, 0x10, R37 ;  /* 0x00000010242f7819 */ /* 0x000fe40000001225 */
[----:B------:R-:W-:Y:S02]  /*8aa0*/  SHF.R.U64 R36, R38, 0x10, R39 ;  /* 0x0000001026247819 */ /* 0x000fe40000001227 */
[----:B------:R-:W-:Y:S02]  /*8ab0*/  SHF.R.U64 R52, R20, 0x10, R21 ;  /* 0x0000001014347819 */ /* 0x000fe40000001215 */
[----:B------:R-:W-:-:S02]  /*8ac0*/  PRMT R49, R50, 0x5410, R49 ;  /* 0x0000541032317816 */ /* 0x000fc40000000031 */
[----:B------:R-:W-:Y:S02]  /*8ad0*/  SHF.R.U32.HI R39, RZ, 0x10, R39 ;  /* 0x00000010ff277819 */ /* 0x000fe40000011627 */
[----:B------:R-:W-:Y:S01]  /*8ae0*/  PRMT R38, R48, 0x5410, R47 ;  /* 0x0000541030267816 */ /* 0x000fe2000000002f */
[----:B------:R-:W-:Y:S01]  /*8af0*/  IMAD.U32 R50, R49, 0x10000, RZ ;  /* 0x0001000031327824 */ /* 0x000fe200078e00ff */
[----:B------:R-:W-:Y:S02]  /*8b00*/  SHF.R.U32.HI R53, RZ, 0x10, R21 ;  /* 0x00000010ff357819 */ /* 0x000fe40000011615 */
[C---:B------:R-:W-:Y:S02]  /*8b10*/  PRMT R47, R33.reuse, 0x5410, R36 ;  /* 0x00005410212f7816 */ /* 0x040fe40000000024 */
[----:B------:R-:W-:Y:S02]  /*8b20*/  PRMT R52, R33, 0x5432, R52 ;  /* 0x0000543221347816 */ /* 0x000fe40000000034 */
[----:B------:R-:W-:Y:S01]  /*8b30*/  PRMT R48, R34, 0x5410, R39 ;  /* 0x0000541022307816 */ /* 0x000fe20000000027 */
[----:B------:R-:W-:Y:S01]  /*8b40*/  IMAD.U32 R39, R38, 0x10000, RZ ;  /* 0x0001000026277824 */ /* 0x000fe200078e00ff */
[----:B------:R-:W-:-:S02]  /*8b50*/  SHF.R.U32.HI R46, RZ, 0x10, R37 ;  /* 0x00000010ff2e7819 */ /* 0x000fc40000011625 */
[----:B------:R-:W-:Y:S02]  /*8b60*/  SHF.R.U32.HI R51, RZ, 0x10, R31 ;  /* 0x00000010ff337819 */ /* 0x000fe4000001161f */
[----:B------:R-:W-:Y:S02]  /*8b70*/  PRMT R53, R55, 0x5410, R53 ;  /* 0x0000541037357816 */ /* 0x000fe40000000035 */
[----:B------:R-:W-:Y:S02]  /*8b80*/  LOP3.LUT R49, R49, 0xffff0000, RZ, 0xc0, !PT ;  /* 0xffff000031317812 */ /* 0x000fe400078ec0ff */
[----:B------:R-:W-:Y:S02]  /*8b90*/  PRMT R46, R34, 0x5432, R46 ;  /* 0x00005432222e7816 */ /* 0x000fe4000000002e */
[----:B------:R-:W-:Y:S01]  /*8ba0*/  PRMT R51, R54, 0x5410, R51 ;  /* 0x0000541036337816 */ /* 0x000fe20000000033 */
[----:B0-----:R-:W-:-:S05]  /*8bb0*/  VIADD R25, R14, 0xffffff80 ;  /* 0xffffff800e197836 */ /* 0x001fca0000000000 */
[----:B------:R-:W-:-:S04]  /*8bc0*/  SHF.R.S32.HI R24, RZ, 0x1f, R25 ;  /* 0x0000001fff187819 */ /* 0x000fc80000011419 */
[----:B------:R-:W-:-:S04]  /*8bd0*/  LEA.HI R24, R24, R25, RZ, 0x5 ;  /* 0x0000001918187211 */ /* 0x000fc800078f28ff */
[----:B------:R-:W-:Y:S01]  /*8be0*/  SHF.R.S32.HI R24, RZ, 0x5, R24 ;  /* 0x00000005ff187819 */ /* 0x000fe20000011418 */
[----:B--2---:R-:W-:-:S05]  /*8bf0*/  IMAD.SHL.U32 R12, R12, 0x40, RZ ;  /* 0x000000400c0c7824 */ /* 0x004fca00078e00ff */
[----:B------:R-:W-:-:S04]  /*8c00*/  LOP3.LUT R14, R12, 0x1c0, RZ, 0xc0, !PT ;  /* 0x000001c00c0e7812 */ /* 0x000fc800078ec0ff */
[----:B------:R-:W-:Y:S02]  /*8c10*/  SHF.R.U32.HI R15, RZ, 0x3, R14 ;  /* 0x00000003ff0f7819 */ /* 0x000fe4000001160e */
[C---:B------:R-:W-:Y:S02]  /*8c20*/  LOP3.LUT R13, R14.reuse, 0x38, R13, 0xf8, !PT ;  /* 0x000000380e0d7812 */ /* 0x040fe400078ef80d */
[----:B------:R-:W-:Y:S02]  /*8c30*/  LOP3.LUT R12, R14, 0x38, R16, 0xf8, !PT ;  /* 0x000000380e0c7812 */ /* 0x000fe400078ef810 */
[-C--:B------:R-:W-:Y:S02]  /*8c40*/  LOP3.LUT R13, R13, R15.reuse, RZ, 0x3c, !PT ;  /* 0x0000000f0d0d7212 */ /* 0x080fe400078e3cff */
[----:B------:R-:W-:-:S03]  /*8c50*/  LOP3.LUT R12, R12, R15, RZ, 0x3c, !PT ;  /* 0x0000000f0c0c7212 */ /* 0x000fc600078e3cff */
[C---:B------:R-:W-:Y:S02]  /*8c60*/  IMAD R25, R24.reuse, 0x200, R13 ;  /* 0x0000020018197824 */ /* 0x040fe400078e020d */
[----:B------:R-:W-:Y:S02]  /*8c70*/  IMAD R29, R24, 0x200, R12 ;  /* 0x00000200181d7824 */ /* 0x000fe400078e020c */
[--C-:B------:R-:W-:Y:S02]  /*8c80*/  IMAD R32, R25, 0x2, R2.reuse ;  /* 0x0000000219207824 */ /* 0x100fe400078e0202 */
[----:B------:R-:W-:-:S03]  /*8c90*/  IMAD R29, R29, 0x2, R2 ;  /* 0x000000021d1d7824 */ /* 0x000fc600078e0202 */
[----:B------:R-:W0:Y:S04]  /*8ca0*/  LDS.128 R24, [R32+0x8400] ;  /* 0x0084000020187984 */ /* 0x000e280000000c00 */
[----:B------:R-:W1:Y:S01]  /*8cb0*/  LDS.128 R12, [R29+0x8400] ;  /* 0x008400001d0c7984 */ /* 0x000e620000000c00 */
[C---:B0-----:R-:W-:Y:S01]  /*8cc0*/  IMAD.U32 R33, R24.reuse, 0x10000, RZ ;  /* 0x0001000018217824 */ /* 0x041fe200078e00ff */
[----:B------:R-:W-:Y:S01]  /*8cd0*/  LOP3.LUT R24, R24, 0xffff0000, RZ, 0xc0, !PT ;  /* 0xffff000018187812 */ /* 0x000fe200078ec0ff */
[C---:B------:R-:W-:Y:S01]  /*8ce0*/  IMAD.U32 R34, R25.reuse, 0x10000, RZ ;  /* 0x0001000019227824 */ /* 0x040fe200078e00ff */
[----:B------:R-:W-:Y:S01]  /*8cf0*/  LOP3.LUT R25, R25, 0xffff0000, RZ, 0xc0, !PT ;  /* 0xffff000019197812 */ /* 0x000fe200078ec0ff */
[C---:B-1----:R-:W-:Y:S02]  /*8d00*/  IMAD.U32 R20, R12.reuse, 0x10000, RZ ;  /* 0x000100000c147824 */ /* 0x042fe400078e00ff */
[C---:B------:R-:W-:Y:S01]  /*8d10*/  FMUL.FTZ R55, R33.reuse, R50 ;  /* 0x0000003221377220 */ /* 0x040fe20000410000 */
[----:B------:R-:W-:Y:S01]  /*8d20*/  FMUL.FTZ R57, R33, R39 ;  /* 0x0000002721397220 */ /* 0x000fe20000410000 */
[----:B------:R-:W-:Y:S01]  /*8d30*/  LOP3.LUT R12, R12, 0xffff0000, RZ, 0xc0, !PT ;  /* 0xffff00000c0c7812 */ /* 0x000fe200078ec0ff */
[----:B------:R-:W-:-:S02]  /*8d40*/  IMAD.U32 R21, R13, 0x10000, RZ ;  /* 0x000100000d157824 */ /* 0x000fc400078e00ff */
[----:B------:R-:W-:Y:S01]  /*8d50*/  FFMA.FTZ R55, R20, R39, -R55 ;  /* 0x0000002714377223 */ /* 0x000fe20000010837 */
[----:B------:R-:W-:Y:S01]  /*8d60*/  LOP3.LUT R33, R38, 0xffff0000, RZ, 0xc0, !PT ;  /* 0xffff000026217812 */ /* 0x000fe200078ec0ff */
[----:B------:R-:W-:Y:S01]  /*8d70*/  FMUL.FTZ R39, R24, R49 ;  /* 0x0000003118277220 */ /* 0x000fe20000410000 */
[----:B------:R-:W-:Y:S01]  /*8d80*/  FFMA.FTZ R57, R20, R50, R57 ;  /* 0x0000003214397223 */ /* 0x000fe20000010039 */
[C---:B------:R-:W-:Y:S01]  /*8d90*/  IMAD.U32 R20, R46.reuse, 0x10000, RZ ;  /* 0x000100002e147824 */ /* 0x040fe200078e00ff */
[----:B------:R-:W-:Y:S01]  /*8da0*/  LOP3.LUT R46, R46, 0xffff0000, RZ, 0xc0, !PT ;  /* 0xffff00002e2e7812 */ /* 0x000fe200078ec0ff */
[C---:B------:R-:W-:Y:S02]  /*8db0*/  IMAD.U32 R38, R51.reuse, 0x10000, RZ ;  /* 0x0001000033267824 */ /* 0x040fe400078e00ff */
[-C--:B------:R-:W-:Y:S01]  /*8dc0*/  FMUL.FTZ R59, R24, R33.reuse ;  /* 0x00000021183b7220 */ /* 0x080fe20000410000 */
[----:B------:R-:W-:Y:S01]  /*8dd0*/  FFMA.FTZ R50, R12, R33, -R39 ;  /* 0x000000210c327223 */ /* 0x000fe20000010827 */
[C---:B------:R-:W-:Y:S01]  /*8de0*/  FMUL.FTZ R33, R34.reuse, R20 ;  /* 0x0000001422217220 */ /* 0x040fe20000410000 */
[----:B------:R-:W-:Y:S01]  /*8df0*/  FMUL.FTZ R54, R34, R38 ;  /* 0x0000002622367220 */ /* 0x000fe20000410000 */
[----:B------:R-:W-:Y:S01]  /*8e00*/  LOP3.LUT R24, R51, 0xffff0000, RZ, 0xc0, !PT ;  /* 0xffff000033187812 */ /* 0x000fe200078ec0ff */
[----:B------:R-:W-:-:S02]  /*8e10*/  IMAD.U32 R36, R26, 0x10000, RZ ;  /* 0x000100001a247824 */ /* 0x000fc400078e00ff */
[----:B------:R-:W-:Y:S01]  /*8e20*/  FFMA.FTZ R38, R21, R38, R33 ;  /* 0x0000002615267223 */ /* 0x000fe20000010021 */
[----:B------:R-:W-:Y:S01]  /*8e30*/  LOP3.LUT R13, R13, 0xffff0000, RZ, 0xc0, !PT ;  /* 0xffff00000d0d7812 */ /* 0x000fe200078ec0ff */
[----:B------:R-:W-:Y:S01]  /*8e40*/  FFMA.FTZ R34, R12, R49, R59 ;  /* 0x000000310c227223 */ /* 0x000fe2000001003b */
[----:B------:R-:W-:Y:S01]  /*8e50*/  FFMA.FTZ R54, R21, R20, -R54 ;  /* 0x0000001415367223 */ /* 0x000fe20000010836 */
[----:B------:R-:W-:Y:S02]  /*8e60*/  IMAD.U32 R33, R52, 0x10000, RZ ;  /* 0x0001000034217824 */ /* 0x000fe400078e00ff */
[----:B------:R-:W-:Y:S01]  /*8e70*/  FMUL.FTZ R12, R25, R24 ;  /* 0x00000018190c7220 */ /* 0x000fe20000410000 */
[----:B------:R-:W-:Y:S02]  /*8e80*/  IMAD.U32 R21, R47, 0x10000, RZ ;  /* 0x000100002f157824 */ /* 0x000fe400078e00ff */
[----:B------:R-:W-:Y:S01]  /*8e90*/  FMUL.FTZ R56, R25, R46 ;  /* 0x0000002e19387220 */ /* 0x000fe20000410000 */
[----:B------:R-:W-:-:S02]  /*8ea0*/  IMAD.U32 R37, R27, 0x10000, RZ ;  /* 0x000100001b257824 */ /* 0x000fc400078e00ff */
[----:B------:R-:W-:Y:S01]  /*8eb0*/  FMUL.FTZ R49, R36, R33 ;  /* 0x0000002124317220 */ /* 0x000fe20000410000 */
[----:B------:R-:W-:Y:S02]  /*8ec0*/  IMAD.U32 R20, R53, 0x10000, RZ ;  /* 0x0001000035147824 */ /* 0x000fe400078e00ff */
[C---:B------:R-:W-:Y:S01]  /*8ed0*/  FFMA.FTZ R25, R13.reuse, R46, -R12 ;  /* 0x0000002e0d197223 */ /* 0x040fe2000001080c */
[----:B------:R-:W-:Y:S02]  /*8ee0*/  IMAD.U32 R30, R14, 0x10000, RZ ;  /* 0x000100000e1e7824 */ /* 0x000fe400078e00ff */
[----:B------:R-:W-:Y:S01]  /*8ef0*/  FMUL.FTZ R36, R36, R21 ;  /* 0x0000001524247220 */ /* 0x000fe20000410000 */
[----:B------:R-:W-:Y:S01]  /*8f00*/  FFMA.FTZ R39, R13, R24, R56 ;  /* 0x000000180d277223 */ /* 0x000fe20000010038 */
[----:B------:R-:W-:Y:S02]  /*8f10*/  IMAD.U32 R31, R15, 0x10000, RZ ;  /* 0x000100000f1f7824 */ /* 0x000fe400078e00ff */
[----:B------:R-:W-:Y:S01]  /*8f20*/  FMUL.FTZ R24, R37, R20 ;  /* 0x0000001425187220 */ /* 0x000fe20000410000 */
[----:B------:R-:W-:-:S02]  /*8f30*/  IMAD.U32 R12, R48, 0x10000, RZ ;  /* 0x00010000300c7824 */ /* 0x000fc400078e00ff */
[C---:B------:R-:W-:Y:S01]  /*8f40*/  FFMA.FTZ R49, R30.reuse, R21, -R49 ;  /* 0x000000151e317223 */ /* 0x040fe20000010831 */
[----:B------:R-:W-:Y:S01]  /*8f50*/  FFMA.FTZ R36, R30, R33, R36 ;  /* 0x000000211e247223 */ /* 0x000fe20000010024 */
[----:B------:R-:W-:Y:S01]  /*8f60*/  LOP3.LUT R26, R26, 0xffff0000, RZ, 0xc0, !PT ;  /* 0xffff00001a1a7812 */ /* 0x000fe200078ec0ff */
[-C--:B------:R-:W-:Y:S01]  /*8f70*/  FMUL.FTZ R46, R37, R12.reuse ;  /* 0x0000000c252e7220 */ /* 0x080fe20000410000 */
[----:B------:R-:W-:Y:S01]  /*8f80*/  FFMA.FTZ R30, R31, R12, -R24 ;  /* 0x0000000c1f1e7223 */ /* 0x000fe20000010818 */
[----:B------:R-:W-:Y:S02]  /*8f90*/  LOP3.LUT R27, R27, 0xffff0000, RZ, 0xc0, !PT ;  /* 0xffff00001b1b7812 */ /* 0x000fe400078ec0ff */
        /* <DEDUP_REMOVED lines=25> */
.L_x_1672:
[----:B------:R-:W-:Y:S05]  /*9130*/  BSYNC B1 ;  /* 0x0000000000017941 */ /* 0x000fea0003800000 */
.L_x_1671:
[----:B------:R-:W-:Y:S02]  /*9140*/  PRMT R20, R0, 0x7610, R20 ;  /* 0x0000761000147816 */ /* 0x000fe40000000014 */
[----:B------:R-:W-:Y:S01]  /*9150*/  PRMT R30, R3, 0x7610, R30 ;  /* 0x00007610031e7816 */ /* 0x000fe2000000001e */
[----:B------:R-:W-:Y:S06]  /*9160*/  @P0 BRA `(.L_x_1663) ;  /* 0x0000000400a80947 */ /* 0x000fec0003800000 */
[----:B-1----:R-:W2:Y:S01]  /*9170*/  LDL R12, [R1+0x44] ;  /* 0x00004400010c7983 */ /* 0x002ea20000100800 */
[C---:B0-----:R-:W-:Y:S02]  /*9180*/  VIADD R13, R157.reuse, 0x60 ;  /* 0x000000609d0d7836 */ /* 0x041fe40000000000 */
        /* <DEDUP_REMOVED lines=9> */
[----:B------:R-:W-:Y:S02]  /*9220*/  LOP3.LUT R0, R0, R13, RZ, 0x3c, !PT ;  /* 0x0000000d00007212 */ /* 0x000fe400078e3cff */
[----:B------:R-:W-:Y:S02]  /*9230*/  SHF.R.U64 R4, R4, 0x10, R5 ;  /* 0x0000001004047819 */ /* 0x000fe40000001205 */
[--C-:B------:R-:W-:Y:S02]  /*9240*/  SHF.R.U64 R8, R8, 0x10, R9.reuse ;  /* 0x0000001008087819 */ /* 0x100fe40000001209 */
[----:B------:R-:W-:Y:S02]  /*9250*/  SHF.R.U32.HI R9, RZ, 0x10, R9 ;  /* 0x00000010ff097819 */ /* 0x000fe40000011609 */
[----:B------:R-:W-:Y:S02]  /*9260*/  PRMT R43, R43, 0x5410, R4 ;  /* 0x000054102b2b7816 */ /* 0x000fe40000000004 */
[----:B------:R-:W-:-:S02]  /*9270*/  SHF.R.U32.HI R29, RZ, 0x10, R11 ;  /* 0x00000010ff1d7819 */ /* 0x000fc4000001160b */
[----:B------:R-:W-:Y:S01]  /*9280*/  SHF.R.U32.HI R5, RZ, 0x10, R5 ;  /* 0x00000010ff057819 */ /* 0x000fe20000011605 */
[----:B------:R-:W-:Y:S01]  /*9290*/  IMAD.U32 R32, R43, 0x10000, RZ ;  /* 0x000100002b207824 */ /* 0x000fe200078e00ff */
[----:B------:R-:W-:Y:S02]  /*92a0*/  PRMT R45, R45, 0x5410, R8 ;  /* 0x000054102d2d7816 */ /* 0x000fe40000000008 */
[----:B------:R-:W-:Y:S02]  /*92b0*/  PRMT R44, R44, 0x5410, R9 ;  /* 0x000054102c2c7816 */ /* 0x000fe40000000009 */
[----:B------:R-:W-:Y:S01]  /*92c0*/  PRMT R29, R30, 0x5410, R29 ;  /* 0x000054101e1d7816 */ /* 0x000fe2000000001d */
[----:B------:R-:W-:Y:S01]  /*92d0*/  IMAD.U32 R30, R45, 0x10000, RZ ;  /* 0x000100002d1e7824 */ /* 0x000fe200078e00ff */
[----:B------:R-:W-:Y:S02]  /*92e0*/  PRMT R42, R42, 0x5410, R5 ;  /* 0x000054102a2a7816 */ /* 0x000fe40000000005 */
[----:B------:R-:W-:-:S03]  /*92f0*/  SHF.R.U64 R21, R10, 0x10, R11 ;  /* 0x000000100a157819 */ /* 0x000fc6000000120b */
[----:B------:R-:W-:Y:S01]  /*9300*/  IMAD.U32 R34, R42, 0x10000, RZ ;  /* 0x000100002a227824 */ /* 0x000fe200078e00ff */
[----:B------:R-:W-:Y:S02]  /*9310*/  PRMT R21, R20, 0x5410, R21 ;  /* 0x0000541014157816 */ /* 0x000fe40000000015 */
[----:B------:R-:W-:Y:S02]  /*9320*/  LOP3.LUT R43, R43, 0xffff0000, RZ, 0xc0, !PT ;  /* 0xffff00002b2b7812 */ /* 0x000fe400078ec0ff */
[----:B------:R-:W-:Y:S01]  /*9330*/  LOP3.LUT R45, R45, 0xffff0000, RZ, 0xc0, !PT ;  /* 0xffff00002d2d7812 */ /* 0x000fe200078ec0ff */
[----:B--2---:R-:W-:-:S04]  /*9340*/  IMAD.IADD R3, R12, 0x1, R0 ;  /* 0x000000010c037824 */ /* 0x004fc800078e0200 */
[----:B------:R-:W-:Y:S01]  /*9350*/  IMAD R0, R3, 0x2, R2 ;  /* 0x0000000203007824 */ /* 0x000fe200078e0202 */
[----:B---3--:R-:W0:Y:S04]  /*9360*/  LDS.128 R12, [R31+0x8400] ;  /* 0x008400001f0c7984 */ /* 0x008e280000000c00 */
[----:B------:R-:W1:Y:S01]  /*9370*/  LDS.128 R24, [R0+0x8400] ;  /* 0x0084000000187984 */ /* 0x000e620000000c00 */
[--C-:B------:R-:W-:Y:S02]  /*9380*/  SHF.R.U64 R3, R6, 0x10, R7.reuse ;  /* 0x0000001006037819 */ /* 0x100fe40000001207 */
[----:B------:R-:W-:Y:S02]  /*9390*/  SHF.R.U32.HI R6, RZ, 0x10, R7 ;  /* 0x00000010ff067819 */ /* 0x000fe40000011607 */
[----:B------:R-:W-:-:S02]  /*93a0*/  PRMT R40, R40, 0x5410, R3 ;  /* 0x0000541028287816 */ /* 0x000fc40000000003 */
[----:B------:R-:W-:Y:S01]  /*93b0*/  PRMT R35, R35, 0x5410, R6 ;  /* 0x0000541023237816 */ /* 0x000fe20000000006 */
[----:B0-----:R-:W-:Y:S02]  /*93c0*/  IMAD.U32 R3, R12, 0x10000, RZ ;  /* 0x000100000c037824 */ /* 0x001fe400078e00ff */
[----:B-1----:R-:W-:-:S04]  /*93d0*/  IMAD.U32 R9, R24, 0x10000, RZ ;  /* 0x0001000018097824 */ /* 0x002fc800078e00ff */
[----:B------:R-:W-:Y:S01]  /*93e0*/  FMUL.FTZ R36, R9, R32 ;  /* 0x0000002009247220 */ /* 0x000fe20000410000 */
[----:B------:R-:W-:Y:S02]  /*93f0*/  IMAD.U32 R11, R25, 0x10000, RZ ;  /* 0x00010000190b7824 */ /* 0x000fe400078e00ff */
[-C--:B------:R-:W-:Y:S01]  /*9400*/  FMUL.FTZ R38, R9, R30.reuse ;  /* 0x0000001e09267220 */ /* 0x080fe20000410000 */
[----:B------:R-:W-:Y:S01]  /*9410*/  FFMA.FTZ R36, R3, R30, -R36 ;  /* 0x0000001e03247223 */ /* 0x000fe20000010824 */
[----:B------:R-:W-:Y:S02]  /*9420*/  IMAD.U32 R30, R44, 0x10000, RZ ;  /* 0x000100002c1e7824 */ /* 0x000fe400078e00ff */
[----:B------:R-:W-:Y:S01]  /*9430*/  FMUL.FTZ R46, R11, R34 ;  /* 0x000000220b2e7220 */ /* 0x000fe20000410000 */
[----:B------:R-:W-:Y:S02]  /*9440*/  IMAD.U32 R5, R13, 0x10000, RZ ;  /* 0x000100000d057824 */ /* 0x000fe400078e00ff */
[----:B------:R-:W-:Y:S01]  /*9450*/  FFMA.FTZ R38, R3, R32, R38 ;  /* 0x0000002003267223 */ /* 0x000fe20000010026 */
[----:B------:R-:W-:Y:S01]  /*9460*/  IMAD.U32 R20, R27, 0x10000, RZ ;  /* 0x000100001b147824 */ /* 0x000fe200078e00ff */
[----:B------:R-:W-:Y:S01]  /*9470*/  LOP3.LUT R10, R24, 0xffff0000, RZ, 0xc0, !PT ;  /* 0xffff0000180a7812 */ /* 0x000fe200078ec0ff */
[----:B------:R-:W-:-:S02]  /*9480*/  IMAD.U32 R9, R35, 0x10000, RZ ;  /* 0x0001000023097824 */ /* 0x000fc400078e00ff */
[-C--:B------:R-:W-:Y:S01]  /*9490*/  FMUL.FTZ R32, R11, R30.reuse ;  /* 0x0000001e0b207220 */ /* 0x080fe20000410000 */
[----:B------:R-:W-:Y:S02]  /*94a0*/  IMAD.U32 R3, R29, 0x10000, RZ ;  /* 0x000100001d037824 */ /* 0x000fe400078e00ff */
[----:B------:R-:W-:Y:S01]  /*94b0*/  FFMA.FTZ R46, R5, R30, -R46 ;  /* 0x0000001e052e7223 */ /* 0x000fe2000001082e */
[----:B------:R-:W-:Y:S02]  /*94c0*/  IMAD.U32 R8, R15, 0x10000, RZ ;  /* 0x000100000f087824 */ /* 0x000fe400078e00ff */
[----:B------:R-:W-:Y:S01]  /*94d0*/  FMUL.FTZ R11, R20, R9 ;  /* 0x00000009140b7220 */ /* 0x000fe20000410000 */
[----:B------:R-:W-:Y:S01]  /*94e0*/  LOP3.LUT R4, R12, 0xffff0000, RZ, 0xc0, !PT ;  /* 0xffff00000c047812 */ /* 0x000fe200078ec0ff */
[----:B------:R-:W-:Y:S01]  /*94f0*/  FMUL.FTZ R30, R20, R3 ;  /* 0x00000003141e7220 */ /* 0x000fe20000410000 */
[----:B------:R-:W-:Y:S01]  /*9500*/  FFMA.FTZ R32, R5, R34, R32 ;  /* 0x0000002205207223 */ /* 0x000fe20000010020 */
[----:B------:R-:W-:Y:S01]  /*9510*/  FMUL.FTZ R5, R10, R43 ;  /* 0x0000002b0a057220 */ /* 0x000fe20000410000 */
[C---:B------:R-:W-:Y:S01]  /*9520*/  FFMA.FTZ R20, R8.reuse, R3, -R11 ;  /* 0x0000000308147223 */ /* 0x040fe2000001080b */
[----:B------:R-:W-:Y:S01]  /*9530*/  LOP3.LUT R12, R13, 0xffff0000, RZ, 0xc0, !PT ;  /* 0xffff00000d0c7812 */ /* 0x000fe200078ec0ff */
[----:B------:R-:W-:Y:S01]  /*9540*/  FFMA.FTZ R30, R8, R9, R30 ;  /* 0x00000009081e7223 */ /* 0x000fe2000001001e */
[-C--:B------:R-:W-:Y:S01]  /*9550*/  FMUL.FTZ R11, R10, R45.reuse ;  /* 0x0000002d0a0b7220 */ /* 0x080fe20000410000 */
[C---:B------:R-:W-:Y:S01]  /*9560*/  IMAD.U32 R6, R14.reuse, 0x10000, RZ ;  /* 0x000100000e067824 */ /* 0x040fe200078e00ff */
[----:B------:R-:W-:Y:S01]  /*9570*/  LOP3.LUT R7, R14, 0xffff0000, RZ, 0xc0, !PT ;  /* 0xffff00000e077812 */ /* 0x000fe200078ec0ff */
[----:B------:R-:W-:Y:S01]  /*9580*/  IMAD.U32 R13, R26, 0x10000, RZ ;  /* 0x000100001a0d7824 */ /* 0x000fe200078e00ff */
[----:B------:R-:W-:Y:S01]  /*9590*/  LOP3.LUT R24, R25, 0xffff0000, RZ, 0xc0, !PT ;  /* 0xffff000019187812 */ /* 0x000fe200078ec0ff */
[----:B------:R-:W-:Y:S01]  /*95a0*/  FFMA.FTZ R45, R4, R45, -R5 ;  /* 0x0000002d042d7223 */ /* 0x000fe20000010805 */
[----:B------:R-:W-:Y:S01]  /*95b0*/  LOP3.LUT R9, R42, 0xffff0000, RZ, 0xc0, !PT ;  /* 0xffff00002a097812 */ /* 0x000fe200078ec0ff */
[----:B------:R-:W-:Y:S01]  /*95c0*/  IMAD.U32 R8, R40, 0x10000, RZ ;  /* 0x0001000028087824 */ /* 0x000fe200078e00ff */
[----:B------:R-:W-:Y:S01]  /*95d0*/  LOP3.LUT R14, R15, 0xffff0000, RZ, 0xc0, !PT ;  /* 0xffff00000f0e7812 */ /* 0x000fe200078ec0ff */
[----:B------:R-:W-:Y:S01]  /*95e0*/  IMAD.U32 R5, R21, 0x10000, RZ ;  /* 0x0001000015057824 */ /* 0x000fe200078e00ff */
[----:B------:R-:W-:-:S02]  /*95f0*/  LOP3.LUT R15, R26, 0xffff0000, RZ, 0xc0, !PT ;  /* 0xffff00001a0f7812 */ /* 0x000fc400078ec0ff */
[----:B------:R-:W-:Y:S01]  /*9600*/  LOP3.LUT R26, R27, 0xffff0000, RZ, 0xc0, !PT ;  /* 0xffff00001b1a7812 */ /* 0x000fe200078ec0ff */
[C---:B------:R-:W-:Y:S01]  /*9610*/  FMUL.FTZ R27, R13.reuse, R8 ;  /* 0x000000080d1b7220 */ /* 0x040fe20000410000 */
[----:B------:R-:W-:Y:S01]  /*9620*/  LOP3.LUT R3, R44, 0xffff0000, RZ, 0xc0, !PT ;  /* 0xffff00002c037812 */ /* 0x000fe200078ec0ff */
[----:B------:R-:W-:Y:S01]  /*9630*/  FMUL.FTZ R25, R24, R9 ;  /* 0x0000000918197220 */ /* 0x000fe20000410000 */
[----:B------:R-:W-:Y:S01]  /*9640*/  FFMA.FTZ R11, R4, R43, R11 ;  /* 0x0000002b040b7223 */ /* 0x000fe2000001000b */
[----:B------:R-:W-:Y:S01]  /*9650*/  FMUL.FTZ R13, R13, R5 ;  /* 0x000000050d0d7220 */ /* 0x000fe20000410000 */
[----:B------:R-:W-:Y:S02]  /*9660*/  LOP3.LUT R40, R40, 0xffff0000, RZ, 0xc0, !PT ;  /* 0xffff000028287812 */ /* 0x000fe400078ec0ff */
[----:B------:R-:W-:Y:S02]  /*9670*/  LOP3.LUT R35, R35, 0xffff0000, RZ, 0xc0, !PT ;  /* 0xffff000023237812 */ /* 0x000fe400078ec0ff */
[----:B------:R-:W-:-:S02]  /*9680*/  LOP3.LUT R4, R21, 0xffff0000, RZ, 0xc0, !PT ;  /* 0xffff000015047812 */ /* 0x000fc400078ec0ff */
[----:B------:R-:W-:Y:S01]  /*9690*/  LOP3.LUT R29, R29, 0xffff0000, RZ, 0xc0, !PT ;  /* 0xffff00001d1d7812 */ /* 0x000fe200078ec0ff */
[-C--:B------:R-:W-:Y:S01]  /*96a0*/  FMUL.FTZ R24, R24, R3.reuse ;  /* 0x0000000318187220 */ /* 0x080fe20000410000 */
[----:B------:R-:W-:Y:S01]  /*96b0*/  FFMA.FTZ R25, R12, R3, -R25 ;  /* 0x000000030c197223 */ /* 0x000fe20000010819 */
[C---:B------:R-:W-:Y:S01]  /*96c0*/  FFMA.FTZ R27, R6.reuse, R5, -R27 ;  /* 0x00000005061b7223 */ /* 0x040fe2000001081b */
[----:B------:R-:W-:Y:S01]  /*96d0*/  FFMA.FTZ R10, R6, R8, R13 ;  /* 0x00000008060a7223 */ /* 0x000fe2000001000d */
[C---:B------:R-:W-:Y:S01]  /*96e0*/  FMUL.FTZ R6, R15.reuse, R40 ;  /* 0x000000280f067220 */ /* 0x040fe20000410000 */
[C---:B------:R-:W-:Y:S01]  /*96f0*/  FMUL.FTZ R3, R26.reuse, R35 ;  /* 0x000000231a037220 */ /* 0x040fe20000410000 */
[-C--:B------:R-:W-:Y:S01]  /*9700*/  FMUL.FTZ R15, R15, R4.reuse ;  /* 0x000000040f0f7220 */ /* 0x080fe20000410000 */
[-C--:B------:R-:W-:Y:S01]  /*9710*/  FMUL.FTZ R26, R26, R29.reuse ;  /* 0x0000001d1a1a7220 */ /* 0x080fe20000410000 */
[C---:B------:R-:W-:Y:S01]  /*9720*/  FFMA.FTZ R6, R7.reuse, R4, -R6 ;  /* 0x0000000407067223 */ /* 0x040fe20000010806 */
        /* <DEDUP_REMOVED lines=14> */
.L_x_1663:
[----:B------:R-:W-:Y:S05]  /*9810*/  BSYNC B0 ;  /* 0x0000000000007941 */ /* 0x000fea0003800000 */
.L_x_1649:
[----:B------:R-:W-:Y:S01]  /*9820*/  @!PT LDS RZ, [RZ] ;  /* 0x00000000fffff984 */ /* 0x000fe20000000800 */
[----:B------:R-:W-:Y:S01]  /*9830*/  @!PT LDS RZ, [RZ] ;  /* 0x00000000fffff984 */ /* 0x000fe20000000800 */
[----:B------:R-:W-:Y:S01]  /*9840*/  @!PT LDS RZ, [RZ] ;  /* 0x00000000fffff984 */ /* 0x000fe20000000800 */
[----:B------:R-:W-:Y:S01]  /*9850*/  @!PT LDS RZ, [RZ] ;  /* 0x00000000fffff984 */ /* 0x000fe20000000800 */
[----:B------:R3:W-:Y:S06]  /*9860*/  MEMBAR.ALL.CTA ;  /* 0x0000000000007992 */ /* 0x0007ec0000008000 */
[----:B---3--:R-:W3:Y:S01]  /*9870*/  FENCE.VIEW.ASYNC.S ;  /* 0x00000000000073c6 */ /* 0x008ee20000000000 */
[----:B------:R-:W-:Y:S05]  /*9880*/  WARPSYNC.ALL ;  /* 0x0000000000007948 */ /* 0x000fea0003800000 */
[----:B---3--:R-:W-:Y:S06]  /*9890*/  BAR.SYNC.DEFER_BLOCKING 0xd, 0x180 ;  /* 0x0346000000007b1d */ /* 0x008fec0000010000 */
.L_x_1646:
[----:B-12---:R-:W-:-:S05]  /*98a0*/  IMAD.U32 R0, RZ, RZ, UR39 ;  /* 0x00000027ff007e24 */ /* 0x006fca000f8e00ff */
[----:B------:R-:W-:-:S13]  /*98b0*/  ISETP.NE.AND P0, PT, R0, 0x3, PT ;  /* 0x000000030000780c */ /* 0x000fda0003f05270 */
[----:B------:R-:W-:Y:S05]  /*98c0*/  @!P0 BRA `(.L_x_1673) ;  /* 0x0000000000048947 */ /* 0x000fea0003800000 */
[----:B------:R-:W-:Y:S01]  /*98d0*/  BPT.TRAP 0x1 ;  /* 0x000000040000795c */ /* 0x000fe20000300000 */
.L_x_1673:
[----:B------:R-:W-:Y:S01]  /*98e0*/  IMAD R14, R19, 0x8, R2 ;  /* 0x00000008130e7824 */ /* 0x000fe200078e0202 */
[----:B0--3--:R-:W-:-:S04]  /*98f0*/  SHF.L.U32 R3, R154, 0x1f, RZ ;  /* 0x0000001f9a037819 */ /* 0x009fc800000006ff */
[----:B------:R0:W1:Y:S01]  /*9900*/  SYNCS.PHASECHK.TRANS64.TRYWAIT P1, [R14+URZ+0x16830], R3 ;  /* 0x016830030e0075a7 */ /* 0x000062000802017f */
[----:B------:R-:W-:Y:S05]  /*9910*/  @!P0 BRA `(.L_x_1674) ;  /* 0x0000000000048947 */ /* 0x000fea0003800000 */
[----:B------:R-:W-:Y:S01]  /*9920*/  BPT.TRAP 0x1 ;  /* 0x000000040000795c */ /* 0x000fe20000300000 */
.L_x_1674:
[----:B------:R-:W-:Y:S01]  /*9930*/  VIADD R0, R2, 0xe400 ;  /* 0x0000e40002007836 */ /* 0x000fe20000000000 */
[----:B------:R-:W-:Y:S01]  /*9940*/  LOP3.LUT R8, R28, 0x10000, RZ, 0xfc, !PT ;  /* 0x000100001c087812 */ /* 0x000fe200078efcff */
[----:B------:R-:W-:-:S03]  /*9950*/  IMAD.MOV.U32 R9, RZ, RZ, 0x40000040 ;  /* 0x40000040ff097424 */ /* 0x000fc600078e00ff */
[----:B------:R-:W-:-:S04]  /*9960*/  SHF.R.U32.HI R0, RZ, 0x4, R0 ;  /* 0x00000004ff007819 */ /* 0x000fc80000011600 */
[----:B------:R-:W-:-:S04]  /*9970*/  LOP3.LUT R0, R0, 0x3fff, RZ, 0xc0, !PT ;  /* 0x00003fff00007812 */ /* 0x000fc800078ec0ff */
[----:B------:R-:W-:-:S05]  /*9980*/  LOP3.LUT R0, R0, 0x10000, RZ, 0xfc, !PT ;  /* 0x0001000000007812 */ /* 0x000fca00078efcff */
[----:B------:R2:W-:Y:S01]  /*9990*/  STL [R1+0x2c], R0 ;  /* 0x00002c0001007387 */ /* 0x0005e20000100800 */
[----:B-1----:R-:W-:Y:S05]  /*99a0*/  @P1 BRA `(.L_x_1675) ;  /* 0x0000000000081947 */ /* 0x002fea0003800000 */
[----:B------:R-:W1:Y:S02]  /*99b0*/  SYNCS.PHASECHK.TRANS64.TRYWAIT P1, [R14+URZ+0x16830], R3 ;  /* 0x016830030e0075a7 */ /* 0x000e64000802017f */
[----:B-1----:R-:W-:Y:S05]  /*99c0*/  @!P1 BRA `(.L_x_1676) ;  /* 0x0000015c00b89947 */ /* 0x002fea0003800000 */
.L_x_1675:
[----:B--2---:R-:W2:Y:S01]  /*99d0*/  LDL R0, [R1+0x2c] ;  /* 0x00002c0001007983 */ /* 0x004ea20000100800 */
[----:B------:R-:W-:Y:S01]  /*99e0*/  IMAD.MOV.U32 R5, RZ, RZ, 0x40000040 ;  /* 0x40000040ff057424 */ /* 0x000fe200078e00ff */
[----:B------:R-:W-:Y:S05]  /*99f0*/  WARPSYNC.ALL ;  /* 0x0000000000007948 */ /* 0x000fea0003800000 */
[C---:B------:R-:W-:Y:S01]  /*9a00*/  R2UR UR4, R8.reuse ;  /* 0x00000000080472ca */ /* 0x040fe200000e0000 */
[----:B-----5:R-:W-:Y:S01]  /*9a10*/  WARPGROUP.ARRIVE ;  /* 0x00000000000079c5 */ /* 0x020fe20000000000 */
[----:B------:R-:W-:Y:S01]  /*9a20*/  R2UR UR5, R9 ;  /* 0x00000000090572ca */ /* 0x000fe200000e0000 */
        /* <DEDUP_REMOVED lines=10> */
[----:B------:R-:W-:-:S02]  /*9ad0*/  IMAD.MOV.U32 R5, RZ, RZ, 0x40000040 ;  /* 0x40000040ff057424 */ /* 0x000fc400078e00ff */
[----:B--2---:R-:W-:-:S04]  /*9ae0*/  IMAD R4, R19, 0x400, R0 ;  /* 0x0000040013047824 */ /* 0x004fc800078e0200 */
[C---:B------:R-:W-:Y:S01]  /*9af0*/  VIADD R6, R4.reuse, 0x2 ;  /* 0x0000000204067836 */ /* 0x040fe20000000000 */
[----:B------:R-:W-:-:S13]  /*9b00*/  R2UR UR6, R4 ;  /* 0x00000000040672ca */ /* 0x000fda00000e0000 */
[----:B------:R-:W-:Y:S01]  /*9b10*/  HGMMA.64x128x16.F32.BF16 R24, gdesc[UR4], RZ, !UPT, gsb0 ;  /* 0x01e00000041879f0 */ /* 0x000fe2000c0018ff */
[----:B------:R-:W-:Y:S02]  /*9b20*/  R2UR UR4, R20 ;  /* 0x00000000140472ca */ /* 0x000fe400000e0000 */
[----:B------:R-:W-:Y:S02]  /*9b30*/  R2UR UR5, R21 ;  /* 0x00000000150572ca */ /* 0x000fe400000e0000 */
[----:B------:R-:W-:Y:S01]  /*9b40*/  R2UR UR6, R6 ;  /* 0x00000000060672ca */ /* 0x000fe200000e0000 */
[C---:B------:R-:W-:Y:S01]  /*9b50*/  VIADD R6, R4.reuse, 0x4 ;  /* 0x0000000404067836 */ /* 0x040fe20000000000 */
[----:B------:R-:W-:Y:S01]  /*9b60*/  R2UR UR7, R7 ;  /* 0x00000000070772ca */ /* 0x000fe200000e0000 */
[----:B------:R-:W-:Y:S02]  /*9b70*/  IMAD.MOV.U32 R7, RZ, RZ, 0x40000040 ;  /* 0x40000040ff077424 */ /* 0x000fe400078e00ff */
[----:B------:R-:W-:Y:S01]  /*9b80*/  VIADD R4, R4, 0x6 ;  /* 0x0000000604047836 */ /* 0x000fe20000000000 */
[----:B------:R-:W-:-:S02]  /*9b90*/  WARPGROUP.DEPBAR.LE gsb0, 0x0 ;  /* 0x00008000000079c5 */ /* 0x000fc40000010000 */
        /* <DEDUP_REMOVED lines=17> */
[----:B---3--:R-:W-:Y:S05]  /*9cb0*/  @!P0 BRA `(.L_x_1677) ;  /* 0x0000000000048947 */ /* 0x008fea0003800000 */
[----:B------:R-:W-:Y:S01]  /*9cc0*/  BPT.TRAP 0x1 ;  /* 0x000000040000795c */ /* 0x000fe20000300000 */
.L_x_1677:
[----:B------:R-:W2:Y:S01]  /*9cd0*/  LDL R4, [R1+0x30] ;  /* 0x0000300001047983 */ /* 0x000ea20000100800 */
[----:B------:R-:W3:Y:S03]  /*9ce0*/  LDC R92, c[0x0][0x448] ;  /* 0x00011200ff5c7b82 */ /* 0x000ee60000000800 */
[----:B------:R-:W2:Y:S04]  /*9cf0*/  LDL R90, [R1+0x24] ;  /* 0x00002400015a7983 */ /* 0x000ea80000100800 */
[----:B------:R-:W4:Y:S01]  /*9d00*/  LDL R93, [R1] ;  /* 0x00000000015d7983 */ /* 0x000f220000100800 */
[----:B------:R-:W5:Y:S01]  /*9d10*/  LDC.64 R10, c[0x0][0x9e0] ;  /* 0x00027800ff0a7b82 */ /* 0x000f620000000a00 */
[----:B------:R-:W-:Y:S01]  /*9d20*/  IMAD.MOV.U32 R15, RZ, RZ, -0x80 ;  /* 0xffffff80ff0f7424 */ /* 0x000fe200078e00ff */
[----:B------:R-:W-:Y:S01]  /*9d30*/  LOP3.LUT R22, R22, 0xfffffff7, RZ, 0xc0, !PT ;  /* 0xfffffff716167812 */ /* 0x000fe200078ec0ff */
[----:B------:R-:W-:Y:S01]  /*9d40*/  ULDC UR29, c[0x0][0x9dc] ;  /* 0x00027700001d7ab9 */ /* 0x000fe20000000800 */
[----:B---3--:R-:W-:-:S13]  /*9d50*/  ISETP.NE.AND P1, PT, R92, 0x1, PT ;  /* 0x000000015c00780c */ /* 0x008fda0003f25270 */
[----:B------:R-:W3:Y:S08]  /*9d60*/  @P1 LDC R0, c[0x0][0x44c] ;  /* 0x00011300ff001b82 */ /* 0x000ef00000000800 */
[----:B01----:R-:W0:Y:S01]  /*9d70*/  @P1 LDC R3, c[0x0][0x450] ;  /* 0x00011400ff031b82 */ /* 0x003e220000000800 */
[----:B------:R-:W-:Y:S01]  /*9d80*/  IMAD R15, R88, R15, 0x80 ;  /* 0x00000080580f7424 */ /* 0x000fe200078e020f */
[----:B------:R-:W-:Y:S01]  /*9d90*/  @P1 LOP3.LUT R22, R22, 0x8, RZ, 0xfc, !PT ;  /* 0x0000000816161812 */ /* 0x000fe200078efcff */
[----:B------:R-:W-:-:S02]  /*9da0*/  ULOP3.LUT UR4, URZ, UR29, URZ, 0x33, !UPT ;  /* 0x0000001d3f047292 */ /* 0x000fc4000f8e333f */
[----:B------:R-:W-:Y:S01]  /*9db0*/  IMAD.IADD R20, R156, 0x1, R15 ;  /* 0x000000019c147824 */ /* 0x000fe200078e020f */
[----:B------:R-:W-:Y:S01]  /*9dc0*/  LOP3.LUT R22, R22, 0xfffffffb, RZ, 0xc0, !PT ;  /* 0xfffffffb16167812 */ /* 0x000fe200078ec0ff */
[----:B--2---:R-:W-:-:S04]  /*9dd0*/  IMAD.IADD R21, R4, 0x1, R90 ;  /* 0x0000000104157824 */ /* 0x004fc800078e025a */
[----:B---3--:R-:W-:-:S05]  /*9de0*/  @P1 IMAD.HI.U32 R0, R21, R0, RZ ;  /* 0x0000000015001227 */ /* 0x008fca00078e00ff */
[----:B0-----:R-:W-:Y:S01]  /*9df0*/  @P1 SHF.R.U32.HI R21, RZ, R3, R0 ;  /* 0x00000003ff151219 */ /* 0x001fe20000011600 */
[----:B------:R-:W-:Y:S02]  /*9e00*/  VIADD R0, R14, 0x16840 ;  /* 0x000168400e007836 */ /* 0x000fe40000000000 */
[----:B------:R-:W-:Y:S02]  /*9e10*/  IMAD.U32 R3, RZ, RZ, UR38 ;  /* 0x00000026ff037e24 */ /* 0x000fe4000f8e00ff */
[----:B------:R-:W0:Y:S03]  /*9e20*/  SHFL.IDX PT, R91, R21, RZ, 0x1c1f ;  /* 0x001c1fff155b7589 */ /* 0x000e2600000e0000 */
[----:B------:R-:W-:Y:S01]  /*9e30*/  PRMT R0, R3, 0x654, R0 ;  /* 0x0000065403007816 */ /* 0x000fe20000000000 */
[----:B------:R-:W-:Y:S01]  /*9e40*/  VIADD R3, R15, 0x1 ;  /* 0x000000010f037836 */ /* 0x000fe20000000000 */
[----:B-----5:R-:W-:Y:S01]  /*9e50*/  ISETP.GE.AND P1, PT, R11, 0x1, PT ;  /* 0x000000010b00780c */ /* 0x020fe20003f26270 */
[C---:B----4-:R-:W-:Y:S01]  /*9e60*/  IMAD R20, R93.reuse, -0x2, R20 ;  /* 0xfffffffe5d147824 */ /* 0x050fe200078e0214 */
[----:B------:R1:W-:Y:S01]  /*9e70*/  SYNCS.ARRIVE.TRANS64.RED.A1T0 RZ, [R0+URZ], RZ ;  /* 0x000000ff00ff79a7 */ /* 0x0003e2000810043f */
[----:B------:R-:W-:-:S05]  /*9e80*/  IMAD R3, R93, -0x2, R3 ;  /* 0xfffffffe5d037824 */ /* 0x000fca00078e0203 */
[----:B------:R-:W-:-:S05]  /*9e90*/  IADD3 R3, -R155, R3, R156 ;  /* 0x000000039b037210 */ /* 0x000fca0007ffe19c */
[C---:B------:R-:W-:Y:S02]  /*9ea0*/  IMAD.IADD R7, R3.reuse, 0x1, R10 ;  /* 0x0000000103077824 */ /* 0x040fe400078e020a */
[----:B------:R-:W-:Y:S01]  /*9eb0*/  VIADD R14, R3, UR4 ;  /* 0x00000004030e7c36 */ /* 0x000fe20008000000 */
[----:B------:R-:W-:Y:S02]  /*9ec0*/  @P1 LOP3.LUT R22, R22, 0x4, RZ, 0xfc, !PT ;  /* 0x0000000416161812 */ /* 0x000fe400078efcff */
[----:B-1----:R-:W-:Y:S01]  /*9ed0*/  LEA R0, R88, 0xffffff80, 0x7 ;  /* 0xffffff8058007811 */ /* 0x002fe200078e38ff */
[----:B0-----:R-:W-:Y:S01]  /*9ee0*/  IMAD.IADD R3, R14, 0x1, R91 ;  /* 0x000000010e037824 */ /* 0x001fe200078e025b */
[----:B------:R-:W-:Y:S01]  /*9ef0*/  VIADDMNMX R6, R91, R7, R20, PT ;  /* 0x000000075b067246 */ /* 0x000fe20003800114 */
[----:B------:R-:W-:Y:S06]  /*9f00*/  @!P1 BRA `(.L_x_1678) ;  /* 0x0000000000509947 */ /* 0x000fec0003800000 */
[----:B------:R-:W-:Y:S01]  /*9f10*/  IADD3 R91, -R155, R156, R91 ;  /* 0x0000009c9b5b7210 */ /* 0x000fe20007ffe15b */
[----:B------:R-:W-:Y:S03]  /*9f20*/  BSSY B0, `(.L_x_1679) ;  /* 0x000000e000007945 */ /* 0x000fe60003800000 */
[----:B------:R-:W-:-:S13]  /*9f30*/  ISETP.GT.AND P1, PT, R91, -0x1, PT ;  /* 0xffffffff5b00780c */ /* 0x000fda0003f24270 */
        /* <DEDUP_REMOVED lines=8> */
.L_x_1680:
[----:B------:R-:W-:-:S13]  /*9fc0*/  ISETP.NE.AND P1, PT, R11, 0x1, PT ;  /* 0x000000010b00780c */ /* 0x000fda0003f25270 */
[----:B------:R-:W0:Y:S02]  /*9fd0*/  @P1 LDC.64 R4, c[0x0][0x9e8] ;  /* 0x00027a00ff041b82 */ /* 0x000e240000000a00 */
[----:B0-----:R-:W-:-:S05]  /*9fe0*/  @P1 IMAD.HI.U32 R4, R91, R4, RZ ;  /* 0x000000045b041227 */ /* 0x001fca00078e00ff */
[----:B------:R-:W-:-:S07]  /*9ff0*/  @P1 SHF.R.U32.HI R91, RZ, R5, R4 ;  /* 0x00000005ff5b1219 */ /* 0x000fce0000011604 */
.L_x_1681:
[----:B------:R-:W-:Y:S05]  /*a000*/  BSYNC B0 ;  /* 0x0000000000007941 */ /* 0x000fea0003800000 */
.L_x_1679:
[----:B------:R-:W-:-:S04]  /*a010*/  IMAD R91, R91, R11, -R0 ;  /* 0x0000000b5b5b7224 */ /* 0x000fc800078e0a00 */
[----:B------:R-:W-:-:S05]  /*a020*/  IMAD R4, R93, -0x2, R91 ;  /* 0xfffffffe5d047824 */ /* 0x000fca00078e025b */
[----:B------:R-:W-:Y:S02]  /*a030*/  VIMNMX R3, R3, R4, !PT ;  /* 0x0000000403037248 */ /* 0x000fe40007fe0100 */
[----:B------:R-:W-:-:S07]  /*a040*/  VIADDMNMX R6, R4, R11, R6, PT ;  /* 0x0000000b04067246 */ /* 0x000fce0003800106 */
.L_x_1678:
[C---:B------:R-:W-:Y:S02]  /*a050*/  ISETP.GE.AND P1, PT, R15.reuse, 0x2, PT ;  /* 0x000000020f00780c */ /* 0x040fe40003f26270 */
[----:B------:R-:W-:Y:S02]  /*a060*/  ISETP.GE.AND P6, PT, R15, 0x9, PT ;  /* 0x000000090f00780c */ /* 0x000fe40003fc6270 */
[----:B------:R-:W-:Y:S02]  /*a070*/  ISETP.GT.AND P2, PT, R3, 0x1, !P1 ;  /* 0x000000010300780c */ /* 0x000fe40004f44270 */
[----:B------:R-:W-:Y:S02]  /*a080*/  ISETP.GE.AND P3, PT, R15, 0xa, PT ;  /* 0x0000000a0f00780c */ /* 0x000fe40003f66270 */
[----:B------:R-:W-:Y:S02]  /*a090*/  ISETP.LT.OR P2, PT, R6, 0x2, P2 ;  /* 0x000000020600780c */ /* 0x000fe40001741670 */
[----:B------:R-:W-:-:S02]  /*a0a0*/  LOP3.LUT R22, R22, 0xfffffffe, RZ, 0xc0, !PT ;  /* 0xfffffffe16167812 */ /* 0x000fc400078ec0ff */
[----:B------:R-:W-:Y:S02]  /*a0b0*/  FSEL R25, R25, -INF , !P2 ;  /* 0xff80000019197808 */ /* 0x000fe40005000000 */
[----:B------:R-:W-:Y:S02]  /*a0c0*/  ISETP.GT.AND P2, PT, R3, 0x8, !P6 ;  /* 0x000000080300780c */ /* 0x000fe40007744270 */
[----:B------:R-:W-:Y:S02]  /*a0d0*/  ISETP.GE.AND P5, PT, R15, 0x1, PT ;  /* 0x000000010f00780c */ /* 0x000fe40003fa6270 */
[----:B------:R-:W-:Y:S02]  /*a0e0*/  ISETP.LT.OR P2, PT, R6, 0x9, P2 ;  /* 0x000000090600780c */ /* 0x000fe40001741670 */
[----:B------:R-:W-:Y:S02]  /*a0f0*/  @P3 LOP3.LUT R22, R22, 0x1, RZ, 0xfc, !PT ;  /* 0x0000000116163812 */ /* 0x000fe400078efcff */
[----:B------:R-:W-:-:S02]  /*a100*/  FSEL R28, R28, -INF , !P2 ;  /* 0xff8000001c1c7808 */ /* 0x000fc40005000000 */
[----:B------:R-:W-:Y:S02]  /*a110*/  ISETP.GT.AND P2, PT, R3, 0x9, !P3 ;  /* 0x000000090300780c */ /* 0x000fe40005f44270 */
        /* <DEDUP_REMOVED lines=161> */
[----:B------:R-:W-:-:S04]  /*ab30*/  ISETP.GT.AND P4, PT, R3, RZ, !P5 ;  /* 0x000000ff0300720c */ /* 0x000fc80006f84270 */
[----:B------:R-:W-:-:S04]  /*ab40*/  ISETP.LT.OR P4, PT, R6, 0x1, P4 ;  /* 0x000000010600780c */ /* 0x000fc80002781670 */
[----:B------:R-:W-:Y:S02]  /*ab50*/  FSEL R24, R24, -INF , !P4 ;  /* 0xff80000018187808 */ /* 0x000fe40006000000 */
[----:B------:R-:W-:-:S13]  /*ab60*/  ISETP.GE.AND P4, PT, R15, 0x7a, PT ;  /* 0x0000007a0f00780c */ /* 0x000fda0003f86270 */
[----:B------:R-:W-:Y:S02]  /*ab70*/  @P4 LOP3.LUT R22, R22, 0x10000000, RZ, 0xfc, !PT ;  /* 0x1000000016164812 */ /* 0x000fe400078efcff */
[----:B------:R-:W-:Y:S02]  /*ab80*/  ISETP.GT.AND P4, PT, R3, 0x79, !P4 ;  /* 0x000000790300780c */ /* 0x000fe40006784270 */
[----:B------:R-:W0:Y:S02]  /*ab90*/  SHFL.IDX PT, R3, R21, 0x1, 0x1c1f ;  /* 0x003c1f0015037f89 */ /* 0x000e2400000e0000 */
[----:B------:R-:W-:-:S04]  /*aba0*/  ISETP.LT.OR P4, PT, R6, 0x7a, P4 ;  /* 0x0000007a0600780c */ /* 0x000fc80002781670 */
[----:B------:R-:W-:Y:S02]  /*abb0*/  FSEL R85, R85, -INF , !P4 ;  /* 0xff80000055557808 */ /* 0x000fe40006000000 */
[----:B------:R-:W-:Y:S02]  /*abc0*/  ISETP.GE.AND P4, PT, R11, 0x1, PT ;  /* 0x000000010b00780c */ /* 0x000fe40003f86270 */
[----:B0-----:R-:W-:Y:S01]  /*abd0*/  VIADDMNMX R20, R3, R7, R20, PT ;  /* 0x0000000703147246 */ /* 0x001fe20003800114 */
[----:B------:R-:W-:-:S10]  /*abe0*/  IMAD.IADD R14, R14, 0x1, R3 ;  /* 0x000000010e0e7824 */ /* 0x000fd400078e0203 */
[----:B------:R-:W-:Y:S05]  /*abf0*/  @!P4 BRA `(.L_x_1682) ;  /* 0x000000000050c947 */ /* 0x000fea0003800000 */
        /* <DEDUP_REMOVED lines=11> */
.L_x_1684:
[----:B------:R-:W-:-:S13]  /*acb0*/  ISETP.NE.AND P4, PT, R11, 0x1, PT ;  /* 0x000000010b00780c */ /* 0x000fda0003f85270 */
[----:B------:R-:W0:Y:S02]  /*acc0*/  @P4 LDC.64 R4, c[0x0][0x9e8] ;  /* 0x00027a00ff044b82 */ /* 0x000e240000000a00 */
[----:B0-----:R-:W-:-:S05]  /*acd0*/  @P4 IMAD.HI.U32 R4, R3, R4, RZ ;  /* 0x0000000403044227 */ /* 0x001fca00078e00ff */
[----:B------:R-:W-:-:S07]  /*ace0*/  @P4 SHF.R.U32.HI R3, RZ, R5, R4 ;  /* 0x00000005ff034219 */ /* 0x000fce0000011604 */
.L_x_1685:
[----:B------:R-:W-:Y:S05]  /*acf0*/  BSYNC B0 ;  /* 0x0000000000007941 */ /* 0x000fea0003800000 */
.L_x_1683:
[----:B------:R-:W-:-:S04]  /*ad00*/  IMAD R0, R3, R11, -R0 ;  /* 0x0000000b03007224 */ /* 0x000fc800078e0a00 */
[----:B------:R-:W-:-:S05]  /*ad10*/  IMAD R3, R93, -0x2, R0 ;  /* 0xfffffffe5d037824 */ /* 0x000fca00078e0200 */
[----:B------:R-:W-:Y:S02]  /*ad20*/  VIMNMX R14, R14, R3, !PT ;  /* 0x000000030e0e7248 */ /* 0x000fe40007fe0100 */
[----:B------:R-:W-:-:S07]  /*ad30*/  VIADDMNMX R20, R3, R11, R20, PT ;  /* 0x0000000b03147246 */ /* 0x000fce0003800114 */
.L_x_1682:
[C---:B------:R-:W-:Y:S01]  /*ad40*/  ISETP.GT.AND P1, PT, R14.reuse, 0x1, !P1 ;  /* 0x000000010e00780c */ /* 0x040fe20004f24270 */
[----:B------:R-:W-:Y:S01]  /*ad50*/  ULDC UR30, c[0x0][0x988] ;  /* 0x00026200001e7ab9 */ /* 0x000fe20000000800 */
[----:B------:R-:W-:Y:S02]  /*ad60*/  ISETP.GT.AND P6, PT, R14, 0x8, !P6 ;  /* 0x000000080e00780c */ /* 0x000fe400077c4270 */
[C---:B------:R-:W-:Y:S02]  /*ad70*/  ISETP.LT.OR P1, PT, R20.reuse, 0x2, P1 ;  /* 0x000000021400780c */ /* 0x040fe40000f21670 */
[----:B------:R-:W-:Y:S02]  /*ad80*/  ISETP.LT.OR P6, PT, R20, 0x9, P6 ;  /* 0x000000091400780c */ /* 0x000fe400037c1670 */
[----:B------:R-:W-:Y:S02]  /*ad90*/  FSEL R27, R27, -INF , !P1 ;  /* 0xff8000001b1b7808 */ /* 0x000fe40004800000 */
[----:B------:R-:W-:-:S02]  /*ada0*/  LOP3.LUT P1, RZ, R22, 0x1, RZ, 0xc0, !PT ;  /* 0x0000000116ff7812 */ /* 0x000fc4000782c0ff */
[----:B------:R-:W-:Y:S02]  /*adb0*/  FSEL R30, R30, -INF , !P6 ;  /* 0xff8000001e1e7808 */ /* 0x000fe40007000000 */
[----:B------:R-:W-:Y:S02]  /*adc0*/  ISETP.GT.AND P1, PT, R14, 0x9, !P1 ;  /* 0x000000090e00780c */ /* 0x000fe40004f24270 */
[----:B------:R-:W-:Y:S02]  /*add0*/  LOP3.LUT P6, RZ, R22, 0x4000000, RZ, 0xc0, !PT ;  /* 0x0400000016ff7812 */ /* 0x000fe400078cc0ff */
[----:B------:R-:W-:Y:S02]  /*ade0*/  ISETP.LT.OR P1, PT, R20, 0xa, P1 ;  /* 0x0000000a1400780c */ /* 0x000fe40000f21670 */
[----:B------:R-:W-:Y:S02]  /*adf0*/  LOP3.LUT P4, RZ, R22, 0x2000000, RZ, 0xc0, !PT ;  /* 0x0200000016ff7812 */ /* 0x000fe4000788c0ff */
        /* <DEDUP_REMOVED lines=19> */
[----:B------:R-:W-:Y:S02]  /*af30*/  LOP3.LUT P6, RZ, R22, 0x8000, RZ, 0xc0, !PT ;  /* 0x0000800016ff7812 */ /* 0x000fe400078cc0ff */
[----:B------:R-:W-:Y:S02]  /*af40*/  ISETP.GT.AND P1, PT, R14, 0x19, !P1 ;  /* 0x000000190e00780c */ /* 0x000fe40004f24270 */
[----:B------:R-:W-:Y:S02]  /*af50*/  FMNMX.FTZ R0, R40, R3, !PT ;  /* 0x0000000328007209 */ /* 0x000fe40007810000 */
[----:B------:R-:W-:Y:S02]  /*af60*/  ISETP.LT.OR P1, PT, R20, 0x1a, P1 ;  /* 0x0000001a1400780c */ /* 0x000fe40000f21670 */
[----:B------:R-:W-:Y:S02]  /*af70*/  FMNMX.FTZ R3, R41, R0, !PT ;  /* 0x0000000029037209 */ /* 0x000fe40007810000 */
[----:B------:R-:W-:-:S02]  /*af80*/  FSEL R39, R39, -INF , !P1 ;  /* 0xff80000027277808 */ /* 0x000fc40004800000 */
[C---:B------:R-:W-:Y:S02]  /*af90*/  LOP3.LUT P1, RZ, R22.reuse, 0x800000, RZ, 0xc0, !PT ;  /* 0x0080000016ff7812 */ /* 0x040fe4000782c0ff */
[----:B------:R-:W-:Y:S02]  /*afa0*/  LOP3.LUT P4, RZ, R22, 0x4000, RZ, 0xc0, !PT ;  /* 0x0000400016ff7812 */ /* 0x000fe4000788c0ff */
[----:B------:R-:W-:Y:S02]  /*afb0*/  ISETP.GT.AND P1, PT, R14, 0x20, !P1 ;  /* 0x000000200e00780c */ /* 0x000fe40004f24270 */
[----:B------:R-:W-:Y:S02]  /*afc0*/  FMNMX.FTZ R0, R44, R3, !PT ;  /* 0x000000032c007209 */ /* 0x000fe40007810000 */
[----:B------:R-:W-:Y:S02]  /*afd0*/  ISETP.LT.OR P1, PT, R20, 0x21, P1 ;  /* 0x000000211400780c */ /* 0x000fe40000f21670 */
[----:B------:R-:W-:-:S02]  /*afe0*/  FMNMX.FTZ R3, R45, R0, !PT ;  /* 0x000000002d037209 */ /* 0x000fc40007810000 */
[----:B------:R-:W-:Y:S02]  /*aff0*/  FSEL R42, R42, -INF , !P1 ;  /* 0xff8000002a2a7808 */ /* 0x000fe40004800000 */
[----:B------:R-:W-:Y:S02]  /*b000*/  LOP3.LUT P1, RZ, R22, 0x400000, RZ, 0xc0, !PT ;  /* 0x0040000016ff7812 */ /* 0x000fe4000782c0ff */
[----:B------:R-:W-:Y:S02]  /*b010*/  FMNMX.FTZ R0, R48, R3, !PT ;  /* 0x0000000330007209 */ /* 0x000fe40007810000 */
[----:B------:R-:W-:Y:S02]  /*b020*/  ISETP.GT.AND P1, PT, R14, 0x21, !P1 ;  /* 0x000000210e00780c */ /* 0x000fe40004f24270 */
[----:B------:R-:W-:Y:S02]  /*b030*/  FMNMX.FTZ R3, R49, R0, !PT ;  /* 0x0000000031037209 */ /* 0x000fe40007810000 */
        /* <DEDUP_REMOVED lines=43> */
[C---:B------:R-:W-:Y:S01]  /*b2f0*/  ISETP.GT.AND P5, PT, R14.reuse, RZ, !P5 ;  /* 0x000000ff0e00720c */ /* 0x040fe20006fa4270 */
[----:B------:R-:W0:Y:S01]  /*b300*/  SHFL.BFLY PT, R3, R0, 0x2, 0x1f ;  /* 0x0c401f0000037f89 */ /* 0x000e2200000e0000 */
[----:B------:R-:W-:Y:S02]  /*b310*/  FSEL R55, R55, -INF , !P1 ;  /* 0xff80000037377808 */ /* 0x000fe40004800000 */
[----:B------:R-:W-:Y:S02]  /*b320*/  ISETP.GT.AND P1, PT, R14, 0x40, !P6 ;  /* 0x000000400e00780c */ /* 0x000fe40007724270 */
[C---:B------:R-:W-:Y:S02]  /*b330*/  ISETP.LT.OR P5, PT, R20.reuse, 0x1, P5 ;  /* 0x000000011400780c */ /* 0x040fe40002fa1670 */
[----:B------:R-:W-:Y:S02]  /*b340*/  ISETP.LT.OR P1, PT, R20, 0x41, P1 ;  /* 0x000000411400780c */ /* 0x000fe40000f21670 */
[----:B------:R-:W-:-:S02]  /*b350*/  FSEL R26, R26, -INF , !P5 ;  /* 0xff8000001a1a7808 */ /* 0x000fc40006800000 */
[----:B------:R-:W-:Y:S02]  /*b360*/  FSEL R58, R58, -INF , !P1 ;  /* 0xff8000003a3a7808 */ /* 0x000fe40004800000 */
[----:B------:R-:W-:Y:S02]  /*b370*/  ISETP.GT.AND P1, PT, R14, 0x41, !P4 ;  /* 0x000000410e00780c */ /* 0x000fe40006724270 */
[----:B------:R-:W-:Y:S02]  /*b380*/  LOP3.LUT P6, RZ, R22, 0x10, RZ, 0xc0, !PT ;  /* 0x0000001016ff7812 */ /* 0x000fe400078cc0ff */
[----:B------:R-:W-:Y:S02]  /*b390*/  ISETP.LT.OR P1, PT, R20, 0x42, P1 ;  /* 0x000000421400780c */ /* 0x000fe40000f21670 */
[----:B------:R-:W-:Y:S02]  /*b3a0*/  FMNMX.FTZ R15, R26, R27, !PT ;  /* 0x0000001b1a0f7209 */ /* 0x000fe40007810000 */
[----:B------:R-:W-:-:S02]  /*b3b0*/  FSEL R59, R59, -INF , !P1 ;  /* 0xff8000003b3b7808 */ /* 0x000fc40004800000 */
[----:B------:R-:W-:Y:S02]  /*b3c0*/  LOP3.LUT P1, RZ, R22, 0x2000, RZ, 0xc0, !PT ;  /* 0x0000200016ff7812 */ /* 0x000fe4000782c0ff */
[----:B0-----:R-:W-:Y:S02]  /*b3d0*/  FMNMX.FTZ R5, R0, R3, !PT ;  /* 0x0000000300057209 */ /* 0x001fe40007810000 */
[----:B------:R-:W-:Y:S02]  /*b3e0*/  ISETP.GT.AND P1, PT, R14, 0x48, !P1 ;  /* 0x000000480e00780c */ /* 0x000fe40004f24270 */
[----:B------:R-:W-:Y:S01]  /*b3f0*/  FMNMX.FTZ R0, R30, R15, !PT ;  /* 0x0000000f1e007209 */ /* 0x000fe20007810000 */
[----:B------:R-:W0:Y:S01]  /*b400*/  SHFL.BFLY PT, R4, R5, 0x1, 0x1f ;  /* 0x0c201f0005047f89 */ /* 0x000e2200000e0000 */
[----:B------:R-:W-:Y:S02]  /*b410*/  ISETP.LT.OR P1, PT, R20, 0x49, P1 ;  /* 0x000000491400780c */ /* 0x000fe40000f21670 */
[----:B------:R-:W-:-:S02]  /*b420*/  FMNMX.FTZ R15, R31, R0, !PT ;  /* 0x000000001f0f7209 */ /* 0x000fc40007810000 */
[----:B------:R-:W-:Y:S02]  /*b430*/  FSEL R62, R62, -INF , !P1 ;  /* 0xff8000003e3e7808 */ /* 0x000fe40004800000 */
[C---:B------:R-:W-:Y:S02]  /*b440*/  LOP3.LUT P1, RZ, R22.reuse, 0x1000, RZ, 0xc0, !PT ;  /* 0x0000100016ff7812 */ /* 0x040fe4000782c0ff */
[----:B------:R-:W-:Y:S02]  /*b450*/  LOP3.LUT P4, RZ, R22, 0x2, RZ, 0xc0, !PT ;  /* 0x0000000216ff7812 */ /* 0x000fe4000788c0ff */
        /* <DEDUP_REMOVED lines=8> */
[----:B0-----:R-:W-:-:S02]  /*b4e0*/  FMNMX.FTZ R3, R5, R4, !PT ;  /* 0x0000000405037209 */ /* 0x001fc40007810000 */
[----:B------:R-:W-:Y:S02]  /*b4f0*/  ISETP.LT.OR P1, PT, R20, 0x51, P1 ;  /* 0x000000511400780c */ /* 0x000fe40000f21670 */
[----:B------:R-:W-:Y:S01]  /*b500*/  FMNMX.FTZ R21, R39, R0, !PT ;  /* 0x0000000027157209 */ /* 0x000fe20007810000 */
[----:B------:R-:W-:Y:S01]  /*b510*/  FMUL.FTZ R4, R3, UR30 ;  /* 0x0000001e03047c20 */ /* 0x000fe20008410000 */
[----:B------:R-:W-:Y:S02]  /*b520*/  FSEL R66, R66, -INF , !P1 ;  /* 0xff80000042427808 */ /* 0x000fe40004800000 */
[----:B------:R-:W-:Y:S02]  /*b530*/  LOP3.LUT P1, RZ, R22, 0x400, RZ, 0xc0, !PT ;  /* 0x0000040016ff7812 */ /* 0x000fe4000782c0ff */
[----:B------:R-:W-:Y:S02]  /*b540*/  FMNMX.FTZ R0, R42, R21, !PT ;  /* 0x000000152a007209 */ /* 0x000fe40007810000 */
[----:B------:R-:W-:-:S02]  /*b550*/  ISETP.GT.AND P1, PT, R14, 0x51, !P1 ;  /* 0x000000510e00780c */ /* 0x000fc40004f24270 */
[----:B------:R-:W-:Y:S02]  /*b560*/  ISETP.GT.AND P2, PT, R14, 0x71, !P2 ;  /* 0x000000710e00780c */ /* 0x000fe40005744270 */
[----:B------:R-:W-:Y:S02]  /*b570*/  ISETP.LT.OR P1, PT, R20, 0x52, P1 ;  /* 0x000000521400780c */ /* 0x000fe40000f21670 */
[----:B------:R-:W-:Y:S02]  /*b580*/  ISETP.GT.AND P3, PT, R14, 0x78, !P3 ;  /* 0x000000780e00780c */ /* 0x000fe40005f64270 */
[----:B------:R-:W-:Y:S02]  /*b590*/  FSEL R67, R67, -INF , !P1 ;  /* 0xff80000043437808 */ /* 0x000fe40004800000 */
[----:B------:R-:W-:Y:S02]  /*b5a0*/  LOP3.LUT P1, RZ, R22, 0x200, RZ, 0xc0, !PT ;  /* 0x0000020016ff7812 */ /* 0x000fe4000782c0ff */
[----:B------:R-:W-:-:S02]  /*b5b0*/  ISETP.LT.OR P2, PT, R20, 0x72, P2 ;  /* 0x000000721400780c */ /* 0x000fc40001741670 */
[----:B------:R-:W-:Y:S02]  /*b5c0*/  ISETP.GT.AND P1, PT, R14, 0x58, !P1 ;  /* 0x000000580e00780c */ /* 0x000fe40004f24270 */
[C---:B------:R-:W-:Y:S02]  /*b5d0*/  ISETP.LT.OR P3, PT, R20.reuse, 0x79, P3 ;  /* 0x000000791400780c */ /* 0x040fe40001f61670 */
[----:B------:R-:W-:Y:S02]  /*b5e0*/  ISETP.LT.OR P1, PT, R20, 0x59, P1 ;  /* 0x000000591400780c */ /* 0x000fe40000f21670 */
[----:B------:R-:W-:Y:S02]  /*b5f0*/  FSEL R83, R83, -INF , !P2 ;  /* 0xff80000053537808 */ /* 0x000fe40005000000 */
[----:B------:R-:W-:Y:S02]  /*b600*/  FSEL R70, R70, -INF , !P1 ;  /* 0xff80000046467808 */ /* 0x000fe40004800000 */
[----:B------:R-:W-:-:S02]  /*b610*/  LOP3.LUT P1, RZ, R22, 0x100, RZ, 0xc0, !PT ;  /* 0x0000010016ff7812 */ /* 0x000fc4000782c0ff */
[----:B------:R-:W-:Y:S02]  /*b620*/  FSEL R86, R86, -INF , !P3 ;  /* 0xff80000056567808 */ /* 0x000fe40005800000 */
        /* <DEDUP_REMOVED lines=15> */
[----:B------:R-:W-:-:S04]  /*b720*/  ISETP.GT.AND P1, PT, R14, 0x69, !P6 ;  /* 0x000000690e00780c */ /* 0x000fc80007724270 */
[----:B------:R-:W-:-:S04]  /*b730*/  ISETP.LT.OR P1, PT, R20, 0x6a, P1 ;  /* 0x0000006a1400780c */ /* 0x000fc80000f21670 */
[----:B------:R-:W-:Y:S02]  /*b740*/  FSEL R79, R79, -INF , !P1 ;  /* 0xff8000004f4f7808 */ /* 0x000fe40004800000 */
[----:B------:R-:W-:Y:S02]  /*b750*/  ISETP.GT.AND P1, PT, R14, 0x70, !P4 ;  /* 0x000000700e00780c */ /* 0x000fe40006724270 */
[----:B------:R-:W-:Y:S02]  /*b760*/  LOP3.LUT P4, RZ, R22, 0x10000000, RZ, 0xc0, !PT ;  /* 0x1000000016ff7812 */ /* 0x000fe4000788c0ff */
[----:B------:R-:W-:-:S04]  /*b770*/  ISETP.LT.OR P1, PT, R20, 0x71, P1 ;  /* 0x000000711400780c */ /* 0x000fc80000f21670 */
[----:B------:R-:W-:Y:S02]  /*b780*/  FSEL R82, R82, -INF , !P1 ;  /* 0xff80000052527808 */ /* 0x000fe40004800000 */
[----:B------:R-:W-:-:S04]  /*b790*/  FSETP.NEU.FTZ.AND P1, PT, R3, -INF , PT ;  /* 0xff8000000300780b */ /* 0x000fc80003f3d000 */
[----:B------:R-:W-:Y:S02]  /*b7a0*/  FSEL R4, R4, RZ, P1 ;  /* 0x000000ff04047208 */ /* 0x000fe40000800000 */
[----:B------:R-:W-:Y:S02]  /*b7b0*/  ISETP.GT.AND P1, PT, R14, 0x79, !P4 ;  /* 0x000000790e00780c */ /* 0x000fe40006724270 */
[----:B------:R-:W-:Y:S01]  /*b7c0*/  ISETP.NE.AND P4, PT, R92, 0x1, PT ;  /* 0x000000015c00780c */ /* 0x000fe20003f85270 */
[--C-:B------:R-:W-:Y:S01]  /*b7d0*/  FFMA.FTZ R5, R25, UR30, -R4.reuse ;  /* 0x0000001e19057c23 */ /* 0x100fe20008010804 */
[----:B------:R-:W-:Y:S01]  /*b7e0*/  FMNMX.FTZ R25, R43, R0, !PT ;  /* 0x000000002b197209 */ /* 0x000fe20007810000 */
[--C-:B------:R-:W-:Y:S01]  /*b7f0*/  FFMA.FTZ R7, R29, UR30, -R4.reuse ;  /* 0x0000001e1d077c23 */ /* 0x100fe20008010804 */
[--C-:B------:R-:W-:Y:S01]  /*b800*/  FFMA.FTZ R33, R33, UR30, -R4.reuse ;  /* 0x0000001e21217c23 */ /* 0x100fe20008010804 */
[--C-:B------:R-:W-:Y:S01]  /*b810*/  FFMA.FTZ R37, R37, UR30, -R4.reuse ;  /* 0x0000001e25257c23 */ /* 0x100fe20008010804 */
[----:B------:R-:W-:Y:S01]  /*b820*/  FMNMX.FTZ R0, R46, R25, !PT ;  /* 0x000000192e007209 */ /* 0x000fe20007810000 */
[--C-:B------:R-:W-:Y:S01]  /*b830*/  FFMA.FTZ R41, R41, UR30, -R4.reuse ;  /* 0x0000001e29297c23 */ /* 0x100fe20008010804 */
[----:B------:R0:W-:Y:S01]  /*b840*/  MUFU.EX2 R15, R33 ;  /* 0x00000021000f7308 */ /* 0x0001e20000000800 */
[--C-:B------:R-:W-:Y:S01]  /*b850*/  FFMA.FTZ R45, R45, UR30, -R4.reuse ;  /* 0x0000001e2d2d7c23 */ /* 0x100fe20008010804 */
[----:B------:R-:W-:Y:S01]  /*b860*/  FMNMX.FTZ R25, R47, R0, !PT ;  /* 0x000000002f197209 */ /* 0x000fe20007810000 */
[--C-:B------:R-:W-:Y:S01]  /*b870*/  FFMA.FTZ R6, R57, UR30, -R4.reuse ;  /* 0x0000001e39067c23 */ /* 0x100fe20008010804 */
[----:B------:R-:W-:Y:S01]  /*b880*/  ISETP.LT.OR P1, PT, R20, 0x7a, P1 ;  /* 0x0000007a1400780c */ /* 0x000fe20000f21670 */
[--C-:B------:R-:W-:Y:S01]  /*b890*/  FFMA.FTZ R53, R53, UR30, -R4.reuse ;  /* 0x0000001e35357c23 */ /* 0x100fe20008010804 */
[----:B------:R-:W-:Y:S01]  /*b8a0*/  FMNMX.FTZ R0, R50, R25, !PT ;  /* 0x0000001932007209 */ /* 0x000fe20007810000 */
[--C-:B------:R-:W-:Y:S01]  /*b8b0*/  FFMA.FTZ R148, R24, UR30, -R4.reuse ;  /* 0x0000001e18947c23 */ /* 0x100fe20008010804 */
[----:B------:R1:W-:Y:S01]  /*b8c0*/  MUFU.EX2 R21, R37 ;  /* 0x0000002500157308 */ /* 0x0003e20000000800 */
[----:B------:R-:W-:Y:S01]  /*b8d0*/  FSEL R87, R87, -INF , !P1 ;  /* 0xff80000057577808 */ /* 0x000fe20004800000 */
[--C-:B------:R-:W-:Y:S01]  /*b8e0*/  FFMA.FTZ R150, R28, UR30, -R4.reuse ;  /* 0x0000001e1c967c23 */ /* 0x100fe20008010804 */
[----:B------:R-:W-:Y:S01]  /*b8f0*/  FMNMX.FTZ R29, R51, R0, !PT ;  /* 0x00000000331d7209 */ /* 0x000fe20007810000 */
[--C-:B------:R-:W-:Y:S01]  /*b900*/  FFMA.FTZ R49, R49, UR30, -R4.reuse ;  /* 0x0000001e31317c23 */ /* 0x100fe20008010804 */
[--C-:B------:R-:W-:Y:S01]  /*b910*/  FFMA.FTZ R144, R32, UR30, -R4.reuse ;  /* 0x0000001e20907c23 */ /* 0x100fe20008010804 */
[--C-:B------:R-:W-:Y:S01]  /*b920*/  FFMA.FTZ R146, R36, UR30, -R4.reuse ;  /* 0x0000001e24927c23 */ /* 0x100fe20008010804 */
[----:B------:R-:W-:Y:S01]  /*b930*/  FMNMX.FTZ R0, R54, R29, !PT ;  /* 0x0000001d36007209 */ /* 0x000fe20007810000 */
[----:B------:R2:W-:Y:S01]  /*b940*/  MUFU.EX2 R25, R41 ;  /* 0x0000002900197308 */ /* 0x0005e20000000800 */
        /* <DEDUP_REMOVED lines=10> */
[----:B0-----:R-:W-:Y:S01]  /*b9f0*/  FMNMX.FTZ R33, R59, R0, !PT ;  /* 0x000000003b217209 */ /* 0x001fe20007810000 */
[--C-:B------:R-:W-:Y:S01]  /*ba00*/  FFMA.FTZ R130, R68, UR30, -R4.reuse ;  /* 0x0000001e44827c23 */ /* 0x100fe20008010804 */
[--C-:B------:R-:W-:Y:S01]  /*ba10*/  FFMA.FTZ R124, R72, UR30, -R4.reuse ;  /* 0x0000001e487c7c23 */ /* 0x100fe20008010804 */
[--C-:B------:R-:W-:Y:S01]  /*ba20*/  FFMA.FTZ R126, R76, UR30, -R4.reuse ;  /* 0x0000001e4c7e7c23 */ /* 0x100fe20008010804 */
[----:B------:R-:W-:Y:S01]  /*ba30*/  FMNMX.FTZ R0, R62, R33, !PT ;  /* 0x000000213e007209 */ /* 0x000fe20007810000 */
[----:B------:R-:W-:Y:S01]  /*ba40*/  MUFU.EX2 R29, R45 ;  /* 0x0000002d001d7308 */ /* 0x000fe20000000800 */
[--C-:B------:R-:W-:Y:S01]  /*ba50*/  FFMA.FTZ R120, R80, UR30, -R4.reuse ;  /* 0x0000001e50787c23 */ /* 0x100fe20008010804 */
[----:B------:R-:W-:Y:S01]  /*ba60*/  FFMA.FTZ R122, R84, UR30, -R4 ;  /* 0x0000001e547a7c23 */ /* 0x000fe20008010804 */
[----:B------:R-:W-:-:S04]  /*ba70*/  FMNMX.FTZ R33, R63, R0, !PT ;  /* 0x000000003f217209 */ /* 0x000fc80007810000 */
[----:B------:R-:W-:Y:S01]  /*ba80*/  FMNMX.FTZ R0, R66, R33, !PT ;  /* 0x0000002142007209 */ /* 0x000fe20007810000 */
[----:B------:R-:W0:Y:S03]  /*ba90*/  MUFU.EX2 R5, R5 ;  /* 0x0000000500057308 */ /* 0x000e260000000800 */
[----:B-1----:R-:W-:-:S04]  /*baa0*/  FMNMX.FTZ R37, R67, R0, !PT ;  /* 0x0000000043257209 */ /* 0x002fc80007810000 */
[----:B------:R-:W-:Y:S01]  /*bab0*/  FMNMX.FTZ R0, R70, R37, !PT ;  /* 0x0000002546007209 */ /* 0x000fe20007810000 */
[----:B------:R-:W1:Y:S03]  /*bac0*/  MUFU.EX2 R150, R150 ;  /* 0x0000009600967308 */ /* 0x000e660000000800 */
[----:B------:R-:W-:-:S04]  /*bad0*/  FMNMX.FTZ R37, R71, R0, !PT ;  /* 0x0000000047257209 */ /* 0x000fc80007810000 */
[----:B------:R-:W-:Y:S01]  /*bae0*/  FMNMX.FTZ R0, R74, R37, !PT ;  /* 0x000000254a007209 */ /* 0x000fe20007810000 */
[----:B------:R-:W3:Y:S03]  /*baf0*/  MUFU.EX2 R7, R7 ;  /* 0x0000000700077308 */ /* 0x000ee60000000800 */
[----:B--2---:R-:W-:-:S04]  /*bb00*/  FMNMX.FTZ R41, R75, R0, !PT ;  /* 0x000000004b297209 */ /* 0x004fc80007810000 */
[----:B------:R-:W-:Y:S01]  /*bb10*/  FMNMX.FTZ R0, R78, R41, !PT ;  /* 0x000000294e007209 */ /* 0x000fe20007810000 */
[----:B------:R2:W-:Y:S03]  /*bb20*/  MUFU.EX2 R37, R53 ;  /* 0x0000003500257308 */ /* 0x0005e60000000800 */
[----:B------:R-:W-:-:S04]  /*bb30*/  FMNMX.FTZ R41, R79, R0, !PT ;  /* 0x000000004f297209 */ /* 0x000fc80007810000 */
[----:B------:R-:W-:Y:S01]  /*bb40*/  FMNMX.FTZ R0, R82, R41, !PT ;  /* 0x0000002952007209 */ /* 0x000fe20007810000 */
[----:B------:R4:W-:Y:S01]  /*bb50*/  MUFU.EX2 R33, R49 ;  /* 0x0000003100217308 */ /* 0x0009e20000000800 */
[----:B--2---:R-:W-:Y:S02]  /*bb60*/  FFMA.FTZ R53, R69, UR30, -R4 ;  /* 0x0000001e45357c23 */ /* 0x004fe40008010804 */
[----:B------:R-:W-:-:S04]  /*bb70*/  FMNMX.FTZ R45, R83, R0, !PT ;  /* 0x00000000532d7209 */ /* 0x000fc80007810000 */
[----:B------:R-:W-:Y:S01]  /*bb80*/  FMNMX.FTZ R0, R86, R45, !PT ;  /* 0x0000002d56007209 */ /* 0x000fe20007810000 */
[----:B------:R2:W-:Y:S01]  /*bb90*/  MUFU.EX2 R41, R6 ;  /* 0x0000000600297308 */ /* 0x0005e20000000800 */
[--C-:B------:R-:W-:Y:S01]  /*bba0*/  FFMA.FTZ R45, R61, UR30, -R4.reuse ;  /* 0x0000001e3d2d7c23 */ /* 0x100fe20008010804 */
[--C-:B----4-:R-:W-:Y:S01]  /*bbb0*/  FFMA.FTZ R49, R65, UR30, -R4.reuse ;  /* 0x0000001e41317c23 */ /* 0x110fe20008010804 */
[----:B------:R-:W-:Y:S01]  /*bbc0*/  FMNMX.FTZ R0, R87, R0, !PT ;  /* 0x0000000057007209 */ /* 0x000fe20007810000 */
[--C-:B------:R-:W-:Y:S01]  /*bbd0*/  FFMA.FTZ R61, R77, UR30, -R4.reuse ;  /* 0x0000001e4d3d7c23 */ /* 0x100fe20008010804 */
[----:B------:R-:W-:-:S03]  /*bbe0*/  FFMA.FTZ R65, R81, UR30, -R4 ;  /* 0x0000001e51417c23 */ /* 0x000fc60008010804 */
[----:B------:R-:W2:Y:S01]  /*bbf0*/  SHFL.BFLY PT, R57, R0, 0x2, 0x1f ;  /* 0x0c401f0000397f89 */ /* 0x000ea200000e0000 */
[----:B------:R-:W4:Y:S08]  /*bc00*/  MUFU.EX2 R144, R144 ;  /* 0x0000009000907308 */ /* 0x000f300000000800 */
[----:B------:R-:W5:Y:S08]  /*bc10*/  MUFU.EX2 R146, R146 ;  /* 0x0000009200927308 */ /* 0x000f700000000800 */
[----:B------:R-:W-:Y:S01]  /*bc20*/  MUFU.EX2 R140, R140 ;  /* 0x0000008c008c7308 */ /* 0x000fe20000000800 */
[----:B--2---:R-:W-:Y:S01]  /*bc30*/  FMNMX.FTZ R6, R0, R57, !PT ;  /* 0x0000003900067209 */ /* 0x004fe20007810000 */
[----:B------:R-:W-:-:S06]  /*bc40*/  FFMA.FTZ R57, R73, UR30, -R4 ;  /* 0x0000001e49397c23 */ /* 0x000fcc0008010804 */
[----:B------:R-:W-:Y:S01]  /*bc50*/  MUFU.EX2 R142, R142 ;  /* 0x0000008e008e7308 */ /* 0x000fe20000000800 */
[----:B------:R-:W2:Y:S07]  /*bc60*/  SHFL.BFLY PT, R69, R6, 0x1, 0x1f ;  /* 0x0c201f0006457f89 */ /* 0x000eae00000e0000 */
[----:B------:R-:W-:Y:S08]  /*bc70*/  MUFU.EX2 R136, R136 ;  /* 0x0000008800887308 */ /* 0x000ff00000000800 */
[----:B------:R-:W-:Y:S08]  /*bc80*/  MUFU.EX2 R138, R138 ;  /* 0x0000008a008a7308 */ /* 0x000ff00000000800 */
[----:B------:R-:W-:Y:S01]  /*bc90*/  MUFU.EX2 R132, R132 ;  /* 0x0000008400847308 */ /* 0x000fe20000000800 */
[----:B--2---:R-:W-:Y:S01]  /*bca0*/  FMNMX.FTZ R0, R6, R69, !PT ;  /* 0x0000004506007209 */ /* 0x004fe20007810000 */
[----:B------:R-:W-:-:S03]  /*bcb0*/  FFMA.FTZ R69, R85, UR30, -R4 ;  /* 0x0000001e55457c23 */ /* 0x000fc60008010804 */
[C---:B------:R-:W-:Y:S01]  /*bcc0*/  FSETP.NEU.FTZ.AND P1, PT, R0.reuse, -INF , PT ;  /* 0xff8000000000780b */ /* 0x040fe20003f3d000 */
[----:B------:R-:W-:Y:S02]  /*bcd0*/  FMUL.FTZ R6, R0, UR30 ;  /* 0x0000001e00067c20 */ /* 0x000fe40008410000 */
[----:B------:R-:W-:Y:S03]  /*bce0*/  MUFU.EX2 R134, R134 ;  /* 0x0000008600867308 */ /* 0x000fe60000000800 */
[----:B------:R-:W-:-:S05]  /*bcf0*/  FSEL R6, R6, RZ, P1 ;  /* 0x000000ff06067208 */ /* 0x000fca0000800000 */
[----:B------:R-:W-:Y:S01]  /*bd00*/  MUFU.EX2 R45, R45 ;  /* 0x0000002d002d7308 */ /* 0x000fe20000000800 */
[--C-:B------:R-:W-:Y:S01]  /*bd10*/  FFMA.FTZ R149, R26, UR30, -R6.reuse ;  /* 0x0000001e1a957c23 */ /* 0x100fe20008010806 */
[--C-:B------:R-:W-:Y:S01]  /*bd20*/  FFMA.FTZ R4, R27, UR30, -R6.reuse ;  /* 0x0000001e1b047c23 */ /* 0x100fe20008010806 */
[--C-:B------:R-:W-:Y:S01]  /*bd30*/  FFMA.FTZ R151, R30, UR30, -R6.reuse ;  /* 0x0000001e1e977c23 */ /* 0x100fe20008010806 */
[----:B0-----:R-:W-:Y:S01]  /*bd40*/  FADD.FTZ R27, R148, R5 ;  /* 0x00000005941b7221 */ /* 0x001fe20000010000 */
[--C-:B------:R-:W-:Y:S01]  /*bd50*/  FFMA.FTZ R14, R31, UR30, -R6.reuse ;  /* 0x0000001e1f0e7c23 */ /* 0x100fe20008010806 */
[--C-:B------:R-:W-:Y:S01]  /*bd60*/  FFMA.FTZ R145, R34, UR30, -R6.reuse ;  /* 0x0000001e22917c23 */ /* 0x100fe20008010806 */
[--C-:B------:R-:W-:Y:S01]  /*bd70*/  FFMA.FTZ R20, R35, UR30, -R6.reuse ;  /* 0x0000001e23147c23 */ /* 0x100fe20008010806 */
[----:B------:R-:W-:Y:S01]  /*bd80*/  MUFU.EX2 R149, R149 ;  /* 0x0000009500957308 */ /* 0x000fe20000000800 */
[----:B-1----:R-:W-:Y:S01]  /*bd90*/  FADD.FTZ R34, R150, R27 ;  /* 0x0000001b96227221 */ /* 0x002fe20000010000 */
[--C-:B------:R-:W-:Y:S01]  /*bda0*/  FFMA.FTZ R147, R38, UR30, -R6.reuse ;  /* 0x0000001e26937c23 */ /* 0x100fe20008010806 */
[--C-:B------:R-:W-:Y:S01]  /*bdb0*/  FFMA.FTZ R24, R39, UR30, -R6.reuse ;  /* 0x0000001e27187c23 */ /* 0x100fe20008010806 */
[----:B------:R-:W-:Y:S01]  /*bdc0*/  FFMA.FTZ R141, R42, UR30, -R6 ;  /* 0x0000001e2a8d7c23 */ /* 0x000fe20008010806 */
[----:B---3--:R-:W-:Y:S01]  /*bdd0*/  FADD.FTZ R27, R7, R34 ;  /* 0x00000022071b7221 */ /* 0x008fe20000010000 */
[----:B------:R-:W0:Y:S01]  /*bde0*/  @P4 LDC R35, c[0x0][0x44c] ;  /* 0x00011300ff234b82 */ /* 0x000e220000000800 */
[--C-:B------:R-:W-:Y:S01]  /*bdf0*/  FFMA.FTZ R26, R43, UR30, -R6.reuse ;  /* 0x0000001e2b1a7c23 */ /* 0x100fe20008010806 */
[----:B------:R-:W1:Y:S01]  /*be00*/  MUFU.EX2 R4, R4 ;  /* 0x0000000400047308 */ /* 0x000e620000000800 */
[----:B----4-:R-:W-:Y:S01]  /*be10*/  FADD.FTZ R36, R144, R27 ;  /* 0x0000001b90247221 */ /* 0x010fe20000010000 */
[--C-:B------:R-:W-:Y:S01]  /*be20*/  FFMA.FTZ R143, R46, UR30, -R6.reuse ;  /* 0x0000001e2e8f7c23 */ /* 0x100fe20008010806 */
[--C-:B------:R-:W-:Y:S01]  /*be30*/  FFMA.FTZ R28, R47, UR30, -R6.reuse ;  /* 0x0000001e2f1c7c23 */ /* 0x100fe20008010806 */
[----:B------:R-:W-:Y:S01]  /*be40*/  FFMA.FTZ R137, R50, UR30, -R6 ;  /* 0x0000001e32897c23 */ /* 0x000fe20008010806 */
[----:B------:R-:W-:Y:S01]  /*be50*/  FADD.FTZ R27, R15, R36 ;  /* 0x000000240f1b7221 */ /* 0x000fe20000010000 */
[----:B------:R-:W2:Y:S01]  /*be60*/  @P4 LDC R46, c[0x0][0x450] ;  /* 0x00011400ff2e4b82 */ /* 0x000ea20000000800 */
[--C-:B------:R-:W-:Y:S01]  /*be70*/  FFMA.FTZ R30, R51, UR30, -R6.reuse ;  /* 0x0000001e331e7c23 */ /* 0x100fe20008010806 */
[----:B------:R-:W3:Y:S01]  /*be80*/  MUFU.EX2 R151, R151 ;  /* 0x0000009700977308 */ /* 0x000ee20000000800 */
[----:B-----5:R-:W-:Y:S01]  /*be90*/  FADD.FTZ R36, R146, R27 ;  /* 0x0000001b92247221 */ /* 0x020fe20000010000 */
[--C-:B------:R-:W-:Y:S01]  /*bea0*/  FFMA.FTZ R139, R54, UR30, -R6.reuse ;  /* 0x0000001e368b7c23 */ /* 0x100fe20008010806 */
[----:B------:R-:W-:Y:S01]  /*beb0*/  FFMA.FTZ R32, R55, UR30, -R6 ;  /* 0x0000001e37207c23 */ /* 0x000fe20008010806 */
[----:B------:R-:W-:-:S02]  /*bec0*/  IMAD.MOV.U32 R42, RZ, RZ, R90 ;  /* 0x000000ffff2a7224 */ /* 0x000fc400078e005a */
[----:B------:R-:W-:Y:S01]  /*bed0*/  FADD.FTZ R31, R21, R36 ;  /* 0x00000024151f7221 */ /* 0x000fe20000010000 */
[--C-:B------:R-:W-:Y:S01]  /*bee0*/  FFMA.FTZ R133, R58, UR30, -R6.reuse ;  /* 0x0000001e3a857c23 */ /* 0x100fe20008010806 */
[----:B------:R-:W-:Y:S01]  /*bef0*/  FFMA.FTZ R34, R59, UR30, -R6 ;  /* 0x0000001e3b227c23 */ /* 0x000fe20008010806 */
[----:B------:R-:W4:Y:S01]  /*bf00*/  MUFU.EX2 R14, R14 ;  /* 0x0000000e000e7308 */ /* 0x000f220000000800 */
[----:B-1----:R-:W-:Y:S01]  /*bf10*/  FADD.FTZ R38, R149, R4 ;  /* 0x0000000495267221 */ /* 0x002fe20000010000 */
[----:B------:R-:W-:Y:S01]  /*bf20*/  FADD.FTZ R40, R140, R31 ;  /* 0x0000001f8c287221 */ /* 0x000fe20000010000 */
[--C-:B------:R-:W-:Y:S01]  /*bf30*/  FFMA.FTZ R135, R62, UR30, -R6.reuse ;  /* 0x0000001e3e877c23 */ /* 0x100fe20008010806 */
[--C-:B------:R-:W-:Y:S01]  /*bf40*/  FFMA.FTZ R36, R63, UR30, -R6.reuse ;  /* 0x0000001e3f247c23 */ /* 0x100fe20008010806 */
[----:B------:R-:W-:Y:S01]  /*bf50*/  FFMA.FTZ R129, R66, UR30, -R6 ;  /* 0x0000001e42817c23 */ /* 0x000fe20008010806 */
[----:B------:R-:W-:Y:S01]  /*bf60*/  FADD.FTZ R31, R25, R40 ;  /* 0x00000028191f7221 */ /* 0x000fe20000010000 */
[----:B0-----:R-:W-:Y:S01]  /*bf70*/  @P4 IMAD.HI.U32 R35, R90, R35, RZ ;  /* 0x000000235a234227 */ /* 0x001fe200078e00ff */
[----:B------:R-:W0:Y:S03]  /*bf80*/  MUFU.EX2 R145, R145 ;  /* 0x0000009100917308 */ /* 0x000e260000000800 */
[----:B---3--:R-:W-:Y:S01]  /*bf90*/  FADD.FTZ R27, R151, R38 ;  /* 0x00000026971b7221 */ /* 0x008fe20000010000 */
[--C-:B------:R-:W-:Y:S01]  /*bfa0*/  FFMA.FTZ R131, R70, UR30, -R6.reuse ;  /* 0x0000001e46837c23 */ /* 0x100fe20008010806 */
[--C-:B------:R-:W-:Y:S01]  /*bfb0*/  FFMA.FTZ R125, R74, UR30, -R6.reuse ;  /* 0x0000001e4a7d7c23 */ /* 0x100fe20008010806 */
[--C-:B------:R-:W-:Y:S01]  /*bfc0*/  FFMA.FTZ R75, R75, UR30, -R6.reuse ;  /* 0x0000001e4b4b7c23 */ /* 0x100fe20008010806 */
[--C-:B------:R-:W-:Y:S01]  /*bfd0*/  FFMA.FTZ R127, R78, UR30, -R6.reuse ;  /* 0x0000001e4e7f7c23 */ /* 0x100fe20008010806 */
[----:B--2---:R-:W-:Y:S01]  /*bfe0*/  @P4 SHF.R.U32.HI R42, RZ, R46, R35 ;  /* 0x0000002eff2a4219 */ /* 0x004fe20000011623 */
[--C-:B------:R-:W-:Y:S01]  /*bff0*/  FFMA.FTZ R82, R82, UR30, -R6.reuse ;  /* 0x0000001e52527c23 */ /* 0x100fe20008010806 */
[----:B------:R-:W1:Y:S01]  /*c000*/  MUFU.EX2 R20, R20 ;  /* 0x0000001400147308 */ /* 0x000e620000000800 */
[----:B----4-:R-:W-:Y:S01]  /*c010*/  FADD.FTZ R38, R14, R27 ;  /* 0x0000001b0e267221 */ /* 0x010fe20000010000 */
[--C-:B------:R-:W-:Y:S01]  /*c020*/  FFMA.FTZ R83, R83, UR30, -R6.reuse ;  /* 0x0000001e53537c23 */ /* 0x100fe20008010806 */
[--C-:B------:R-:W-:Y:S01]  /*c030*/  FFMA.FTZ R86, R86, UR30, -R6.reuse ;  /* 0x0000001e56567c23 */ /* 0x100fe20008010806 */
[----:B------:R-:W-:Y:S01]  /*c040*/  FFMA.FTZ R87, R87, UR30, -R6 ;  /* 0x0000001e57577c23 */ /* 0x000fe20008010806 */
[----:B------:R-:W-:Y:S01]  /*c050*/  F2FP.BF16.F32.PACK_AB R148, R5, R148 ;  /* 0x000000940594723e */ /* 0x000fe200000010ff */
[----:B------:R-:W-:Y:S01]  /*c060*/  IMAD.IADD R89, R89, 0x1, R42 ;  /* 0x0000000159597824 */ /* 0x000fe200078e022a */
[----:B------:R-:W-:Y:S01]  /*c070*/  F2FP.BF16.F32.PACK_AB R150, R7, R150 ;  /* 0x000000960796723e */ /* 0x000fe200000010ff */
[----:B------:R-:W2:Y:S01]  /*c080*/  MUFU.EX2 R147, R147 ;  /* 0x0000009300937308 */ /* 0x000ea20000000800 */
[----:B0-----:R-:W-:Y:S01]  /*c090*/  FADD.FTZ R27, R145, R38 ;  /* 0x00000026911b7221 */ /* 0x001fe20000010000 */
[----:B------:R-:W-:Y:S01]  /*c0a0*/  FADD.FTZ R38, R142, R31 ;  /* 0x0000001f8e267221 */ /* 0x000fe20000010000 */
[----:B------:R-:W-:Y:S01]  /*c0b0*/  ISETP.GE.AND P4, PT, R11, 0x1, PT ;  /* 0x000000010b00780c */ /* 0x000fe20003f86270 */
[----:B------:R-:W-:Y:S01]  /*c0c0*/  IMAD.IADD R10, R89, 0x1, R10 ;  /* 0x00000001590a7824 */ /* 0x000fe200078e020a */
[----:B------:R-:W-:Y:S01]  /*c0d0*/  F2FP.BF16.F32.PACK_AB R149, R4, R149 ;  /* 0x000000950495723e */ /* 0x000fe200000010ff */
[----:B------:R-:W-:Y:S01]  /*c0e0*/  FADD.FTZ R31, R29, R38 ;  /* 0x000000261d1f7221 */ /* 0x000fe20000010000 */
[----:B------:R-:W-:Y:S01]  /*c0f0*/  FFMA.FTZ R38, R67, UR30, -R6 ;  /* 0x0000001e43267c23 */ /* 0x000fe20008010806 */
[----:B------:R-:W0:Y:S01]  /*c100*/  MUFU.EX2 R24, R24 ;  /* 0x0000001800187308 */ /* 0x000e220000000800 */
[----:B-1----:R-:W-:Y:S01]  /*c110*/  FADD.FTZ R40, R20, R27 ;  /* 0x0000001b14287221 */ /* 0x002fe20000010000 */
[----:B------:R-:W-:Y:S01]  /*c120*/  FADD.FTZ R44, R136, R31 ;  /* 0x0000001f882c7221 */ /* 0x000fe20000010000 */
[----:B------:R-:W-:-:S02]  /*c130*/  F2FP.BF16.F32.PACK_AB R144, R15, R144 ;  /* 0x000000900f90723e */ /* 0x000fc400000010ff */
[----:B------:R-:W-:Y:S01]  /*c140*/  F2FP.BF16.F32.PACK_AB R146, R21, R146 ;  /* 0x000000921592723e */ /* 0x000fe200000010ff */
[----:B------:R-:W-:Y:S01]  /*c150*/  FADD.FTZ R31, R33, R44 ;  /* 0x0000002c211f7221 */ /* 0x000fe20000010000 */
[----:B------:R-:W-:Y:S01]  /*c160*/  F2FP.BF16.F32.PACK_AB R140, R25, R140 ;  /* 0x0000008c198c723e */ /* 0x000fe200000010ff */
[----:B------:R-:W1:Y:S01]  /*c170*/  MUFU.EX2 R141, R141 ;  /* 0x0000008d008d7308 */ /* 0x000e620000000800 */
[----:B--2---:R-:W-:Y:S01]  /*c180*/  FADD.FTZ R27, R147, R40 ;  /* 0x00000028931b7221 */ /* 0x004fe20000010000 */
[----:B------:R-:W-:Y:S01]  /*c190*/  FADD.FTZ R46, R138, R31 ;  /* 0x0000001f8a2e7221 */ /* 0x000fe20000010000 */
[----:B------:R-:W-:Y:S02]  /*c1a0*/  F2FP.BF16.F32.PACK_AB R142, R29, R142 ;  /* 0x0000008e1d8e723e */ /* 0x000fe400000010ff */
[----:B------:R-:W-:Y:S01]  /*c1b0*/  F2FP.BF16.F32.PACK_AB R136, R33, R136 ;  /* 0x000000882188723e */ /* 0x000fe200000010ff */
[C---:B------:R-:W-:Y:S01]  /*c1c0*/  FADD.FTZ R31, R37.reuse, R46 ;  /* 0x0000002e251f7221 */ /* 0x040fe20000010000 */
[----:B------:R-:W-:Y:S01]  /*c1d0*/  F2FP.BF16.F32.PACK_AB R138, R37, R138 ;  /* 0x0000008a258a723e */ /* 0x000fe200000010ff */
[----:B------:R-:W2:Y:S01]  /*c1e0*/  MUFU.EX2 R26, R26 ;  /* 0x0000001a001a7308 */ /* 0x000ea20000000800 */
[----:B0-----:R-:W-:Y:S01]  /*c1f0*/  FADD.FTZ R40, R24, R27 ;  /* 0x0000001b18287221 */ /* 0x001fe20000010000 */
[----:B------:R-:W-:-:S02]  /*c200*/  F2FP.BF16.F32.PACK_AB R151, R14, R151 ;  /* 0x000000970e97723e */ /* 0x000fc400000010ff */
[----:B------:R-:W-:Y:S02]  /*c210*/  F2FP.BF16.F32.PACK_AB R145, R20, R145 ;  /* 0x000000911491723e */ /* 0x000fe400000010ff */
[----:B------:R-:W-:Y:S02]  /*c220*/  F2FP.BF16.F32.PACK_AB R147, R24, R147 ;  /* 0x000000931893723e */ /* 0x000fe400000010ff */
[----:B------:R-:W0:Y:S01]  /*c230*/  MUFU.EX2 R143, R143 ;  /* 0x0000008f008f7308 */ /* 0x000e220000000800 */
[----:B-1----:R-:W-:Y:S01]  /*c240*/  FADD.FTZ R27, R141, R40 ;  /* 0x000000288d1b7221 */ /* 0x002fe20000010000 */
[----:B------:R-:W-:-:S06]  /*c250*/  FFMA.FTZ R40, R71, UR30, -R6 ;  /* 0x0000001e47287c23 */ /* 0x000fcc0008010806 */
[----:B------:R-:W1:Y:S01]  /*c260*/  MUFU.EX2 R28, R28 ;  /* 0x0000001c001c7308 */ /* 0x000e620000000800 */
[C---:B--2---:R-:W-:Y:S01]  /*c270*/  FADD.FTZ R44, R26.reuse, R27 ;  /* 0x0000001b1a2c7221 */ /* 0x044fe20000010000 */
[----:B------:R-:W-:-:S06]  /*c280*/  F2FP.BF16.F32.PACK_AB R141, R26, R141 ;  /* 0x0000008d1a8d723e */ /* 0x000fcc00000010ff */
        /* <DEDUP_REMOVED lines=85> */
[----:B-1----:R-:W-:Y:S01]  /*c7e0*/  FADD.FTZ R6, R122, R7 ;  /* 0x000000077a067221 */ /* 0x002fe20000010000 */
[C---:B--2---:R-:W-:Y:S01]  /*c7f0*/  FADD.FTZ R5, R87.reuse, R4 ;  /* 0x0000000457057221 */ /* 0x044fe20000010000 */
[----:B------:R-:W-:Y:S01]  /*c800*/  F2FP.BF16.F32.PACK_AB R123, R87, R86 ;  /* 0x00000056577b723e */ /* 0x000fe200000010ff */
[----:B------:R-:W-:Y:S02]  /*c810*/  VIADD R4, R88, 0xfffffffe ;  /* 0xfffffffe58047836 */ /* 0x000fe40000000000 */
[C---:B0-----:R-:W-:Y:S01]  /*c820*/  FADD.FTZ R6, R69.reuse, R6 ;  /* 0x0000000645067221 */ /* 0x041fe20000010000 */
[----:B------:R-:W-:Y:S01]  /*c830*/  F2FP.BF16.F32.PACK_AB R122, R69, R122 ;  /* 0x0000007a457a723e */ /* 0x000fe200000010ff */
        /* <DEDUP_REMOVED lines=12> */
.L_x_1688:
[----:B------:R-:W-:-:S13]  /*c900*/  ISETP.NE.AND P1, PT, R11, 0x1, PT ;  /* 0x000000010b00780c */ /* 0x000fda0003f25270 */
[----:B------:R-:W0:Y:S02]  /*c910*/  @P1 LDC.64 R14, c[0x0][0x9e8] ;  /* 0x00027a00ff0e1b82 */ /* 0x000e240000000a00 */
[----:B0-----:R-:W-:-:S05]  /*c920*/  @P1 IMAD.HI.U32 R14, R7, R14, RZ ;  /* 0x0000000e070e1227 */ /* 0x001fca00078e00ff */
[----:B------:R-:W-:-:S07]  /*c930*/  @P1 SHF.R.U32.HI R7, RZ, R15, R14 ;  /* 0x0000000fff071219 */ /* 0x000fce000001160e */
.L_x_1689:
[----:B------:R-:W-:Y:S05]  /*c940*/  BSYNC B0 ;  /* 0x0000000000007941 */ /* 0x000fea0003800000 */
.L_x_1687:
[----:B------:R-:W-:-:S05]  /*c950*/  IMAD R7, R7, R11, R11 ;  /* 0x0000000b07077224 */ /* 0x000fca00078e020b */
[----:B------:R-:W-:-:S07]  /*c960*/  VIMNMX R10, R10, R7, PT ;  /* 0x000000070a0a7248 */ /* 0x000fce0003fe0100 */
.L_x_1686:
[----:B------:R-:W2:Y:S01]  /*c970*/  LDL R11, [R1+0x38] ;  /* 0x00003800010b7983 */ /* 0x000ea20000100800 */
[----:B------:R-:W-:Y:S01]  /*c980*/  SHF.R.S32.HI R7, RZ, 0x1f, R10 ;  /* 0x0000001fff077819 */ /* 0x000fe2000001140a */
[----:B------:R-:W-:Y:S01]  /*c990*/  ULDC UR5, c[0x0][0x9e4] ;  /* 0x0002790000057ab9 */ /* 0x000fe20000000800 */
[----:B------:R-:W-:Y:S01]  /*c9a0*/  ULDC UR4, c[0x0][0x9e4] ;  /* 0x0002790000047ab9 */ /* 0x000fe20000000800 */
[----:B------:R-:W-:Y:S01]  /*c9b0*/  ULDC UR9, c[0x0][0x9dc] ;  /* 0x0002770000097ab9 */ /* 0x000fe20000000800 */
[----:B------:R-:W-:Y:S01]  /*c9c0*/  LEA.HI R7, R7, R10, RZ, 0x7 ;  /* 0x0000000a07077211 */ /* 0x000fe200078f38ff */
[----:B------:R-:W-:Y:S01]  /*c9d0*/  ULDC UR11, c[0x0][0x9dc] ;  /* 0x00027700000b7ab9 */ /* 0x000fe20000000800 */
[----:B------:R-:W-:Y:S01]  /*c9e0*/  ULDC UR6, c[0x0][0x988] ;  /* 0x0002620000067ab9 */ /* 0x000fe20000000800 */
[----:B------:R-:W-:Y:S01]  /*c9f0*/  ULDC UR7, c[0x0][0x988] ;  /* 0x0002620000077ab9 */ /* 0x000fe20000000800 */
[----:B------:R-:W-:Y:S01]  /*ca00*/  SHF.R.S32.HI R7, RZ, 0x7, R7 ;  /* 0x00000007ff077819 */ /* 0x000fe20000011407 */
[----:B------:R-:W-:Y:S01]  /*ca10*/  ULDC UR8, c[0x0][0x988] ;  /* 0x0002620000087ab9 */ /* 0x000fe20000000800 */
[----:B------:R-:W-:Y:S01]  /*ca20*/  ULDC UR28, c[0x0][0x9e0] ;  /* 0x00027800001c7ab9 */ /* 0x000fe20000000800 */
[----:B------:R-:W-:Y:S01]  /*ca30*/  ULDC UR10, c[0x0][0x9e0] ;  /* 0x00027800000a7ab9 */ /* 0x000fe20000000800 */
        /* <DEDUP_REMOVED lines=16> */
[----:B--2---:R-:W-:-:S04]  /*cb40*/  VIMNMX R11, R11, R7, !PT ;  /* 0x000000070b0b7248 */ /* 0x004fc80007fe0100 */
[----:B------:R-:W-:Y:S01]  /*cb50*/  ISETP.GE.AND P1, PT, R4, R11, PT ;  /* 0x0000000b0400720c */ /* 0x000fe20003f26270 */
[----:B------:R0:W-:-:S12]  /*cb60*/  STL [R1+0x20], R11 ;  /* 0x0000200b01007387 */ /* 0x0001d80000100800 */
[----:B0-----:R-:W-:Y:S05]  /*cb70*/  @!P1 BRA `(.L_x_1690) ;  /* 0x0000003000349947 */ /* 0x001fea0003800000 */
[----:B------:R-:W-:-:S07]  /*cb80*/  IMAD.MOV.U32 R119, RZ, RZ, RZ ;  /* 0x000000ffff777224 */ /* 0x000fce00078e00ff */
.L_x_1710:
[----:B------:R-:W2:Y:S01]  /*cb90*/  LDL R10, [R1+0x28] ;  /* 0x00002800010a7983 */ /* 0x000ea20000100800 */
[----:B------:R-:W-:Y:S01]  /*cba0*/  VIADD R7, R19, 0x1 ;  /* 0x0000000113077836 */ /* 0x000fe20000000000 */
[----:B------:R-:W-:Y:S05]  /*cbb0*/  YIELD ;  /* 0x0000000000007946 */ /* 0x000fea0003800000 */
[----:B------:R-:W-:-:S04]  /*cbc0*/  ISETP.NE.AND P2, PT, R7, 0x2, PT ;  /* 0x000000020700780c */ /* 0x000fc80003f45270 */
[----:B------:R-:W-:Y:S02]  /*cbd0*/  SEL R11, RZ, 0x1, P2 ;  /* 0x00000001ff0b7807 */ /* 0x000fe40001000000 */
[----:B------:R-:W-:Y:S02]  /*cbe0*/  SEL R7, R7, RZ, P2 ;  /* 0x000000ff07077207 */ /* 0x000fe40001000000 */
[----:B------:R-:W-:Y:S02]  /*cbf0*/  LOP3.LUT R20, R154, R11, RZ, 0x3c, !PT ;  /* 0x0000000b9a147212 */ /* 0x000fe400078e3cff */
[----:B--2---:R-:W-:-:S13]  /*cc00*/  ISETP.NE.AND P1, PT, R10, RZ, PT ;  /* 0x000000ff0a00720c */ /* 0x004fda0003f25270 */
[----:B------:R-:W-:Y:S05]  /*cc10*/  @P1 BRA `(.L_x_1691) ;  /* 0x0000000000301947 */ /* 0x000fea0003800000 */
[----:B------:R-:W-:Y:S05]  /*cc20*/  @!P0 BRA `(.L_x_1692) ;  /* 0x0000000000048947 */ /* 0x000fea0003800000 */
[----:B------:R-:W-:Y:S01]  /*cc30*/  BPT.TRAP 0x1 ;  /* 0x000000040000795c */ /* 0x000fe20000300000 */
.L_x_1692:
[----:B------:R-:W-:Y:S01]  /*cc40*/  IMAD R11, R7, 0x8, R2 ;  /* 0x00000008070b7824 */ /* 0x000fe200078e0202 */
[----:B------:R-:W-:-:S04]  /*cc50*/  SHF.L.U32 R10, R20, 0x1f, RZ ;  /* 0x0000001f140a7819 */ /* 0x000fc800000006ff */
[----:B------:R0:W1:Y:S01]  /*cc60*/  SYNCS.PHASECHK.TRANS64.TRYWAIT P2, [R11+URZ+0x16830], R10 ;  /* 0x0168300a0b0075a7 */ /* 0x000062000804017f */
[----:B------:R-:W-:Y:S05]  /*cc70*/  @!P0 BRA `(.L_x_1693) ;  /* 0x0000000000048947 */ /* 0x000fea0003800000 */
[----:B------:R-:W-:Y:S01]  /*cc80*/  BPT.TRAP 0x1 ;  /* 0x000000040000795c */ /* 0x000fe20000300000 */
.L_x_1693:
[----:B------:R-:W-:Y:S04]  /*cc90*/  BSSY B0, `(.L_x_1691) ;  /* 0x0000004000007945 */ /* 0x000fe80003800000 */
[----:B-1----:R-:W-:Y:S05]  /*cca0*/  @P2 BRA `(.L_x_1694) ;  /* 0x0000000000082947 */ /* 0x002fea0003800000 */
[----:B------:R-:W1:Y:S02]  /*ccb0*/  SYNCS.PHASECHK.TRANS64.TRYWAIT P2, [R11+URZ+0x16830], R10 ;  /* 0x0168300a0b0075a7 */ /* 0x000e64000804017f */
[----:B-1----:R-:W-:Y:S05]  /*ccc0*/  @!P2 BRA `(.L_x_1695) ;  /* 0x0000012c000ca947 */ /* 0x002fea0003800000 */
.L_x_1694:
[----:B------:R-:W-:Y:S05]  /*ccd0*/  BSYNC B0 ;  /* 0x0000000000007941 */ /* 0x000fea0003800000 */
.L_x_1691:
[----:B------:R-:W2:Y:S01]  /*cce0*/  LDL R14, [R1+0x2c] ;  /* 0x00002c00010e7983 */ /* 0x000ea20000100800 */
[----:B01----:R-:W0:Y:S01]  /*ccf0*/  S2R R10, SR_TID.X ;  /* 0x00000000000a7919 */ /* 0x003e220000002100 */
[----:B------:R-:W-:Y:S01]  /*cd00*/  IMAD.MOV.U32 R11, RZ, RZ, 0x40000040 ;  /* 0x40000040ff0b7424 */ /* 0x000fe200078e00ff */
[----:B------:R-:W-:Y:S05]  /*cd10*/  WARPSYNC.ALL ;  /* 0x0000000000007948 */ /* 0x000fea0003800000 */
[----:B------:R-:W-:Y:S02]  /*cd20*/  R2UR UR23, R11 ;  /* 0x000000000b1772ca */ /* 0x000fe400000e0000 */
[----:B0-----:R-:W-:-:S05]  /*cd30*/  SHF.R.U32.HI R10, RZ, 0x7, R10 ;  /* 0x00000007ff0a7819 */ /* 0x001fca000001160a */
[----:B------:R-:W-:Y:S02]  /*cd40*/  VIADD R21, R10, 0x8 ;  /* 0x000000080a157836 */ /* 0x000fe40000000000 */
[----:B------:R-:W-:-:S05]  /*cd50*/  IMAD.MOV.U32 R15, RZ, RZ, 0x40000040 ;  /* 0x40000040ff0f7424 */ /* 0x000fca00078e00ff */
[----:B------:R-:W-:Y:S01]  /*cd60*/  R2UR UR19, R15 ;  /* 0x000000000f1372ca */ /* 0x000fe200000e0000 */
[----:B------:R-:W-:Y:S01]  /*cd70*/  IMAD.MOV.U32 R25, RZ, RZ, 0x40000040 ;  /* 0x40000040ff197424 */ /* 0x000fe200078e00ff */
[----:B------:R-:W-:Y:S02]  /*cd80*/  R2UR UR12, R8 ;  /* 0x00000000080c72ca */ /* 0x000fe400000e0000 */
[----:B------:R-:W-:Y:S02]  /*cd90*/  R2UR UR13, R9 ;  /* 0x00000000090d72ca */ /* 0x000fe400000e0000 */
[C---:B------:R-:W-:Y:S02]  /*cda0*/  R2UR UR15, R25.reuse ;  /* 0x00000000190f72ca */ /* 0x040fe400000e0000 */
[----:B------:R-:W-:Y:S01]  /*cdb0*/  R2UR UR27, R25 ;  /* 0x00000000191b72ca */ /* 0x000fe200000e0000 */
[----:B------:R0:W-:Y:S01]  /*cdc0*/  BAR.SYNC.DEFER_BLOCKING R21, 0x100 ;  /* 0x000400150000751d */ /* 0x0001e20000010000 */
[----:B--2---:R-:W-:-:S04]  /*cdd0*/  IMAD R24, R7, 0x400, R14 ;  /* 0x0000040007187824 */ /* 0x004fc800078e020e */
[----:B------:R-:W-:-:S05]  /*cde0*/  VIADD R10, R24, 0x4 ;  /* 0x00000004180a7836 */ /* 0x000fca0000000000 */
[----:B------:R-:W-:Y:S02]  /*cdf0*/  R2UR UR22, R10 ;  /* 0x000000000a1672ca */ /* 0x000fe400000e0000 */
[----:B------:R-:W2:Y:S01]  /*ce00*/  LDL.64 R10, [R1+0x18] ;  /* 0x00001800010a7983 */ /* 0x000ea20000100a00 */
[----:B------:R-:W-:-:S05]  /*ce10*/  VIADD R14, R24, 0x2 ;  /* 0x00000002180e7836 */ /* 0x000fca0000000000 */
[----:B------:R-:W-:Y:S02]  /*ce20*/  R2UR UR18, R14 ;  /* 0x000000000e1272ca */ /* 0x000fe400000e0000 */
[----:B------:R-:W3:Y:S01]  /*ce30*/  LDL.64 R14, [R1+0x10] ;  /* 0x00001000010e7983 */ /* 0x000ee20000100a00 */
[C---:B------:R-:W-:Y:S01]  /*ce40*/  R2UR UR14, R24.reuse ;  /* 0x00000000180e72ca */ /* 0x040fe200000e0000 */
[----:B------:R-:W-:-:S05]  /*ce50*/  VIADD R24, R24, 0x6 ;  /* 0x0000000618187836 */ /* 0x000fca0000000000 */
[----:B------:R-:W-:Y:S02]  /*ce60*/  R2UR UR26, R24 ;  /* 0x00000000181a72ca */ /* 0x000fe400000e0000 */
[----:B------:R-:W-:-:S06]  /*ce70*/  WARPGROUP.ARRIVE ;  /* 0x00000000000079c5 */ /* 0x000fcc0000000000 */
[----:B------:R-:W-:Y:S03]  /*ce80*/  HGMMA.64x128x16.F32.BF16 R24, gdesc[UR12], RZ, !UPT, gsb0 ;  /* 0x01e000000c1879f0 */ /* 0x000fe6000c0018ff */
[----:B------:R-:W-:Y:S02]  /*ce90*/  WARPGROUP.DEPBAR.LE gsb0, 0x0 ;  /* 0x00008000000079c5 */ /* 0x000fe40000010000 */
[----:B------:R-:W-:Y:S01]  /*cea0*/  WARPGROUP.ARRIVE ;  /* 0x00000000000079c5 */ /* 0x000fe20000000000 */
[----:B--2---:R-:W-:Y:S02]  /*ceb0*/  R2UR UR16, R10 ;  /* 0x000000000a1072ca */ /* 0x004fe400000e0000 */
[----:B------:R-:W-:-:S13]  /*cec0*/  R2UR UR17, R11 ;  /* 0x000000000b1172ca */ /* 0x000fda00000e0000 */
[----:B------:R-:W-:Y:S01]  /*ced0*/  HGMMA.64x128x16.F32.BF16 R24, gdesc[UR16], R24, gsb0 ;  /* 0x01e00000101879f0 */ /* 0x000fe20008001818 */
[----:B---3--:R-:W-:Y:S02]  /*cee0*/  R2UR UR20, R14 ;  /* 0x000000000e1472ca */ /* 0x008fe400000e0000 */
        /* <DEDUP_REMOVED lines=13> */
.L_x_1697:
[----:B------:R-:W-:Y:S01]  /*cfc0*/  SHF.L.U32 R10, R154, 0x1f, RZ ;  /* 0x0000001f9a0a7819 */ /* 0x000fe200000006ff */
[----:B------:R-:W-:-:S04]  /*cfd0*/  IMAD R11, R19, 0x8, R2 ;  /* 0x00000008130b7824 */ /* 0x000fc800078e0202 */
[----:B------:R0:W1:Y:S01]  /*cfe0*/  SYNCS.PHASECHK.TRANS64.TRYWAIT P1, [R11+URZ+0x16850], R10 ;  /* 0x0168500a0b0075a7 */ /* 0x000062000802017f */
[----:B------:R-:W-:Y:S05]  /*cff0*/  @!P0 BRA `(.L_x_1698) ;  /* 0x0000000000048947 */ /* 0x000fea0003800000 */
[----:B------:R-:W-:Y:S01]  /*d000*/  BPT.TRAP 0x1 ;  /* 0x000000040000795c */ /* 0x000fe20000300000 */
.L_x_1698:
[----:B-1----:R-:W-:Y:S05]  /*d010*/  @P1 BRA `(.L_x_1696) ;  /* 0x0000000000081947 */ /* 0x002fea0003800000 */
[----:B------:R-:W1:Y:S02]  /*d020*/  SYNCS.PHASECHK.TRANS64.TRYWAIT P1, [R11+URZ+0x16850], R10 ;  /* 0x0168500a0b0075a7 */ /* 0x000e64000802017f */
[----:B-1----:R-:W-:Y:S05]  /*d030*/  @!P1 BRA `(.L_x_1699) ;  /* 0x0000012800449947 */ /* 0x002fea0003800000 */
.L_x_1696:
[----:B01----:R-:W-:Y:S01]  /*d040*/  VIADD R10, R2, 0x400 ;  /* 0x00000400020a7836 */ /* 0x003fe20000000000 */
[----:B------:R-:W-:Y:S05]  /*d050*/  WARPSYNC.ALL ;  /* 0x0000000000007948 */ /* 0x000fea0003800000 */
[----:B------:R-:W-:Y:S01]  /*d060*/  SHF.R.U32.HI R10, RZ, 0x4, R10 ;  /* 0x00000004ff0a7819 */ /* 0x000fe2000001160a */
[----:B------:R-:W-:Y:S01]  /*d070*/  IMAD.MOV.U32 R11, RZ, RZ, 0x40000040 ;  /* 0x40000040ff0b7424 */ /* 0x000fe200078e00ff */
[----:B------:R-:W-:Y:S01]  /*d080*/  WARPGROUP.ARRIVE ;  /* 0x00000000000079c5 */ /* 0x000fe20000000000 */
[----:B------:R-:W-:Y:S01]  /*d090*/  IMAD.MOV.U32 R15, RZ, RZ, 0x40000040 ;  /* 0x40000040ff0f7424 */ /* 0x000fe200078e00ff */
[----:B------:R-:W-:-:S04]  /*d0a0*/  LOP3.LUT R10, R10, 0x3fff, RZ, 0xc0, !PT ;  /* 0x00003fff0a0a7812 */ /* 0x000fc800078ec0ff */
[----:B------:R-:W0:Y:S01]  /*d0b0*/  S2R R154, SR_TID.X ;  /* 0x00000000009a7919 */ /* 0x000e220000002100 */
        /* <DEDUP_REMOVED lines=10> */
[----:B0-----:R-:W-:Y:S02]  /*d160*/  SHF.R.U32.HI R21, RZ, 0x7, R154 ;  /* 0x00000007ff157819 */ /* 0x001fe4000001169a */
[----:B------:R-:W-:Y:S01]  /*d170*/  ISETP.GE.U32.AND P1, PT, R154, 0x180, PT ;  /* 0x000001809a00780c */ /* 0x000fe20003f26070 */
        /* <DEDUP_REMOVED lines=37> */
[----:B------:R-:W-:Y:S01]  /*d3d0*/  R2UR UR14, R10 ;  /* 0x000000000a0e72ca */ /* 0x000fe200000e0000 */
[----:B------:R-:W-:Y:S01]  /*d3e0*/  VIADD R10, R21, 0x9 ;  /* 0x00000009150a7836 */ /* 0x000fe20000000000 */
[----:B------:R-:W-:-:S04]  /*d3f0*/  R2UR UR15, R11 ;  /* 0x000000000b0f72ca */ /* 0x000fc800000e0000 */
[----:B------:R-:W-:Y:S01]  /*d400*/  SEL R10, R10, 0x9, !P1 ;  /* 0x000000090a0a7807 */ /* 0x000fe20004800000 */
[----:B------:R-:W-:Y:S02]  /*d410*/  WARPGROUP.DEPBAR.LE gsb0, 0x0 ;  /* 0x00008000000079c5 */ /* 0x000fe40000010000 */
[----:B------:R-:W-:-:S06]  /*d420*/  WARPGROUP.ARRIVE ;  /* 0x00000000000079c5 */ /* 0x000fcc0000000000 */
[----:B------:R-:W-:Y:S03]  /*d430*/  HGMMA.64x64x16.F32.BF16 R88, R120, gdesc[UR12].tnspB, R88, gsb0 ;  /* 0x40e0000c78587df0 */ /* 0x000fe60008001858 */
[----:B------:R-:W-:Y:S02]  /*d440*/  WARPGROUP.DEPBAR.LE gsb0, 0x0 ;  /* 0x00008000000079c5 */ /* 0x000fe40000010000 */
[----:B------:R0:W-:Y:S06]  /*d450*/  BAR.ARV R10, 0x100 ;  /* 0x0004000a0000751d */ /* 0x0001ec0000002000 */
[----:B------:R-:W-:Y:S05]  /*d460*/  @!P0 BRA `(.L_x_1700) ;  /* 0x0000000000048947 */ /* 0x000fea0003800000 */
[----:B------:R-:W-:Y:S01]  /*d470*/  BPT.TRAP 0x1 ;  /* 0x000000040000795c */ /* 0x000fe20000300000 */
.L_x_1700:
[----:B------:R-:W2:Y:S01]  /*d480*/  LDL R15, [R1+0x24] ;  /* 0x00002400010f7983 */ /* 0x000ea20000100800 */
[----:B0-----:R-:W0:Y:S03]  /*d490*/  LDC R10, c[0x0][0x448] ;  /* 0x00011200ff0a7b82 */ /* 0x001e260000000800 */
[----:B------:R-:W2:Y:S04]  /*d4a0*/  LDL R14, [R1+0x30] ;  /* 0x00003000010e7983 */ /* 0x000ea80000100800 */
[----:B------:R-:W3:Y:S01]  /*d4b0*/  LDL R125, [R1] ;  /* 0x00000000017d7983 */ /* 0x000ee20000100800 */
[----:B0-----:R-:W-:-:S13]  /*d4c0*/  ISETP.NE.AND P1, PT, R10, 0x1, PT ;  /* 0x000000010a00780c */ /* 0x001fda0003f25270 */
[----:B------:R-:W0:Y:S08]  /*d4d0*/  @P1 LDC R11, c[0x0][0x44c] ;  /* 0x00011300ff0b1b82 */ /* 0x000e300000000800 */
[----:B------:R-:W1:Y:S01]  /*d4e0*/  @P1 LDC R10, c[0x0][0x450] ;  /* 0x00011400ff0a1b82 */ /* 0x000e620000000800 */
[----:B------:R-:W-:Y:S01]  /*d4f0*/  LOP3.LUT P3, RZ, R22, 0x4, RZ, 0xc0, !PT ;  /* 0x0000000416ff7812 */ /* 0x000fe2000786c0ff */
[----:B------:R-:W-:-:S02]  /*d500*/  UMOV UR29, UR9 ;  /* 0x00000009001d7c82 */ /* 0x000fc40008000000 */
[----:B------:R-:W-:Y:S01]  /*d510*/  ULOP3.LUT UR12, URZ, UR29, URZ, 0x33, !UPT ;  /* 0x0000001d3f0c7292 */ /* 0x000fe2000f8e333f */
[----:B--2---:R-:W-:-:S04]  /*d520*/  IMAD.IADD R120, R14, 0x1, R15 ;  /* 0x000000010e787824 */ /* 0x004fc800078e020f */
[----:B0-----:R-:W-:-:S05]  /*d530*/  @P1 IMAD.HI.U32 R11, R120, R11, RZ ;  /* 0x0000000b780b1227 */ /* 0x001fca00078e00ff */
[----:B-1----:R-:W-:Y:S01]  /*d540*/  @P1 SHF.R.U32.HI R120, RZ, R10, R11 ;  /* 0x0000000aff781219 */ /* 0x002fe2000001160b */
[----:B------:R-:W-:Y:S02]  /*d550*/  IMAD R10, R7, 0x8, R2 ;  /* 0x00000008070a7824 */ /* 0x000fe400078e0202 */
[----:B------:R-:W-:Y:S02]  /*d560*/  IMAD.U32 R11, RZ, RZ, UR38 ;  /* 0x00000026ff0b7e24 */ /* 0x000fe4000f8e00ff */
[----:B------:R-:W-:-:S05]  /*d570*/  VIADD R10, R10, 0x16840 ;  /* 0x000168400a0a7836 */ /* 0x000fca0000000000 */
[----:B------:R-:W-:Y:S01]  /*d580*/  PRMT R10, R11, 0x654, R10 ;  /* 0x000006540b0a7816 */ /* 0x000fe2000000000a */
[----:B------:R-:W0:Y:S03]  /*d590*/  SHFL.IDX PT, R121, R120, RZ, 0x1c1f ;  /* 0x001c1fff78797589 */ /* 0x000e2600000e0000 */
[----:B------:R1:W-:Y:S02]  /*d5a0*/  SYNCS.ARRIVE.TRANS64.RED.A1T0 RZ, [R10+URZ], RZ ;  /* 0x000000ff0aff79a7 */ /* 0x0003e4000810043f */
[----:B-1----:R-:W-:-:S05]  /*d5b0*/  IMAD.SHL.U32 R10, R4, 0x80, RZ ;  /* 0x00000080040a7824 */ /* 0x002fca00078e00ff */
[----:B------:R-:W-:-:S05]  /*d5c0*/  IADD3 R11, -R10, 0x1, RZ ;  /* 0x000000010a0b7810 */ /* 0x000fca0007ffe1ff */
[----:B---3--:R-:W-:-:S05]  /*d5d0*/  IMAD R11, R125, -0x2, R11 ;  /* 0xfffffffe7d0b7824 */ /* 0x008fca00078e020b */
[----:B------:R-:W-:-:S05]  /*d5e0*/  IADD3 R15, -R155, R11, R156 ;  /* 0x0000000b9b0f7210 */ /* 0x000fca0007ffe19c */
[C---:B------:R-:W-:Y:S02]  /*d5f0*/  VIADD R21, R15.reuse, UR28 ;  /* 0x0000001c0f157c36 */ /* 0x040fe40008000000 */
[----:B------:R-:W-:Y:S02]  /*d600*/  VIADD R15, R15, UR12 ;  /* 0x0000000c0f0f7c36 */ /* 0x000fe40008000000 */
[--C-:B0-----:R-:W-:Y:S02]  /*d610*/  IMAD.IADD R14, R21, 0x1, R121.reuse ;  /* 0x00000001150e7824 */ /* 0x101fe400078e0279 */
[----:B------:R-:W-:Y:S01]  /*d620*/  IMAD.IADD R11, R15, 0x1, R121 ;  /* 0x000000010f0b7824 */ /* 0x000fe200078e0279 */
[----:B------:R-:W-:Y:S06]  /*d630*/  @!P3 BRA `(.L_x_1701) ;  /* 0x000000000058b947 */ /* 0x000fec0003800000 */
[----:B------:R-:W-:Y:S01]  /*d640*/  IADD3 R121, -R155, R156, R121 ;  /* 0x0000009c9b797210 */ /* 0x000fe20007ffe179 */
[----:B------:R-:W-:Y:S03]  /*d650*/  BSSY B0, `(.L_x_1702) ;  /* 0x0000010000007945 */ /* 0x000fe60003800000 */
        /* <DEDUP_REMOVED lines=10> */
.L_x_1703:
[----:B------:R-:W-:-:S05]  /*d700*/  IMAD.U32 R124, RZ, RZ, UR5 ;  /* 0x00000005ff7c7e24 */ /* 0x000fca000f8e00ff */
[----:B------:R-:W-:-:S13]  /*d710*/  ISETP.NE.AND P1, PT, R124, 0x1, PT ;  /* 0x000000017c00780c */ /* 0x000fda0003f25270 */
[----:B------:R-:W0:Y:S02]  /*d720*/  @P1 LDC.64 R122, c[0x0][0x9e8] ;  /* 0x00027a00ff7a1b82 */ /* 0x000e240000000a00 */
[----:B0-----:R-:W-:-:S05]  /*d730*/  @P1 IMAD.HI.U32 R122, R121, R122, RZ ;  /* 0x0000007a797a1227 */ /* 0x001fca00078e00ff */
[----:B------:R-:W-:-:S07]  /*d740*/  @P1 SHF.R.U32.HI R121, RZ, R123, R122 ;  /* 0x0000007bff791219 */ /* 0x000fce000001167a */
.L_x_1704:
[----:B------:R-:W-:Y:S05]  /*d750*/  BSYNC B0 ;  /* 0x0000000000007941 */ /* 0x000fea0003800000 */
.L_x_1702:
[----:B------:R-:W-:-:S04]  /*d760*/  IMAD R121, R121, R124, -R10 ;  /* 0x0000007c79797224 */ /* 0x000fc800078e0a0a */
[----:B------:R-:W-:-:S05]  /*d770*/  IMAD R121, R125, -0x2, R121 ;  /* 0xfffffffe7d797824 */ /* 0x000fca00078e0279 */
[----:B------:R-:W-:Y:S02]  /*d780*/  VIMNMX R11, R11, R121, !PT ;  /* 0x000000790b0b7248 */ /* 0x000fe40007fe0100 */
[----:B------:R-:W-:-:S07]  /*d790*/  VIADDMNMX R14, R121, R124, R14, PT ;  /* 0x0000007c790e7246 */ /* 0x000fce000380010e */
.L_x_1701:
[----:B------:R-:W-:Y:S01]  /*d7a0*/  ISETP.GT.AND P5, PT, R4, -0x1, PT ;  /* 0xffffffff0400780c */ /* 0x000fe20003fa4270 */
[----:B------:R-:W0:Y:S03]  /*d7b0*/  SHFL.IDX PT, R120, R120, 0x1, 0x1c1f ;  /* 0x003c1f0078787f89 */ /* 0x000e2600000e0000 */
[C---:B------:R-:W-:Y:S02]  /*d7c0*/  ISETP.GT.AND P2, PT, R11.reuse, RZ, P5 ;  /* 0x000000ff0b00720c */ /* 0x040fe40002f44270 */
[----:B------:R-:W-:Y:S02]  /*d7d0*/  ISETP.GT.AND P1, PT, R11, 0x1, P5 ;  /* 0x000000010b00780c */ /* 0x000fe40002f24270 */
[C---:B------:R-:W-:Y:S02]  /*d7e0*/  ISETP.LT.OR P2, PT, R14.reuse, 0x1, P2 ;  /* 0x000000010e00780c */ /* 0x040fe40001741670 */
[----:B------:R-:W-:-:S02]  /*d7f0*/  ISETP.LT.OR P1, PT, R14, 0x2, P1 ;  /* 0x000000020e00780c */ /* 0x000fc40000f21670 */
[----:B------:R-:W-:Y:S02]  /*d800*/  FSEL R24, R24, -INF , !P2 ;  /* 0xff80000018187808 */ /* 0x000fe40005000000 */
[----:B------:R-:W-:Y:S02]  /*d810*/  FSEL R25, R25, -INF , !P1 ;  /* 0xff80000019197808 */ /* 0x000fe40004800000 */
[C---:B------:R-:W-:Y:S02]  /*d820*/  ISETP.GT.AND P2, PT, R11.reuse, 0x8, P5 ;  /* 0x000000080b00780c */ /* 0x040fe40002f44270 */
[----:B------:R-:W-:Y:S02]  /*d830*/  ISETP.GT.AND P1, PT, R11, 0x9, P5 ;  /* 0x000000090b00780c */ /* 0x000fe40002f24270 */
[C---:B------:R-:W-:Y:S02]  /*d840*/  ISETP.LT.OR P2, PT, R14.reuse, 0x9, P2 ;  /* 0x000000090e00780c */ /* 0x040fe40001741670 */
[----:B------:R-:W-:-:S02]  /*d850*/  ISETP.LT.OR P1, PT, R14, 0xa, P1 ;  /* 0x0000000a0e00780c */ /* 0x000fc40000f21670 */
[----:B------:R-:W-:Y:S01]  /*d860*/  FSEL R28, R28, -INF , !P2 ;  /* 0xff8000001c1c7808 */ /* 0x000fe20005000000 */
[----:B0-----:R-:W-:Y:S01]  /*d870*/  IMAD.IADD R21, R21, 0x1, R120 ;  /* 0x0000000115157824 */ /* 0x001fe200078e0278 */
[----:B------:R-:W-:Y:S02]  /*d880*/  FSEL R29, R29, -INF , !P1 ;  /* 0xff8000001d1d7808 */ /* 0x000fe40004800000 */
[C---:B------:R-:W-:Y:S02]  /*d890*/  ISETP.GT.AND P2, PT, R11.reuse, 0x10, P5 ;  /* 0x000000100b00780c */ /* 0x040fe40002f44270 */
        /* <DEDUP_REMOVED lines=78> */
[----:B------:R-:W-:Y:S01]  /*dd80*/  ISETP.GT.AND P1, PT, R11, 0x79, P5 ;  /* 0x000000790b00780c */ /* 0x000fe20002f24270 */
[----:B------:R-:W-:Y:S01]  /*dd90*/  IMAD.IADD R11, R15, 0x1, R120 ;  /* 0x000000010f0b7824 */ /* 0x000fe200078e0278 */
[C---:B------:R-:W-:Y:S02]  /*dda0*/  ISETP.LT.OR P2, PT, R14.reuse, 0x79, P2 ;  /* 0x000000790e00780c */ /* 0x040fe40001741670 */
[----:B------:R-:W-:-:S02]  /*ddb0*/  ISETP.LT.OR P1, PT, R14, 0x7a, P1 ;  /* 0x0000007a0e00780c */ /* 0x000fc40000f21670 */
[----:B------:R-:W-:Y:S02]  /*ddc0*/  FSEL R84, R84, -INF , !P2 ;  /* 0xff80000054547808 */ /* 0x000fe40005000000 */
[----:B------:R-:W-:Y:S01]  /*ddd0*/  FSEL R85, R85, -INF , !P1 ;  /* 0xff80000055557808 */ /* 0x000fe20004800000 */
[----:B------:R-:W-:Y:S08]  /*dde0*/  @!P3 BRA `(.L_x_1705) ;  /* 0x000000000058b947 */ /* 0x000ff00003800000 */
        /* <DEDUP_REMOVED lines=12> */
.L_x_1707:
[----:B------:R-:W-:-:S05]  /*deb0*/  IMAD.U32 R121, RZ, RZ, UR5 ;  /* 0x00000005ff797e24 */ /* 0x000fca000f8e00ff */
[----:B------:R-:W-:-:S13]  /*dec0*/  ISETP.NE.AND P1, PT, R121, 0x1, PT ;  /* 0x000000017900780c */ /* 0x000fda0003f25270 */
[----:B------:R-:W0:Y:S02]  /*ded0*/  @P1 LDC.64 R14, c[0x0][0x9e8] ;  /* 0x00027a00ff0e1b82 */ /* 0x000e240000000a00 */
[----:B0-----:R-:W-:-:S05]  /*dee0*/  @P1 IMAD.HI.U32 R14, R120, R14, RZ ;  /* 0x0000000e780e1227 */ /* 0x001fca00078e00ff */
[----:B------:R-:W-:-:S07]  /*def0*/  @P1 SHF.R.U32.HI R120, RZ, R15, R14 ;  /* 0x0000000fff781219 */ /* 0x000fce000001160e */
.L_x_1708:
[----:B------:R-:W-:Y:S05]  /*df00*/  BSYNC B0 ;  /* 0x0000000000007941 */ /* 0x000fea0003800000 */
.L_x_1706:
[----:B------:R-:W-:-:S04]  /*df10*/  IMAD R10, R120, R121, -R10 ;  /* 0x00000079780a7224 */ /* 0x000fc800078e0a0a */
[----:B------:R-:W-:-:S05]  /*df20*/  IMAD R10, R125, -0x2, R10 ;  /* 0xfffffffe7d0a7824 */ /* 0x000fca00078e020a */
[----:B------:R-:W-:Y:S02]  /*df30*/  VIMNMX R11, R11, R10, !PT ;  /* 0x0000000a0b0b7248 */ /* 0x000fe40007fe0100 */
[----:B------:R-:W-:-:S07]  /*df40*/  VIADDMNMX R21, R10, R121, R21, PT ;  /* 0x000000790a157246 */ /* 0x000fce0003800115 */
.L_x_1705:
[C---:B------:R-:W-:Y:S01]  /*df50*/  ISETP.GT.AND P1, PT, R11.reuse, 0x1, P5 ;  /* 0x000000010b00780c */ /* 0x040fe20002f24270 */
[----:B------:R-:W-:Y:S01]  /*df60*/  UMOV UR30, UR7 ;  /* 0x00000007001e7c82 */ /* 0x000fe20008000000 */
[----:B------:R-:W-:Y:S02]  /*df70*/  ISETP.GT.AND P2, PT, R11, 0x8, P5 ;  /* 0x000000080b00780c */ /* 0x000fe40002f44270 */
[C---:B------:R-:W-:Y:S02]  /*df80*/  ISETP.LT.OR P1, PT, R21.reuse, 0x2, P1 ;  /* 0x000000021500780c */ /* 0x040fe40000f21670 */
[----:B------:R-:W-:Y:S02]  /*df90*/  ISETP.LT.OR P2, PT, R21, 0x9, P2 ;  /* 0x000000091500780c */ /* 0x000fe40001741670 */
[----:B------:R-:W-:Y:S02]  /*dfa0*/  FSEL R27, R27, -INF , !P1 ;  /* 0xff8000001b1b7808 */ /* 0x000fe40004800000 */
[----:B------:R-:W-:-:S02]  /*dfb0*/  ISETP.GT.AND P1, PT, R11, 0x9, P5 ;  /* 0x000000090b00780c */ /* 0x000fc40002f24270 */
[----:B------:R-:W-:Y:S02]  /*dfc0*/  FSEL R30, R30, -INF , !P2 ;  /* 0xff8000001e1e7808 */ /* 0x000fe40005000000 */
[----:B------:R-:W-:Y:S02]  /*dfd0*/  ISETP.LT.OR P1, PT, R21, 0xa, P1 ;  /* 0x0000000a1500780c */ /* 0x000fe40000f21670 */
[----:B------:R-:W-:Y:S02]  /*dfe0*/  ISETP.GT.AND P2, PT, R11, 0x10, P5 ;  /* 0x000000100b00780c */ /* 0x000fe40002f44270 */
[----:B------:R-:W-:Y:S02]  /*dff0*/  FSEL R31, R31, -INF , !P1 ;  /* 0xff8000001f1f7808 */ /* 0x000fe40004800000 */
[----:B------:R-:W-:Y:S02]  /*e000*/  ISETP.GT.AND P1, PT, R11, 0x11, P5 ;  /* 0x000000110b00780c */ /* 0x000fe40002f24270 */
[----:B------:R-:W-:-:S02]  /*e010*/  ISETP.LT.OR P2, PT, R21, 0x11, P2 ;  /* 0x000000111500780c */ /* 0x000fc40001741670 */
[----:B------:R-:W-:Y:S02]  /*e020*/  ISETP.LT.OR P1, PT, R21, 0x12, P1 ;  /* 0x000000121500780c */ /* 0x000fe40000f21670 */
[----:B------:R-:W-:Y:S02]  /*e030*/  FSEL R34, R34, -INF , !P2 ;  /* 0xff80000022227808 */ /* 0x000fe40005000000 */
[----:B------:R-:W-:Y:S02]  /*e040*/  FSEL R35, R35, -INF , !P1 ;  /* 0xff80000023237808 */ /* 0x000fe40004800000 */
[C---:B------:R-:W-:Y:S02]  /*e050*/  ISETP.GT.AND P2, PT, R11.reuse, 0x18, P5 ;  /* 0x000000180b00780c */ /* 0x040fe40002f44270 */
        /* <DEDUP_REMOVED lines=55> */
[----:B------:R-:W-:-:S02]  /*e3d0*/  LOP3.LUT R22, R22, 0xbfffffff, RZ, 0xc0, !PT ;  /* 0xbfffffff16167812 */ /* 0x000fc400078ec0ff */
[C---:B------:R-:W-:Y:S02]  /*e3e0*/  ISETP.LT.OR P2, PT, R21.reuse, 0x61, P2 ;  /* 0x000000611500780c */ /* 0x040fe40001741670 */
[----:B------:R-:W-:Y:S02]  /*e3f0*/  ISETP.LT.OR P1, PT, R21, 0x62, P1 ;  /* 0x000000621500780c */ /* 0x000fe40000f21670 */
[----:B------:R-:W-:Y:S02]  /*e400*/  FMNMX.FTZ R10, R24, R3, !PT ;  /* 0x00000003180a7209 */ /* 0x000fe40007810000 */
[----:B------:R-:W-:Y:S02]  /*e410*/  @P0 LOP3.LUT R22, R22, 0x40000000, RZ, 0xfc, !PT ;  /* 0x4000000016160812 */ /* 0x000fe400078efcff */
[----:B------:R-:W-:Y:S02]  /*e420*/  FSEL R74, R74, -INF , !P2 ;  /* 0xff8000004a4a7808 */ /* 0x000fe40005000000 */
[----:B------:R-:W-:-:S02]  /*e430*/  FSEL R75, R75, -INF , !P1 ;  /* 0xff8000004b4b7808 */ /* 0x000fc40004800000 */
[C---:B------:R-:W-:Y:S02]  /*e440*/  ISETP.GT.AND P4, PT, R11.reuse, 0x68, P5 ;  /* 0x000000680b00780c */ /* 0x040fe40002f84270 */
[C---:B------:R-:W-:Y:S02]  /*e450*/  ISETP.GT.AND P6, PT, R11.reuse, 0x69, P5 ;  /* 0x000000690b00780c */ /* 0x040fe40002fc4270 */
[C---:B------:R-:W-:Y:S02]  /*e460*/  ISETP.GT.AND P3, PT, R11.reuse, 0x70, P5 ;  /* 0x000000700b00780c */ /* 0x040fe40002f64270 */
[C---:B------:R-:W-:Y:S02]  /*e470*/  ISETP.GT.AND P2, PT, R11.reuse, 0x71, P5 ;  /* 0x000000710b00780c */ /* 0x040fe40002f44270 */
[C---:B------:R-:W-:Y:S02]  /*e480*/  ISETP.GT.AND P1, PT, R11.reuse, 0x78, P5 ;  /* 0x000000780b00780c */ /* 0x040fe40002f24270 */
[----:B------:R-:W-:-:S02]  /*e490*/  ISETP.GT.AND P0, PT, R11, RZ, P5 ;  /* 0x000000ff0b00720c */ /* 0x000fc40002f04270 */
[----:B------:R-:W-:Y:S02]  /*e4a0*/  ISETP.GT.AND P5, PT, R11, 0x79, P5 ;  /* 0x000000790b00780c */ /* 0x000fe40002fa4270 */
[----:B------:R-:W-:Y:S02]  /*e4b0*/  FMNMX.FTZ R11, R25, R10, !PT ;  /* 0x0000000a190b7209 */ /* 0x000fe40007810000 */
[----:B------:R-:W-:Y:S02]  /*e4c0*/  ISETP.LT.OR P4, PT, R21, 0x69, P4 ;  /* 0x000000691500780c */ /* 0x000fe40002781670 */
[----:B------:R-:W-:Y:S02]  /*e4d0*/  FMNMX.FTZ R10, R28, R11, !PT ;  /* 0x0000000b1c0a7209 */ /* 0x000fe40007810000 */
[----:B------:R-:W-:Y:S02]  /*e4e0*/  LOP3.LUT R22, R22, 0xfffffffd, RZ, 0xc0, !PT ;  /* 0xfffffffd16167812 */ /* 0x000fe400078ec0ff */
[----:B------:R-:W-:-:S02]  /*e4f0*/  FMNMX.FTZ R11, R29, R10, !PT ;  /* 0x0000000a1d0b7209 */ /* 0x000fc40007810000 */
[----:B------:R-:W-:Y:S02]  /*e500*/  ISETP.LT.OR P0, PT, R21, 0x1, P0 ;  /* 0x000000011500780c */ /* 0x000fe40000701670 */
[----:B------:R-:W-:Y:S02]  /*e510*/  FMNMX.FTZ R10, R32, R11, !PT ;  /* 0x0000000b200a7209 */ /* 0x000fe40007810000 */
[----:B------:R-:W-:Y:S02]  /*e520*/  FSEL R26, R26, -INF , !P0 ;  /* 0xff8000001a1a7808 */ /* 0x000fe40004000000 */
[----:B------:R-:W-:Y:S02]  /*e530*/  FMNMX.FTZ R11, R33, R10, !PT ;  /* 0x0000000a210b7209 */ /* 0x000fe40007810000 */
[----:B------:R-:W-:Y:S02]  /*e540*/  @P4 LOP3.LUT R22, R22, 0x2, RZ, 0xfc, !PT ;  /* 0x0000000216164812 */ /* 0x000fe400078efcff */
[----:B------:R-:W-:-:S02]  /*e550*/  FMNMX.FTZ R10, R36, R11, !PT ;  /* 0x0000000b240a7209 */ /* 0x000fc40007810000 */
[----:B------:R-:W-:Y:S02]  /*e560*/  ISETP.LT.OR P4, PT, R21, 0x6a, P6 ;  /* 0x0000006a1500780c */ /* 0x000fe40003781670 */
[----:B------:R-:W-:Y:S02]  /*e570*/  FMNMX.FTZ R11, R37, R10, !PT ;  /* 0x0000000a250b7209 */ /* 0x000fe40007810000 */
[----:B------:R-:W-:Y:S02]  /*e580*/  ISETP.LT.OR P3, PT, R21, 0x71, P3 ;  /* 0x000000711500780c */ /* 0x000fe40001f61670 */
[----:B------:R-:W-:Y:S02]  /*e590*/  FMNMX.FTZ R10, R40, R11, !PT ;  /* 0x0000000b280a7209 */ /* 0x000fe40007810000 */
[----:B------:R-:W-:Y:S02]  /*e5a0*/  FSEL R79, R79, -INF , !P4 ;  /* 0xff8000004f4f7808 */ /* 0x000fe40006000000 */
[----:B------:R-:W-:-:S02]  /*e5b0*/  FMNMX.FTZ R11, R41, R10, !PT ;  /* 0x0000000a290b7209 */ /* 0x000fc40007810000 */
[----:B------:R-:W-:Y:S02]  /*e5c0*/  ISETP.LT.OR P2, PT, R21, 0x72, P2 ;  /* 0x000000721500780c */ /* 0x000fe40001741670 */
[----:B------:R-:W-:Y:S02]  /*e5d0*/  FMNMX.FTZ R10, R44, R11, !PT ;  /* 0x0000000b2c0a7209 */ /* 0x000fe40007810000 */
[----:B------:R-:W-:Y:S02]  /*e5e0*/  FSEL R82, R82, -INF , !P3 ;  /* 0xff80000052527808 */ /* 0x000fe40005800000 */
[----:B------:R-:W-:Y:S02]  /*e5f0*/  FMNMX.FTZ R11, R45, R10, !PT ;  /* 0x0000000a2d0b7209 */ /* 0x000fe40007810000 */
[----:B------:R-:W-:Y:S02]  /*e600*/  ISETP.LT.OR P1, PT, R21, 0x79, P1 ;  /* 0x000000791500780c */ /* 0x000fe40000f21670 */
[----:B------:R-:W-:-:S02]  /*e610*/  FMNMX.FTZ R10, R48, R11, !PT ;  /* 0x0000000b300a7209 */ /* 0x000fc40007810000 */
[----:B------:R-:W-:Y:S02]  /*e620*/  FSEL R83, R83, -INF , !P2 ;  /* 0xff80000053537808 */ /* 0x000fe40005000000 */
[----:B------:R-:W-:Y:S02]  /*e630*/  FMNMX.FTZ R11, R49, R10, !PT ;  /* 0x0000000a310b7209 */ /* 0x000fe40007810000 */
[----:B------:R-:W-:Y:S02]  /*e640*/  ISETP.LT.OR P5, PT, R21, 0x7a, P5 ;  /* 0x0000007a1500780c */ /* 0x000fe40002fa1670 */
[----:B------:R-:W-:Y:S02]  /*e650*/  FMNMX.FTZ R10, R52, R11, !PT ;  /* 0x0000000b340a7209 */ /* 0x000fe40007810000 */
[----:B------:R-:W-:Y:S02]  /*e660*/  FSEL R86, R86, -INF , !P1 ;  /* 0xff80000056567808 */ /* 0x000fe40004800000 */
[----:B------:R-:W-:-:S02]  /*e670*/  FMNMX.FTZ R11, R53, R10, !PT ;  /* 0x0000000a350b7209 */ /* 0x000fc40007810000 */
[----:B------:R-:W-:Y:S02]  /*e680*/  FSEL R87, R87, -INF , !P5 ;  /* 0xff80000057577808 */ /* 0x000fe40006800000 */
[----:B------:R-:W-:Y:S02]  /*e690*/  FMNMX.FTZ R10, R56, R11, !PT ;  /* 0x0000000b380a7209 */ /* 0x000fe40007810000 */
[----:B------:R-:W-:Y:S02]  /*e6a0*/  LOP3.LUT P0, RZ, R22, 0x40000000, RZ, 0xc0, !PT ;  /* 0x4000000016ff7812 */ /* 0x000fe4000780c0ff */
        /* <DEDUP_REMOVED lines=16> */
[----:B0-----:R-:W-:-:S05]  /*e7b0*/  FMNMX.FTZ R10, R10, R11, !PT ;  /* 0x0000000b0a0a7209 */ /* 0x001fca0007810000 */
[----:B------:R-:W0:Y:S02]  /*e7c0*/  SHFL.BFLY PT, R11, R10, 0x1, 0x1f ;  /* 0x0c201f000a0b7f89 */ /* 0x000e2400000e0000 */
[----:B0-----:R-:W-:-:S04]  /*e7d0*/  FMNMX.FTZ R10, R10, R11, !PT ;  /* 0x0000000b0a0a7209 */ /* 0x001fc80007810000 */
[----:B------:R-:W-:-:S04]  /*e7e0*/  FSETP.NEU.FTZ.AND P6, PT, R10, -INF , PT ;  /* 0xff8000000a00780b */ /* 0x000fc80003fdd000 */
[----:B------:R-:W-:-:S05]  /*e7f0*/  FSEL R11, R10, RZ, P6 ;  /* 0x000000ff0a0b7208 */ /* 0x000fca0003000000 */
[----:B------:R-:W-:Y:S01]  /*e800*/  FADD.FTZ R3, -R11, R3 ;  /* 0x000000030b037221 */ /* 0x000fe20000010100 */
[----:B------:R-:W-:-:S03]  /*e810*/  FMUL.FTZ R11, R10, UR30 ;  /* 0x0000001e0a0b7c20 */ /* 0x000fc60008410000 */
[----:B------:R-:W-:Y:S02]  /*e820*/  FMUL.FTZ R15, R3, UR30 ;  /* 0x0000001e030f7c20 */ /* 0x000fe40008410000 */
[----:B------:R-:W-:Y:S02]  /*e830*/  FSEL R11, R11, RZ, P6 ;  /* 0x000000ff0b0b7208 */ /* 0x000fe40003000000 */
[----:B------:R-:W-:-:S03]  /*e840*/  LOP3.LUT P6, RZ, R22, 0x2, RZ, 0xc0, !PT ;  /* 0x0000000216ff7812 */ /* 0x000fc600078cc0ff */
[--C-:B------:R-:W-:Y:S01]  /*e850*/  FFMA.FTZ R24, R24, UR30, -R11.reuse ;  /* 0x0000001e18187c23 */ /* 0x100fe2000801080b */
        /* <DEDUP_REMOVED lines=30> */
[----:B------:R-:W-:Y:S01]  /*ea40*/  FFMA.FTZ R85, R85, UR30, -R11 ;  /* 0x0000001e55557c23 */ /* 0x000fe2000801080b */
[----:B------:R-:W-:Y:S01]  /*ea50*/  FMNMX.FTZ R11, R26, R0, !PT ;  /* 0x000000001a0b7209 */ /* 0x000fe20007810000 */
[----:B------:R-:W-:Y:S01]  /*ea60*/  MUFU.EX2 R24, R24 ;  /* 0x0000001800187308 */ /* 0x000fe20000000800 */
[----:B------:R-:W-:-:S02]  /*ea70*/  FSEL R78, R78, -INF , !P6 ;  /* 0xff8000004e4e7808 */ /* 0x000fc40007000000 */
        /* <DEDUP_REMOVED lines=45> */
[----:B------:R-:W-:-:S05]  /*ed50*/  FMNMX.FTZ R11, R87, R11, !PT ;  /* 0x0000000b570b7209 */ /* 0x000fca0007810000 */
[----:B------:R-:W0:Y:S01]  /*ed60*/  SHFL.BFLY PT, R14, R11, 0x2, 0x1f ;  /* 0x0c401f000b0e7f89 */ /* 0x000e2200000e0000 */
        /* <DEDUP_REMOVED lines=10> */
[----:B------:R-:W-:-:S03]  /*ee10*/  FSETP.NEU.FTZ.AND P1, PT, R11, -INF , PT ;  /* 0xff8000000b00780b */ /* 0x000fc60003f3d000 */
[----:B------:R-:W-:Y:S01]  /*ee20*/  MUFU.EX2 R69, R69 ;  /* 0x0000004500457308 */ /* 0x000fe20000000800 */
[----:B------:R-:W-:-:S05]  /*ee30*/  FSEL R14, R11, RZ, P1 ;  /* 0x000000ff0b0e7208 */ /* 0x000fca0000800000 */
[----:B------:R-:W-:Y:S01]  /*ee40*/  FADD.FTZ R14, -R14, R0 ;  /* 0x000000000e0e7221 */ /* 0x000fe20000010100 */
[----:B------:R-:W-:Y:S01]  /*ee50*/  FMUL.FTZ R0, R11, UR30 ;  /* 0x0000001e0b007c20 */ /* 0x000fe20008410000 */
[----:B------:R-:W-:Y:S04]  /*ee60*/  MUFU.EX2 R72, R72 ;  /* 0x0000004800487308 */ /* 0x000fe80000000800 */
[----:B------:R-:W-:-:S04]  /*ee70*/  FSEL R3, R0, RZ, P1 ;  /* 0x000000ff00037208 */ /* 0x000fc80000800000 */
        /* <DEDUP_REMOVED lines=33> */
[----:B------:R-:W-:Y:S01]  /*f090*/  FMUL.FTZ R3, R14, UR30 ;  /* 0x0000001e0e037c20 */ /* 0x000fe20008410000 */
[----:B------:R-:W-:Y:S01]  /*f0a0*/  MUFU.EX2 R26, R26 ;  /* 0x0000001a001a7308 */ /* 0x000fe20000000800 */
[----:B0-----:R-:W-:-:S04]  /*f0b0*/  FFMA.FTZ R6, R0, R6, R24 ;  /* 0x0000000600067223 */ /* 0x001fc80000010018 */
[----:B------:R-:W-:-:S03]  /*f0c0*/  FADD.FTZ R6, R25, R6 ;  /* 0x0000000619067221 */ /* 0x000fc60000010000 */
[----:B------:R-:W0:Y:S08]  /*f0d0*/  MUFU.EX2 R3, R3 ;  /* 0x0000000300037308 */ /* 0x000e300000000800 */
[----:B------:R-:W1:Y:S08]  /*f0e0*/  MUFU.EX2 R27, R27 ;  /* 0x0000001b001b7308 */ /* 0x000e700000000800 */
[----:B------:R-:W2:Y:S01]  /*f0f0*/  MUFU.EX2 R30, R30 ;  /* 0x0000001e001e7308 */ /* 0x000ea20000000800 */
[----:B0-----:R-:W-:-:S07]  /*f100*/  FFMA.FTZ R5, R3, R5, R26 ;  /* 0x0000000503057223 */ /* 0x001fce000001001a */
[----:B------:R-:W0:Y:S01]  /*f110*/  MUFU.EX2 R31, R31 ;  /* 0x0000001f001f7308 */ /* 0x000e220000000800 */
[----:B-1----:R-:W-:Y:S01]  /*f120*/  FADD.FTZ R14, R27, R5 ;  /* 0x000000051b0e7221 */ /* 0x002fe20000010000 */
[----:B------:R-:W-:-:S04]  /*f130*/  FADD.FTZ R5, R28, R6 ;  /* 0x000000061c057221 */ /* 0x000fc80000010000 */
        /* <DEDUP_REMOVED lines=43> */
[----:B------:R-:W-:-:S06]  /*f3f0*/  FADD.FTZ R5, R72, R5 ;  /* 0x0000000548057221 */ /* 0x000fcc0000010000 */
        /* <DEDUP_REMOVED lines=47> */
[----:B0-----:R-:W-:Y:S01]  /*f6f0*/  FADD.FTZ R14, R86, R6 ;  /* 0x00000006560e7221 */ /* 0x001fe20000010000 */
[----:B-1----:R-:W-:-:S03]  /*f700*/  FADD.FTZ R6, R85, R5 ;  /* 0x0000000555067221 */ /* 0x002fc60000010000 */
[----:B--2---:R-:W-:Y:S01]  /*f710*/  FADD.FTZ R5, R87, R14 ;  /* 0x0000000e57057221 */ /* 0x004fe20000010000 */
[----:B------:R-:W-:Y:S06]  /*f720*/  @!P0 BRA `(.L_x_1709) ;  /* 0x0000000000048947 */ /* 0x000fec0003800000 */
[----:B------:R-:W-:Y:S01]  /*f730*/  BPT.TRAP 0x1 ;  /* 0x000000040000795c */ /* 0x000fe20000300000 */
.L_x_1709:
[----:B------:R-:W2:Y:S01]  /*f740*/  LDL R21, [R1+0x20] ;  /* 0x0000200001157983 */ /* 0x000ea20000100800 */
[----:B------:R-:W-:Y:S02]  /*f750*/  IMAD R14, R19, 0x8, R2 ;  /* 0x00000008130e7824 */ /* 0x000fe400078e0202 */
[-C--:B------:R-:W-:Y:S01]  /*f760*/  FMUL.FTZ R88, R88, R0.reuse ;  /* 0x0000000058587220 */ /* 0x080fe20000410000 */
[----:B------:R-:W-:Y:S02]  /*f770*/  IMAD.U32 R15, RZ, RZ, UR38 ;  /* 0x00000026ff0f7e24 */ /* 0x000fe4000f8e00ff */
[-C--:B------:R-:W-:Y:S01]  /*f780*/  FMUL.FTZ R89, R89, R0.reuse ;  /* 0x0000000059597220 */ /* 0x080fe20000410000 */
[----:B------:R-:W-:Y:S02]  /*f790*/  VIADD R14, R14, 0x16860 ;  /* 0x000168600e0e7836 */ /* 0x000fe40000000000 */
[-C--:B------:R-:W-:Y:S01]  /*f7a0*/  FMUL.FTZ R92, R92, R0.reuse ;  /* 0x000000005c5c7220 */ /* 0x080fe20000410000 */
        /* <DEDUP_REMOVED lines=67> */
[C---:B--2---:R-:W-:Y:S01]  /*fbe0*/  ISETP.GT.AND P1, PT, R4.reuse, R21, PT ;  /* 0x000000150400720c */ /* 0x044fe20003f24270 */
[----:B------:R-:W-:-:S12]  /*fbf0*/  VIADD R4, R4, 0xffffffff ;  /* 0xffffffff04047836 */ /* 0x000fd80000000000 */
[----:B0-----:R-:W-:Y:S05]  /*fc00*/  @P1 BRA `(.L_x_1710) ;  /* 0xffffffcc00e01947 */ /* 0x001fea000383ffff */
[----:B------:R-:W-:Y:S02]  /*fc10*/  IMAD.MOV.U32 R0, RZ, RZ, R11 ;  /* 0x000000ffff007224 */ /* 0x000fe400078e000b */
[----:B------:R-:W-:Y:S02]  /*fc20*/  IMAD.MOV.U32 R3, RZ, RZ, R10 ;  /* 0x000000ffff037224 */ /* 0x000fe400078e000a */
[----:B------:R-:W-:Y:S02]  /*fc30*/  IMAD.MOV.U32 R19, RZ, RZ, R7 ;  /* 0x000000ffff137224 */ /* 0x000fe400078e0007 */
[----:B------:R-:W-:-:S07]  /*fc40*/  IMAD.MOV.U32 R154, RZ, RZ, R20 ;  /* 0x000000ffff9a7224 */ /* 0x000fce00078e0014 */
.L_x_1690:
[----:B------:R-:W2:Y:S01]  /*fc50*/  LDL R7, [R1+0x24] ;  /* 0x0000240001077983 */ /* 0x000ea20000100800 */
[----:B------:R-:W0:Y:S01]  /*fc60*/  LDC R10, c[0x0][0x448] ;  /* 0x00011200ff0a7b82 */ /* 0x000e220000000800 */
[----:B------:R-:W-:Y:S02]  /*fc70*/  LOP3.LUT R22, R22, 0xfffffffb, RZ, 0xc0, !PT ;  /* 0xfffffffb16167812 */ /* 0x000fe400078ec0ff */
[----:B------:R-:W-:-:S05]  /*fc80*/  IADD3 R14, R156, 0x1, -R155 ;  /* 0x000000019c0e7810 */ /* 0x000fca0007ffe89b */
[----:B------:R-:W1:Y:S01]  /*fc90*/  LDC R15, c[0x0][0x9e4] ;  /* 0x00027900ff0f7b82 */ /* 0x000e620000000800 */
[----:B0-----:R-:W-:-:S13]  /*fca0*/  ISETP.NE.AND P1, PT, R10, 0x1, PT ;  /* 0x000000010a00780c */ /* 0x001fda0003f25270 */
[----:B------:R-:W0:Y:S01]  /*fcb0*/  @P1 LDC R10, c[0x0][0x44c] ;  /* 0x00011300ff0a1b82 */ /* 0x000e220000000800 */
[----:B------:R-:W-:-:S04]  /*fcc0*/  @P1 LOP3.LUT R22, R22, 0x4, RZ, 0xfc, !PT ;  /* 0x0000000416161812 */ /* 0x000fc800078efcff */
[----:B------:R-:W-:-:S03]  /*fcd0*/  LOP3.LUT R22, R22, 0xfffffff7, RZ, 0xc0, !PT ;  /* 0xfffffff716167812 */ /* 0x000fc600078ec0ff */
[----:B------:R-:W3:Y:S01]  /*fce0*/  @P1 LDC R11, c[0x0][0x450] ;  /* 0x00011400ff0b1b82 */ /* 0x000ee20000000800 */
[----:B--2---:R-:W-:-:S04]  /*fcf0*/  VIADD R7, R7, 0xbf ;  /* 0x000000bf07077836 */ /* 0x004fc80000000000 */
[----:B0-----:R-:W-:-:S05]  /*fd00*/  @P1 IMAD.HI.U32 R10, R7, R10, RZ ;  /* 0x0000000a070a1227 */ /* 0x001fca00078e00ff */
[----:B---3--:R-:W-:Y:S02]  /*fd10*/  @P1 SHF.R.U32.HI R7, RZ, R11, R10 ;  /* 0x0000000bff071219 */ /* 0x008fe4000001160a */
[----:B-1----:R-:W-:-:S03]  /*fd20*/  ISETP.GE.AND P1, PT, R15, 0x1, PT ;  /* 0x000000010f00780c */ /* 0x002fc60003f26270 */
[----:B------:R-:W-:-:S04]  /*fd30*/  IMAD.IADD R7, R14, 0x1, R7 ;  /* 0x000000010e077824 */ /* 0x000fc800078e0207 */
[----:B------:R-:W-:-:S06]  /*fd40*/  VIADD R14, R7, -UR29 ;  /* 0x8000001d070e7c36 */ /* 0x000fcc0008000000 */
[----:B------:R-:W-:Y:S01]  /*fd50*/  @P1 LOP3.LUT R22, R22, 0x8, RZ, 0xfc, !PT ;  /* 0x0000000816161812 */ /* 0x000fe200078efcff */
        /* <DEDUP_REMOVED lines=11> */
.L_x_1713:
[----:B------:R-:W-:-:S13]  /*fe10*/  ISETP.NE.AND P1, PT, R15, 0x1, PT ;  /* 0x000000010f00780c */ /* 0x000fda0003f25270 */
[----:B------:R-:W0:Y:S02]  /*fe20*/  @P1 LDC.64 R10, c[0x0][0x9e8] ;  /* 0x00027a00ff0a1b82 */ /* 0x000e240000000a00 */
[----:B0-----:R-:W-:-:S05]  /*fe30*/  @P1 IMAD.HI.U32 R10, R7, R10, RZ ;  /* 0x0000000a070a1227 */ /* 0x001fca00078e00ff */
[----:B------:R-:W-:-:S07]  /*fe40*/  @P1 SHF.R.U32.HI R7, RZ, R11, R10 ;  /* 0x0000000bff071219 */ /* 0x000fce000001160a */
.L_x_1714:
[----:B------:R-:W-:Y:S05]  /*fe50*/  BSYNC B0 ;  /* 0x0000000000007941 */ /* 0x000fea0003800000 */
.L_x_1712:
[----:B------:R-:W-:-:S05]  /*fe60*/  IMAD R7, R7, R15, RZ ;  /* 0x0000000f07077224 */ /* 0x000fca00078e02ff */
[----:B------:R-:W-:-:S07]  /*fe70*/  VIMNMX R14, R14, R7, !PT ;  /* 0x000000070e0e7248 */ /* 0x000fce0007fe0100 */
.L_x_1711:
[----:B------:R-:W2:Y:S01]  /*fe80*/  LDL R10, [R1+0x38] ;  /* 0x00003800010a7983 */ /* 0x000ea20000100800 */
[----:B------:R-:W-:-:S05]  /*fe90*/  VIADD R14, R14, 0x7f ;  /* 0x0000007f0e0e7836 */ /* 0x000fca0000000000 */
[----:B------:R-:W-:-:S04]  /*fea0*/  SHF.R.S32.HI R7, RZ, 0x1f, R14 ;  /* 0x0000001fff077819 */ /* 0x000fc8000001140e */
[----:B------:R-:W-:-:S04]  /*feb0*/  LEA.HI R7, R7, R14, RZ, 0x7 ;  /* 0x0000000e07077211 */ /* 0x000fc800078f38ff */
[----:B------:R-:W-:-:S04]  /*fec0*/  SHF.R.S32.HI R7, RZ, 0x7, R7 ;  /* 0x00000007ff077819 */ /* 0x000fc80000011407 */
[----:B--2---:R-:W-:-:S04]  /*fed0*/  VIMNMX R10, R10, R7, !PT ;  /* 0x000000070a0a7248 */ /* 0x004fc80007fe0100 */
[----:B------:R-:W-:Y:S01]  /*fee0*/  ISETP.GE.AND P1, PT, R4, R10, PT ;  /* 0x0000000a0400720c */ /* 0x000fe20003f26270 */
[----:B------:R0:W-:-:S12]  /*fef0*/  STL [R1+0x20], R10 ;  /* 0x0000200a01007387 */ /* 0x0001d80000100800 */
[----:B0-----:R-:W-:Y:S05]  /*ff00*/  @!P1 BRA `(.L_x_1715) ;  /* 0x0000001c00f89947 */ /* 0x001fea0003800000 */
[----:B------:R-:W-:Y:S02]  /*ff10*/  IMAD.MOV.U32 R20, RZ, RZ, R0 ;  /* 0x000000ffff147224 */ /* 0x000fe400078e0000 */
[----:B------:R-:W-:Y:S02]  /*ff20*/  IMAD.MOV.U32 R7, RZ, RZ, R3 ;  /* 0x000000ffff077224 */ /* 0x000fe400078e0003 */
[----:B------:R-:W-:Y:S02]  /*ff30*/  IMAD.MOV.U32 R10, RZ, RZ, R154 ;  /* 0x000000ffff0a7224 */ /* 0x000fe400078e009a */
[----:B------:R-:W-:-:S07]  /*ff40*/  IMAD.MOV.U32 R21, RZ, RZ, R19 ;  /* 0x000000ffff157224 */ /* 0x000fce00078e0013 */
.L_x_1727:
        /* <DEDUP_REMOVED lines=9> */
.L_x_1717:
        /* <DEDUP_REMOVED lines=8> */
.L_x_1718:
[----:B------:R-:W-:Y:S04]  /*10060*/  BSSY B0, `(.L_x_1716) ;  /* 0x0000004000007945 */ /* 0x000fe80003800000 */
[----:B-1----:R-:W-:Y:S05]  /*10070*/  @P2 BRA `(.L_x_1719) ;  /* 0x0000000000082947 */ /* 0x002fea0003800000 */
[----:B------:R-:W1:Y:S02]  /*10080*/  SYNCS.PHASECHK.TRANS64.TRYWAIT P2, [R3+URZ+0x16830], R0 ;  /* 0x01683000030075a7 */ /* 0x000e64000804017f */
[----:B-1----:R-:W-:Y:S05]  /*10090*/  @!P2 BRA `(.L_x_1720) ;  /* 0x000000f80040a947 */ /* 0x002fea0003800000 */
.L_x_1719:
[----:B------:R-:W-:Y:S05]  /*100a0*/  BSYNC B0 ;  /* 0x0000000000007941 */ /* 0x000fea0003800000 */
.L_x_1716:
[----:B------:R-:W2:Y:S04]  /*100b0*/  LDL R11, [R1+0x2c] ;  /* 0x00002c00010b7983 */ /* 0x000ea80000100800 */
[----:B------:R3:W-:Y:S01]  /*100c0*/  STL [R1+0x68], R2 ;  /* 0x0000680201007387 */ /* 0x0007e20000100800 */
[----:B01----:R-:W0:Y:S03]  /*100d0*/  S2R R0, SR_TID.X ;  /* 0x0000000000007919 */ /* 0x003e260000002100 */
[----:B---3--:R-:W3:Y:S01]  /*100e0*/  LDL.64 R2, [R1+0x18] ;  /* 0x0000180001027983 */ /* 0x008ee20000100a00 */
        /* <DEDUP_REMOVED lines=9> */
[----:B------:R-:W-:Y:S02]  /*10180*/  R2UR UR13, R9 ;  /* 0x00000000090d72ca */ /* 0x000fe400000e0000 */
[----:B------:R-:W-:Y:S02]  /*10190*/  R2UR UR15, R27 ;  /* 0x000000001b0f72ca */ /* 0x000fe400000e0000 */
[----:B------:R-:W-:Y:S02]  /*101a0*/  R2UR UR19, R25 ;  /* 0x00000000191372ca */ /* 0x000fe400000e0000 */
[----:B0-----:R-:W-:-:S05]  /*101b0*/  SHF.R.U32.HI R0, RZ, 0x7, R0 ;  /* 0x00000007ff007819 */ /* 0x001fca0000011600 */
[----:B------:R-:W-:Y:S01]  /*101c0*/  VIADD R0, R0, 0x8 ;  /* 0x0000000800007836 */ /* 0x000fe20000000000 */
[----:B------:R-:W-:-:S04]  /*101d0*/  R2UR UR27, R27 ;  /* 0x000000001b1b72ca */ /* 0x000fc800000e0000 */
[----:B------:R0:W-:Y:S01]  /*101e0*/  BAR.SYNC.DEFER_BLOCKING R0, 0x100 ;  /* 0x000400000000751d */ /* 0x0001e20000010000 */
[----:B--2---:R-:W-:-:S04]  /*101f0*/  IMAD R26, R19, 0x400, R11 ;  /* 0x00000400131a7824 */ /* 0x004fc800078e020b */
[C---:B------:R-:W-:Y:S01]  /*10200*/  VIADD R14, R26.reuse, 0x4 ;  /* 0x000000041a0e7836 */ /* 0x040fe20000000000 */
[C---:B------:R-:W-:Y:S01]  /*10210*/  R2UR UR14, R26.reuse ;  /* 0x000000001a0e72ca */ /* 0x040fe200000e0000 */
[C---:B------:R-:W-:Y:S02]  /*10220*/  VIADD R24, R26.reuse, 0x2 ;  /* 0x000000021a187836 */ /* 0x040fe40000000000 */
[----:B------:R-:W-:Y:S01]  /*10230*/  VIADD R26, R26, 0x6 ;  /* 0x000000061a1a7836 */ /* 0x000fe20000000000 */
[----:B------:R-:W-:Y:S02]  /*10240*/  R2UR UR22, R14 ;  /* 0x000000000e1672ca */ /* 0x000fe400000e0000 */
[----:B------:R-:W2:Y:S01]  /*10250*/  LDL.64 R14, [R1+0x10] ;  /* 0x00001000010e7983 */ /* 0x000ea20000100a00 */
[----:B------:R-:W-:Y:S02]  /*10260*/  R2UR UR18, R24 ;  /* 0x00000000181272ca */ /* 0x000fe400000e0000 */
[----:B------:R-:W-:-:S02]  /*10270*/  R2UR UR26, R26 ;  /* 0x000000001a1a72ca */ /* 0x000fc400000e0000 */
[----:B------:R-:W-:-:S06]  /*10280*/  WARPGROUP.ARRIVE ;  /* 0x00000000000079c5 */ /* 0x000fcc0000000000 */
[----:B------:R-:W-:Y:S01]  /*10290*/  HGMMA.64x128x16.F32.BF16 R24, gdesc[UR12], RZ, !UPT, gsb0 ;  /* 0x01e000000c1879f0 */ /* 0x000fe2000c0018ff */
[----:B---3--:R-:W-:Y:S02]  /*102a0*/  R2UR UR16, R2 ;  /* 0x00000000021072ca */ /* 0x008fe400000e0000 */
[----:B------:R-:W-:Y:S01]  /*102b0*/  R2UR UR17, R3 ;  /* 0x00000000031172ca */ /* 0x000fe200000e0000 */
[----:B------:R0:W5:Y:S01]  /*102c0*/  LDL.LU R2, [R1+0x68] ;  /* 0x0000680001027983 */ /* 0x0001620000300800 */
[----:B------:R-:W-:Y:S02]  /*102d0*/  WARPGROUP.DEPBAR.LE gsb0, 0x0 ;  /* 0x00008000000079c5 */ /* 0x000fe40000010000 */
[----:B------:R-:W-:-:S09]  /*102e0*/  WARPGROUP.ARRIVE ;  /* 0x00000000000079c5 */ /* 0x000fd20000000000 */
[----:B------:R-:W-:Y:S01]  /*102f0*/  HGMMA.64x128x16.F32.BF16 R24, gdesc[UR16], R24, gsb0 ;  /* 0x01e00000101879f0 */ /* 0x000fe20008001818 */
[----:B------:R-:W-:Y:S02]  /*10300*/  R2UR UR24, R12 ;  /* 0x000000000c1872ca */ /* 0x000fe400000e0000 */
[----:B------:R-:W-:Y:S01]  /*10310*/  R2UR UR25, R13 ;  /* 0x000000000d1972ca */ /* 0x000fe200000e0000 */
[----:B------:R-:W-:Y:S02]  /*10320*/  WARPGROUP.DEPBAR.LE gsb0, 0x0 ;  /* 0x00008000000079c5 */ /* 0x000fe40000010000 */
[----:B------:R-:W-:Y:S01]  /*10330*/  WARPGROUP.ARRIVE ;  /* 0x00000000000079c5 */ /* 0x000fe20000000000 */
[----:B--2---:R-:W-:Y:S02]  /*10340*/  R2UR UR20, R14 ;  /* 0x000000000e1472ca */ /* 0x004fe400000e0000 */
[----:B------:R-:W-:-:S13]  /*10350*/  R2UR UR21, R15 ;  /* 0x000000000f1572ca */ /* 0x000fda00000e0000 */
        /* <DEDUP_REMOVED lines=8> */
.L_x_1722:
[----:B------:R-:W-:Y:S01]  /*103e0*/  SHF.L.U32 R0, R10, 0x1f, RZ ;  /* 0x0000001f0a007819 */ /* 0x000fe200000006ff */
[----:B-----5:R-:W-:-:S04]  /*103f0*/  IMAD R3, R21, 0x8, R2 ;  /* 0x0000000815037824 */ /* 0x020fc800078e0202 */
[----:B------:R0:W1:Y:S01]  /*10400*/  SYNCS.PHASECHK.TRANS64.TRYWAIT P1, [R3+URZ+0x16850], R0 ;  /* 0x01685000030075a7 */ /* 0x000062000802017f */
[----:B------:R-:W-:Y:S05]  /*10410*/  @!P0 BRA `(.L_x_1723) ;  /* 0x0000000000048947 */ /* 0x000fea0003800000 */
[----:B------:R-:W-:Y:S01]  /*10420*/  BPT.TRAP 0x1 ;  /* 0x000000040000795c */ /* 0x000fe20000300000 */
.L_x_1723:
[----:B-1----:R-:W-:Y:S05]  /*10430*/  @P1 BRA `(.L_x_1721) ;  /* 0x0000000000081947 */ /* 0x002fea0003800000 */
[----:B------:R-:W1:Y:S02]  /*10440*/  SYNCS.PHASECHK.TRANS64.TRYWAIT P1, [R3+URZ+0x16850], R0 ;  /* 0x01685000030075a7 */ /* 0x000e64000802017f */
[----:B-1----:R-:W-:Y:S05]  /*10450*/  @!P1 BRA `(.L_x_1724) ;  /* 0x000000f400649947 */ /* 0x002fea0003800000 */
.L_x_1721:
[----:B01---5:R-:W-:Y:S01]  /*10460*/  VIADD R0, R2, 0x400 ;  /* 0x0000040002007836 */ /* 0x023fe20000000000 */
[----:B------:R-:W-:Y:S05]  /*10470*/  WARPSYNC.ALL ;  /* 0x0000000000007948 */ /* 0x000fea0003800000 */
[----:B------:R-:W-:Y:S01]  /*10480*/  SHF.R.U32.HI R0, RZ, 0x4, R0 ;  /* 0x00000004ff007819 */ /* 0x000fe20000011600 */
[----:B------:R-:W-:Y:S01]  /*10490*/  IMAD.MOV.U32 R11, RZ, RZ, 0x40000040 ;  /* 0x40000040ff0b7424 */ /* 0x000fe200078e00ff */
[----:B------:R-:W-:Y:S01]  /*104a0*/  WARPGROUP.ARRIVE ;  /* 0x00000000000079c5 */ /* 0x000fe20000000000 */
[----:B------:R-:W-:Y:S01]  /*104b0*/  IMAD.MOV.U32 R15, RZ, RZ, 0x40000040 ;  /* 0x40000040ff0f7424 */ /* 0x000fe200078e00ff */
[----:B------:R-:W-:-:S02]  /*104c0*/  LOP3.LUT R0, R0, 0x3fff, RZ, 0xc0, !PT ;  /* 0x00003fff00007812 */ /* 0x000fc400078ec0ff */
[----:B------:R-:W-:Y:S01]  /*104d0*/  R2UR UR15, R11 ;  /* 0x000000000b0f72ca */ /* 0x000fe200000e0000 */
[----:B------:R-:W-:Y:S02]  /*104e0*/  IMAD.MOV.U32 R11, RZ, RZ, 0x40000040 ;  /* 0x40000040ff0b7424 */ /* 0x000fe400078e00ff */
[----:B------:R-:W-:Y:S02]  /*104f0*/  IMAD R10, R21, 0x400, R0 ;  /* 0x00000400150a7824 */ /* 0x000fe400078e0200 */
[----:B------:R-:W0:Y:S02]  /*10500*/  S2R R0, SR_TID.X ;  /* 0x0000000000007919 */ /* 0x000e240000002100 */
        /* <DEDUP_REMOVED lines=57> */
.L_x_1725:
[----:B0-----:R-:W-:Y:S01]  /*108a0*/  IMAD R0, R19, 0x8, R2 ;  /* 0x0000000813007824 */ /* 0x001fe200078e0202 */
[----:B------:R-:W-:Y:S01]  /*108b0*/  UMOV UR30, UR8 ;  /* 0x00000008001e7c82 */ /* 0x000fe20008000000 */
[----:B------:R-:W-:Y:S02]  /*108c0*/  IMAD.U32 R3, RZ, RZ, UR38 ;  /* 0x00000026ff037e24 */ /* 0x000fe4000f8e00ff */
        /* <DEDUP_REMOVED lines=38> */
[----:B0-----:R-:W-:Y:S02]  /*10b30*/  FMNMX.FTZ R3, R3, R0, !PT ;  /* 0x0000000003037209 */ /* 0x001fe40007810000 */
[----:B------:R-:W-:-:S03]  /*10b40*/  FMNMX.FTZ R0, R26, R20, !PT ;  /* 0x000000141a007209 */ /* 0x000fc60007810000 */
[----:B------:R-:W-:Y:S01]  /*10b50*/  FMUL.FTZ R11, R3, UR30 ;  /* 0x0000001e030b7c20 */ /* 0x000fe20008410000 */
[----:B------:R-:W-:Y:S01]  /*10b60*/  FMNMX.FTZ R0, R27, R0, !PT ;  /* 0x000000001b007209 */ /* 0x000fe20007810000 */
[----:B------:R-:W-:Y:S02]  /*10b70*/  FADD.FTZ R7, -R3, R7 ;  /* 0x0000000703077221 */ /* 0x000fe40000010100 */
[--C-:B------:R-:W-:Y:S01]  /*10b80*/  FFMA.FTZ R24, R24, UR30, -R11.reuse ;  /* 0x0000001e18187c23 */ /* 0x100fe2000801080b */
[----:B------:R-:W-:Y:S01]  /*10b90*/  FMNMX.FTZ R0, R30, R0, !PT ;  /* 0x000000001e007209 */ /* 0x000fe20007810000 */
[----:B------:R-:W-:Y:S01]  /*10ba0*/  FMUL.FTZ R7, R7, UR30 ;  /* 0x0000001e07077c20 */ /* 0x000fe20008410000 */
        /* <DEDUP_REMOVED lines=11> */
[----:B------:R-:W0:Y:S01]  /*10c60*/  MUFU.EX2 R7, R7 ;  /* 0x0000000700077308 */ /* 0x000e220000000800 */
[--C-:B------:R-:W-:Y:S01]  /*10c70*/  FFMA.FTZ R40, R40, UR30, -R11.reuse ;  /* 0x0000001e28287c23 */ /* 0x100fe2000801080b */
[--C-:B------:R-:W-:Y:S01]  /*10c80*/  FFMA.FTZ R41, R41, UR30, -R11.reuse ;  /* 0x0000001e29297c23 */ /* 0x100fe2000801080b */
[----:B------:R-:W-:Y:S01]  /*10c90*/  FMNMX.FTZ R0, R38, R0, !PT ;  /* 0x0000000026007209 */ /* 0x000fe20007810000 */
[--C-:B------:R-:W-:Y:S01]  /*10ca0*/  FFMA.FTZ R44, R44, UR30, -R11.reuse ;  /* 0x0000001e2c2c7c23 */ /* 0x100fe2000801080b */
[--C-:B------:R-:W-:Y:S01]  /*10cb0*/  FFMA.FTZ R45, R45, UR30, -R11.reuse ;  /* 0x0000001e2d2d7c23 */ /* 0x100fe2000801080b */
[--C-:B------:R-:W-:Y:S01]  /*10cc0*/  FFMA.FTZ R48, R48, UR30, -R11.reuse ;  /* 0x0000001e30307c23 */ /* 0x100fe2000801080b */
[----:B------:R-:W-:Y:S01]  /*10cd0*/  FMNMX.FTZ R0, R39, R0, !PT ;  /* 0x0000000027007209 */ /* 0x000fe20007810000 */
[----:B------:R-:W1:Y:S01]  /*10ce0*/  MUFU.EX2 R25, R25 ;  /* 0x0000001900197308 */ /* 0x000e620000000800 */
        /* <DEDUP_REMOVED lines=8> */
[----:B0-----:R-:W-:Y:S01]  /*10d70*/  FFMA.FTZ R6, R7, R6, R24 ;  /* 0x0000000607067223 */ /* 0x001fe20000010018 */
[--C-:B------:R-:W-:Y:S01]  /*10d80*/  FFMA.FTZ R60, R60, UR30, -R11.reuse ;  /* 0x0000001e3c3c7c23 */ /* 0x100fe2000801080b */
[----:B------:R-:W-:Y:S01]  /*10d90*/  FMNMX.FTZ R0, R46, R0, !PT ;  /* 0x000000002e007209 */ /* 0x000fe20007810000 */
[--C-:B------:R-:W-:Y:S01]  /*10da0*/  FFMA.FTZ R61, R61, UR30, -R11.reuse ;  /* 0x0000001e3d3d7c23 */ /* 0x100fe2000801080b */
[--C-:B------:R-:W-:Y:S01]  /*10db0*/  FFMA.FTZ R64, R64, UR30, -R11.reuse ;  /* 0x0000001e40407c23 */ /* 0x100fe2000801080b */
[--C-:B------:R-:W-:Y:S01]  /*10dc0*/  FFMA.FTZ R65, R65, UR30, -R11.reuse ;  /* 0x0000001e41417c23 */ /* 0x100fe2000801080b */
[----:B------:R-:W-:Y:S01]  /*10dd0*/  FMNMX.FTZ R0, R47, R0, !PT ;  /* 0x000000002f007209 */ /* 0x000fe20007810000 */
[----:B------:R-:W-:Y:S01]  /*10de0*/  MUFU.EX2 R29, R29 ;  /* 0x0000001d001d7308 */ /* 0x000fe20000000800 */
[----:B-1----:R-:W-:Y:S01]  /*10df0*/  FADD.FTZ R6, R25, R6 ;  /* 0x0000000619067221 */ /* 0x002fe20000010000 */
        /* <DEDUP_REMOVED lines=15> */
[----:B------:R-:W-:-:S02]  /*10ef0*/  FFMA.FTZ R11, R85, UR30, -R11 ;  /* 0x0000001e550b7c23 */ /* 0x000fc4000801080b */
        /* <DEDUP_REMOVED lines=34> */
[----:B0-----:R-:W-:-:S05]  /*11120*/  FMNMX.FTZ R0, R0, R10, !PT ;  /* 0x0000000a00007209 */ /* 0x001fca0007810000 */
[C---:B------:R-:W-:Y:S01]  /*11130*/  FADD.FTZ R10, -R0.reuse, R20 ;  /* 0x00000014000a7221 */ /* 0x040fe20000010100 */
[----:B------:R-:W-:Y:S01]  /*11140*/  FMUL.FTZ R14, R0, UR30 ;  /* 0x0000001e000e7c20 */ /* 0x000fe20008410000 */
[----:B------:R-:W-:Y:S02]  /*11150*/  MUFU.EX2 R65, R65 ;  /* 0x0000004100417308 */ /* 0x000fe40000000800 */
[----:B------:R-:W-:Y:S01]  /*11160*/  FMUL.FTZ R10, R10, UR30 ;  /* 0x0000001e0a0a7c20 */ /* 0x000fe20008410000 */
        /* <DEDUP_REMOVED lines=21> */
[----:B------:R-:W1:Y:S01]  /*112c0*/  MUFU.EX2 R27, R27 ;  /* 0x0000001b001b7308 */ /* 0x000e620000000800 */
[--C-:B------:R-:W-:Y:S01]  /*112d0*/  FFMA.FTZ R63, R63, UR30, -R14.reuse ;  /* 0x0000001e3f3f7c23 */ /* 0x100fe2000801080e */
[--C-:B------:R-:W-:Y:S01]  /*112e0*/  FFMA.FTZ R66, R66, UR30, -R14.reuse ;  /* 0x0000001e42427c23 */ /* 0x100fe2000801080e */
[--C-:B------:R-:W-:Y:S01]  /*112f0*/  FFMA.FTZ R67, R67, UR30, -R14.reuse ;  /* 0x0000001e43437c23 */ /* 0x100fe2000801080e */
[--C-:B------:R-:W-:Y:S01]  /*11300*/  FFMA.FTZ R70, R70, UR30, -R14.reuse ;  /* 0x0000001e46467c23 */ /* 0x100fe2000801080e */
[--C-:B------:R-:W-:Y:S01]  /*11310*/  FFMA.FTZ R71, R71, UR30, -R14.reuse ;  /* 0x0000001e47477c23 */ /* 0x100fe2000801080e */
[--C-:B------:R-:W-:Y:S01]  /*11320*/  FFMA.FTZ R74, R74, UR30, -R14.reuse ;  /* 0x0000001e4a4a7c23 */ /* 0x100fe2000801080e */
[----:B------:R-:W-:Y:S01]  /*11330*/  FFMA.FTZ R75, R75, UR30, -R14 ;  /* 0x0000001e4b4b7c23 */ /* 0x000fe2000801080e */
[----:B------:R-:W2:Y:S01]  /*11340*/  MUFU.EX2 R30, R30 ;  /* 0x0000001e001e7308 */ /* 0x000ea20000000800 */
[----:B0-----:R-:W-:Y:S01]  /*11350*/  FFMA.FTZ R5, R10, R5, R26 ;  /* 0x000000050a057223 */ /* 0x001fe2000001001a */
[--C-:B------:R-:W-:Y:S01]  /*11360*/  FFMA.FTZ R78, R78, UR30, -R14.reuse ;  /* 0x0000001e4e4e7c23 */ /* 0x100fe2000801080e */
[--C-:B------:R-:W-:Y:S01]  /*11370*/  FFMA.FTZ R79, R79, UR30, -R14.reuse ;  /* 0x0000001e4f4f7c23 */ /* 0x100fe2000801080e */
[--C-:B------:R-:W-:Y:S01]  /*11380*/  FFMA.FTZ R82, R82, UR30, -R14.reuse ;  /* 0x0000001e52527c23 */ /* 0x100fe2000801080e */
[--C-:B------:R-:W-:Y:S01]  /*11390*/  FFMA.FTZ R83, R83, UR30, -R14.reuse ;  /* 0x0000001e53537c23 */ /* 0x100fe2000801080e */
[--C-:B------:R-:W-:Y:S01]  /*113a0*/  FFMA.FTZ R123, R86, UR30, -R14.reuse ;  /* 0x0000001e567b7c23 */ /* 0x100fe2000801080e */
[----:B------:R-:W-:Y:S01]  /*113b0*/  FFMA.FTZ R14, R87, UR30, -R14 ;  /* 0x0000001e570e7c23 */ /* 0x000fe2000801080e */
        /* <DEDUP_REMOVED lines=102> */
.L_x_1726:
        /* <DEDUP_REMOVED lines=77> */
.L_x_1715:
[----:B------:R-:W2:Y:S02]  /*11ef0*/  LDL R7, [R1+0x38] ;  /* 0x0000380001077983 */ /* 0x000ea40000100800 */
[----:B--2---:R-:W-:-:S13]  /*11f00*/  ISETP.GE.AND P1, PT, R4, R7, PT ;  /* 0x000000070400720c */ /* 0x004fda0003f26270 */
[----:B------:R-:W-:Y:S05]  /*11f10*/  @!P1 BRA `(.L_x_1728) ;  /* 0x0000003000489947 */ /* 0x000fea0003800000 */
[----:B------:R-:W-:Y:S02]  /*11f20*/  IMAD.MOV.U32 R7, RZ, RZ, R0 ;  /* 0x000000ffff077224 */ /* 0x000fe400078e0000 */
[----:B------:R-:W-:Y:S02]  /*11f30*/  IMAD.MOV.U32 R20, RZ, RZ, R3 ;  /* 0x000000ffff147224 */ /* 0x000fe400078e0003 */
[----:B------:R-:W-:Y:S02]  /*11f40*/  IMAD.MOV.U32 R10, RZ, RZ, R154 ;  /* 0x000000ffff0a7224 */ /* 0x000fe400078e009a */
[----:B------:R-:W-:-:S07]  /*11f50*/  IMAD.MOV.U32 R21, RZ, RZ, R19 ;  /* 0x000000ffff157224 */ /* 0x000fce00078e0013 */
.L_x_1748:
        /* <DEDUP_REMOVED lines=9> */
.L_x_1730:
        /* <DEDUP_REMOVED lines=8> */
.L_x_1731:
[----:B------:R-:W-:Y:S04]  /*12070*/  BSSY B0, `(.L_x_1729) ;  /* 0x0000004000007945 */ /* 0x000fe80003800000 */
[----:B-1----:R-:W-:Y:S05]  /*12080*/  @P2 BRA `(.L_x_1732) ;  /* 0x0000000000082947 */ /* 0x002fea0003800000 */
[----:B------:R-:W1:Y:S02]  /*12090*/  SYNCS.PHASECHK.TRANS64.TRYWAIT P2, [R3+URZ+0x16830], R0 ;  /* 0x01683000030075a7 */ /* 0x000e64000804017f */
[----:B-1----:R-:W-:Y:S05]  /*120a0*/  @!P2 BRA `(.L_x_1733) ;  /* 0x000000d80064a947 */ /* 0x002fea0003800000 */
.L_x_1732:
[----:B------:R-:W-:Y:S05]  /*120b0*/  BSYNC B0 ;  /* 0x0000000000007941 */ /* 0x000fea0003800000 */
.L_x_1729:
        /* <DEDUP_REMOVED lines=51> */
.L_x_1735:
[----:B------:R-:W-:Y:S01]  /*123f0*/  SHF.L.U32 R0, R10, 0x1f, RZ ;  /* 0x0000001f0a007819 */ /* 0x000fe200000006ff */
[----:B-----5:R-:W-:-:S04]  /*12400*/  IMAD R3, R21, 0x8, R2 ;  /* 0x0000000815037824 */ /* 0x020fc800078e0202 */
[----:B------:R0:W1:Y:S01]  /*12410*/  SYNCS.PHASECHK.TRANS64.TRYWAIT P1, [R3+URZ+0x16850], R0 ;  /* 0x01685000030075a7 */ /* 0x000062000802017f */
[----:B------:R-:W-:Y:S05]  /*12420*/  @!P0 BRA `(.L_x_1736) ;  /* 0x0000000000048947 */ /* 0x000fea0003800000 */
[----:B------:R-:W-:Y:S01]  /*12430*/  BPT.TRAP 0x1 ;  /* 0x000000040000795c */ /* 0x000fe20000300000 */
.L_x_1736:
[----:B-1----:R-:W-:Y:S05]  /*12440*/  @P1 BRA `(.L_x_1734) ;  /* 0x0000000000081947 */ /* 0x002fea0003800000 */
[----:B------:R-:W1:Y:S02]  /*12450*/  SYNCS.PHASECHK.TRANS64.TRYWAIT P1, [R3+URZ+0x16850], R0 ;  /* 0x01685000030075a7 */ /* 0x000e64000802017f */
[----:B-1----:R-:W-:Y:S05]  /*12460*/  @!P1 BRA `(.L_x_1737) ;  /* 0x000000d400889947 */ /* 0x002fea0003800000 */
.L_x_1734:
        /* <DEDUP_REMOVED lines=68> */
.L_x_1738:
[----:B------:R-:W2:Y:S01]  /*128b0*/  LDL R11, [R1+0x24] ;  /* 0x00002400010b7983 */ /* 0x000ea20000100800 */
[----:B0-----:R-:W0:Y:S03]  /*128c0*/  LDC R0, c[0x0][0x448] ;  /* 0x00011200ff007b82 */ /* 0x001e260000000800 */
[----:B------:R-:W2:Y:S04]  /*128d0*/  LDL R10, [R1+0x30] ;  /* 0x00003000010a7983 */ /* 0x000ea80000100800 */
[----:B------:R-:W3:Y:S01]  /*128e0*/  LDL R124, [R1] ;  /* 0x00000000017c7983 */ /* 0x000ee20000100800 */
[----:B0-----:R-:W-:-:S13]  /*128f0*/  ISETP.NE.AND P1, PT, R0, 0x1, PT ;  /* 0x000000010000780c */ /* 0x001fda0003f25270 */
[----:B------:R-:W0:Y:S08]  /*12900*/  @P1 LDC R3, c[0x0][0x44c] ;  /* 0x00011300ff031b82 */ /* 0x000e300000000800 */
[----:B------:R-:W1:Y:S01]  /*12910*/  @P1 LDC R0, c[0x0][0x450] ;  /* 0x00011400ff001b82 */ /* 0x000e620000000800 */
[----:B------:R-:W-:Y:S01]  /*12920*/  ULOP3.LUT UR12, URZ, UR11, URZ, 0x33, !UPT ;  /* 0x0000000b3f0c7292 */ /* 0x000fe2000f8e333f */
[----:B--2---:R-:W-:-:S06]  /*12930*/  IMAD.IADD R15, R10, 0x1, R11 ;  /* 0x000000010a0f7824 */ /* 0x004fcc00078e020b */
[----:B------:R-:W2:Y:S01]  /*12940*/  LDC R10, c[0x0][0x9e4] ;  /* 0x00027900ff0a7b82 */ /* 0x000ea20000000800 */
        /* <DEDUP_REMOVED lines=9> */
[----:B------:R-:W-:Y:S02]  /*129e0*/  IADD3 R3, -R0, 0x1, RZ ;  /* 0x0000000100037810 */ /* 0x000fe40007ffe1ff */
[----:B--2---:R-:W-:-:S03]  /*129f0*/  ISETP.GE.AND P3, PT, R10, 0x1, PT ;  /* 0x000000010a00780c */ /* 0x004fc60003f66270 */
        /* <DEDUP_REMOVED lines=19> */
.L_x_1741:
[----:B------:R-:W-:-:S05]  /*12b30*/  IMAD.U32 R123, RZ, RZ, UR4 ;  /* 0x00000004ff7b7e24 */ /* 0x000fca000f8e00ff */
[----:B------:R-:W-:-:S13]  /*12b40*/  ISETP.NE.AND P1, PT, R123, 0x1, PT ;  /* 0x000000017b00780c */ /* 0x000fda0003f25270 */
[----:B------:R-:W0:Y:S02]  /*12b50*/  @P1 LDC.64 R120, c[0x0][0x9e8] ;  /* 0x00027a00ff781b82 */ /* 0x000e240000000a00 */
[----:B0-----:R-:W-:-:S05]  /*12b60*/  @P1 IMAD.HI.U32 R120, R122, R120, RZ ;  /* 0x000000787a781227 */ /* 0x001fca00078e00ff */
[----:B------:R-:W-:-:S07]  /*12b70*/  @P1 SHF.R.U32.HI R122, RZ, R121, R120 ;  /* 0x00000079ff7a1219 */ /* 0x000fce0000011678 */
.L_x_1742:
[----:B------:R-:W-:Y:S05]  /*12b80*/  BSYNC B0 ;  /* 0x0000000000007941 */ /* 0x000fea0003800000 */
.L_x_1740:
[----:B------:R-:W-:-:S04]  /*12b90*/  IMAD R122, R122, R123, -R0 ;  /* 0x0000007b7a7a7224 */ /* 0x000fc800078e0a00 */
[----:B------:R-:W-:-:S05]  /*12ba0*/  IMAD R122, R124, -0x2, R122 ;  /* 0xfffffffe7c7a7824 */ /* 0x000fca00078e027a */
[----:B------:R-:W-:Y:S02]  /*12bb0*/  VIMNMX R3, R3, R122, !PT ;  /* 0x0000007a03037248 */ /* 0x000fe40007fe0100 */
[----:B------:R-:W-:-:S07]  /*12bc0*/  VIADDMNMX R10, R122, R123, R10, PT ;  /* 0x0000007b7a0a7246 */ /* 0x000fce000380010a */
.L_x_1739:
        /* <DEDUP_REMOVED lines=113> */
.L_x_1745:
[----:B------:R-:W-:-:S05]  /*132e0*/  IMAD.U32 R120, RZ, RZ, UR4 ;  /* 0x00000004ff787e24 */ /* 0x000fca000f8e00ff */
[----:B------:R-:W-:-:S13]  /*132f0*/  ISETP.NE.AND P1, PT, R120, 0x1, PT ;  /* 0x000000017800780c */ /* 0x000fda0003f25270 */
[----:B------:R-:W0:Y:S02]  /*13300*/  @P1 LDC.64 R10, c[0x0][0x9e8] ;  /* 0x00027a00ff0a1b82 */ /* 0x000e240000000a00 */
[----:B0-----:R-:W-:-:S05]  /*13310*/  @P1 IMAD.HI.U32 R10, R15, R10, RZ ;  /* 0x0000000a0f0a1227 */ /* 0x001fca00078e00ff */
[----:B------:R-:W-:-:S07]  /*13320*/  @P1 SHF.R.U32.HI R15, RZ, R11, R10 ;  /* 0x0000000bff0f1219 */ /* 0x000fce000001160a */
.L_x_1746:
[----:B------:R-:W-:Y:S05]  /*13330*/  BSYNC B0 ;  /* 0x0000000000007941 */ /* 0x000fea0003800000 */
.L_x_1744:
[----:B------:R-:W-:-:S04]  /*13340*/  IMAD R0, R15, R120, -R0 ;  /* 0x000000780f007224 */ /* 0x000fc800078e0a00 */
[----:B------:R-:W-:-:S05]  /*13350*/  IMAD R0, R124, -0x2, R0 ;  /* 0xfffffffe7c007824 */ /* 0x000fca00078e0200 */
[----:B------:R-:W-:Y:S02]  /*13360*/  VIMNMX R3, R3, R0, !PT ;  /* 0x0000000003037248 */ /* 0x000fe40007fe0100 */
[----:B------:R-:W-:-:S07]  /*13370*/  VIADDMNMX R14, R0, R120, R14, PT ;  /* 0x00000078000e7246 */ /* 0x000fce000380010e */
.L_x_1743:
[----:B------:R-:W-:Y:S01]  /*13380*/  FMNMX.FTZ R0, R24, R20, !PT ;  /* 0x0000001418007209 */ /* 0x000fe20007810000 */
[----:B------:R-:W-:Y:S01]  /*13390*/  UMOV UR30, UR6 ;  /* 0x00000006001e7c82 */ /* 0x000fe20008000000 */
[----:B------:R-:W-:Y:S02]  /*133a0*/  ISETP.GT.AND P1, PT, R3, 0x1, P5 ;  /* 0x000000010300780c */ /* 0x000fe40002f24270 */
[----:B------:R-:W-:Y:S02]  /*133b0*/  FMNMX.FTZ R0, R25, R0, !PT ;  /* 0x0000000019007209 */ /* 0x000fe40007810000 */
[----:B------:R-:W-:Y:S02]  /*133c0*/  ISETP.LT.OR P1, PT, R14, 0x2, P1 ;  /* 0x000000020e00780c */ /* 0x000fe40000f21670 */
[----:B------:R-:W-:Y:S02]  /*133d0*/  FMNMX.FTZ R0, R28, R0, !PT ;  /* 0x000000001c007209 */ /* 0x000fe40007810000 */
[----:B------:R-:W-:-:S02]  /*133e0*/  FSEL R27, R27, -INF , !P1 ;  /* 0xff8000001b1b7808 */ /* 0x000fc40004800000 */
[----:B------:R-:W-:Y:S02]  /*133f0*/  FMNMX.FTZ R0, R29, R0, !PT ;  /* 0x000000001d007209 */ /* 0x000fe40007810000 */
[C---:B------:R-:W-:Y:S02]  /*13400*/  ISETP.GT.AND P2, PT, R3.reuse, 0x8, P5 ;  /* 0x000000080300780c */ /* 0x040fe40002f44270 */
[----:B------:R-:W-:Y:S02]  /*13410*/  FMNMX.FTZ R0, R32, R0, !PT ;  /* 0x0000000020007209 */ /* 0x000fe40007810000 */
[----:B------:R-:W-:Y:S02]  /*13420*/  ISETP.GT.AND P1, PT, R3, 0x9, P5 ;  /* 0x000000090300780c */ /* 0x000fe40002f24270 */
[----:B------:R-:W-:Y:S02]  /*13430*/  FMNMX.FTZ R0, R33, R0, !PT ;  /* 0x0000000021007209 */ /* 0x000fe40007810000 */
[----:B------:R-:W-:-:S02]  /*13440*/  ISETP.LT.OR P2, PT, R14, 0x9, P2 ;  /* 0x000000090e00780c */ /* 0x000fc40001741670 */
[----:B------:R-:W-:Y:S02]  /*13450*/  ISETP.LT.OR P1, PT, R14, 0xa, P1 ;  /* 0x0000000a0e00780c */ /* 0x000fe40000f21670 */
[----:B------:R-:W-:Y:S02]  /*13460*/  FMNMX.FTZ R0, R36, R0, !PT ;  /* 0x0000000024007209 */ /* 0x000fe40007810000 */
[----:B------:R-:W-:Y:S02]  /*13470*/  FSEL R30, R30, -INF , !P2 ;  /* 0xff8000001e1e7808 */ /* 0x000fe40005000000 */
[----:B------:R-:W-:Y:S02]  /*13480*/  FSEL R31, R31, -INF , !P1 ;  /* 0xff8000001f1f7808 */ /* 0x000fe40004800000 */
[C---:B------:R-:W-:Y:S02]  /*13490*/  ISETP.GT.AND P2, PT, R3.reuse, 0x10, P5 ;  /* 0x000000100300780c */ /* 0x040fe40002f44270 */
[----:B------:R-:W-:-:S02]  /*134a0*/  ISETP.GT.AND P1, PT, R3, 0x11, P5 ;  /* 0x000000110300780c */ /* 0x000fc40002f24270 */
[----:B------:R-:W-:Y:S02]  /*134b0*/  FMNMX.FTZ R0, R37, R0, !PT ;  /* 0x0000000025007209 */ /* 0x000fe40007810000 */
[C---:B------:R-:W-:Y:S02]  /*134c0*/  ISETP.LT.OR P2, PT, R14.reuse, 0x11, P2 ;  /* 0x000000110e00780c */ /* 0x040fe40001741670 */
[----:B------:R-:W-:Y:S02]  /*134d0*/  ISETP.LT.OR P1, PT, R14, 0x12, P1 ;  /* 0x000000120e00780c */ /* 0x000fe40000f21670 */
[----:B------:R-:W-:Y:S02]  /*134e0*/  FMNMX.FTZ R0, R40, R0, !PT ;  /* 0x0000000028007209 */ /* 0x000fe40007810000 */
[----:B------:R-:W-:Y:S02]  /*134f0*/  FSEL R34, R34, -INF , !P2 ;  /* 0xff80000022227808 */ /* 0x000fe40005000000 */
[----:B------:R-:W-:-:S02]  /*13500*/  FSEL R35, R35, -INF , !P1 ;  /* 0xff80000023237808 */ /* 0x000fc40004800000 */
[----:B------:R-:W-:Y:S02]  /*13510*/  FMNMX.FTZ R0, R41, R0, !PT ;  /* 0x0000000029007209 */ /* 0x000fe40007810000 */
[C---:B------:R-:W-:Y:S02]  /*13520*/  ISETP.GT.AND P2, PT, R3.reuse, 0x18, P5 ;  /* 0x000000180300780c */ /* 0x040fe40002f44270 */
[----:B------:R-:W-:Y:S02]  /*13530*/  ISETP.GT.AND P1, PT, R3, 0x19, P5 ;  /* 0x000000190300780c */ /* 0x000fe40002f24270 */
[----:B------:R-:W-:Y:S02]  /*13540*/  FMNMX.FTZ R0, R44, R0, !PT ;  /* 0x000000002c007209 */ /* 0x000fe40007810000 */
[C---:B------:R-:W-:Y:S02]  /*13550*/  ISETP.LT.OR P2, PT, R14.reuse, 0x19, P2 ;  /* 0x000000190e00780c */ /* 0x040fe40001741670 */
[----:B------:R-:W-:-:S02]  /*13560*/  ISETP.LT.OR P1, PT, R14, 0x1a, P1 ;  /* 0x0000001a0e00780c */ /* 0x000fc40000f21670 */
[----:B------:R-:W-:Y:S02]  /*13570*/  FMNMX.FTZ R0, R45, R0, !PT ;  /* 0x000000002d007209 */ /* 0x000fe40007810000 */
[----:B------:R-:W-:Y:S02]  /*13580*/  FSEL R38, R38, -INF , !P2 ;  /* 0xff80000026267808 */ /* 0x000fe40005000000 */
[----:B------:R-:W-:Y:S02]  /*13590*/  FSEL R39, R39, -INF , !P1 ;  /* 0xff80000027277808 */ /* 0x000fe40004800000 */
[C---:B------:R-:W-:Y:S02]  /*135a0*/  ISETP.GT.AND P2, PT, R3.reuse, 0x20, P5 ;  /* 0x000000200300780c */ /* 0x040fe40002f44270 */
[----:B------:R-:W-:Y:S02]  /*135b0*/  ISETP.GT.AND P1, PT, R3, 0x21, P5 ;  /* 0x000000210300780c */ /* 0x000fe40002f24270 */
[----:B------:R-:W-:-:S02]  /*135c0*/  FMNMX.FTZ R0, R48, R0, !PT ;  /* 0x0000000030007209 */ /* 0x000fc40007810000 */
[C---:B------:R-:W-:Y:S02]  /*135d0*/  ISETP.LT.OR P2, PT, R14.reuse, 0x21, P2 ;  /* 0x000000210e00780c */ /* 0x040fe40001741670 */
[----:B------:R-:W-:Y:S02]  /*135e0*/  ISETP.LT.OR P1, PT, R14, 0x22, P1 ;  /* 0x000000220e00780c */ /* 0x000fe40000f21670 */
[----:B------:R-:W-:Y:S02]  /*135f0*/  FMNMX.FTZ R0, R49, R0, !PT ;  /* 0x0000000031007209 */ /* 0x000fe40007810000 */
[----:B------:R-:W-:Y:S02]  /*13600*/  FSEL R42, R42, -INF , !P2 ;  /* 0xff8000002a2a7808 */ /* 0x000fe40005000000 */
[----:B------:R-:W-:Y:S02]  /*13610*/  FSEL R43, R43, -INF , !P1 ;  /* 0xff8000002b2b7808 */ /* 0x000fe40004800000 */
[----:B------:R-:W-:-:S02]  /*13620*/  ISETP.GT.AND P2, PT, R3, 0x28, P5 ;  /* 0x000000280300780c */ /* 0x000fc40002f44270 */
[----:B------:R-:W-:Y:S02]  /*13630*/  ISETP.GT.AND P1, PT, R3, 0x29, P5 ;  /* 0x000000290300780c */ /* 0x000fe40002f24270 */
[----:B------:R-:W-:Y:S02]  /*13640*/  FMNMX.FTZ R0, R52, R0, !PT ;  /* 0x0000000034007209 */ /* 0x000fe40007810000 */
[C---:B------:R-:W-:Y:S02]  /*13650*/  ISETP.LT.OR P2, PT, R14.reuse, 0x29, P2 ;  /* 0x000000290e00780c */ /* 0x040fe40001741670 */
[----:B------:R-:W-:Y:S02]  /*13660*/  ISETP.LT.OR P1, PT, R14, 0x2a, P1 ;  /* 0x0000002a0e00780c */ /* 0x000fe40000f21670 */
[----:B------:R-:W-:Y:S02]  /*13670*/  FMNMX.FTZ R0, R53, R0, !PT ;  /* 0x0000000035007209 */ /* 0x000fe40007810000 */
[----:B------:R-:W-:-:S02]  /*13680*/  FSEL R46, R46, -INF , !P2 ;  /* 0xff8000002e2e7808 */ /* 0x000fc40005000000 */
[----:B------:R-:W-:Y:S02]  /*13690*/  FSEL R47, R47, -INF , !P1 ;  /* 0xff8000002f2f7808 */ /* 0x000fe40004800000 */
        /* <DEDUP_REMOVED lines=8> */
[----:B------:R-:W-:Y:S02]  /*13720*/  FMNMX.FTZ R0, R60, R0, !PT ;  /* 0x000000003c007209 */ /* 0x000fe40007810000 */
        /* <DEDUP_REMOVED lines=8> */
[C---:B------:R-:W-:Y:S02]  /*137b0*/  ISETP.GT.AND P2, PT, R3.reuse, 0x40, P5 ;  /* 0x000000400300780c */ /* 0x040fe40002f44270 */
[----:B------:R-:W-:Y:S02]  /*137c0*/  ISETP.GT.AND P1, PT, R3, 0x41, P5 ;  /* 0x000000410300780c */ /* 0x000fe40002f24270 */
[----:B------:R-:W-:Y:S02]  /*137d0*/  FMNMX.FTZ R0, R65, R0, !PT ;  /* 0x0000000041007209 */ /* 0x000fe40007810000 */
[C---:B------:R-:W-:Y:S02]  /*137e0*/  ISETP.LT.OR P2, PT, R14.reuse, 0x41, P2 ;  /* 0x000000410e00780c */ /* 0x040fe40001741670 */
[----:B------:R-:W-:Y:S02]  /*137f0*/  ISETP.LT.OR P1, PT, R14, 0x42, P1 ;  /* 0x000000420e00780c */ /* 0x000fe40000f21670 */
[----:B------:R-:W-:-:S02]  /*13800*/  FMNMX.FTZ R0, R68, R0, !PT ;  /* 0x0000000044007209 */ /* 0x000fc40007810000 */
[----:B------:R-:W-:Y:S02]  /*13810*/  FSEL R58, R58, -INF , !P2 ;  /* 0xff8000003a3a7808 */ /* 0x000fe40005000000 */
[----:B------:R-:W-:Y:S02]  /*13820*/  FSEL R59, R59, -INF , !P1 ;  /* 0xff8000003b3b7808 */ /* 0x000fe40004800000 */
[C---:B------:R-:W-:Y:S02]  /*13830*/  ISETP.GT.AND P2, PT, R3.reuse, 0x48, P5 ;  /* 0x000000480300780c */ /* 0x040fe40002f44270 */
        /* <DEDUP_REMOVED lines=27> */
[----:B------:R-:W-:Y:S02]  /*139f0*/  LOP3.LUT R22, R22, 0xbfffffff, RZ, 0xc0, !PT ;  /* 0xbfffffff16167812 */ /* 0x000fe400078ec0ff */
[C---:B------:R-:W-:Y:S02]  /*13a00*/  ISETP.LT.OR P2, PT, R14.reuse, 0x61, P2 ;  /* 0x000000610e00780c */ /* 0x040fe40001741670 */
[----:B------:R-:W-:Y:S02]  /*13a10*/  ISETP.LT.OR P1, PT, R14, 0x62, P1 ;  /* 0x000000620e00780c */ /* 0x000fe40000f21670 */
[----:B------:R-:W-:Y:S02]  /*13a20*/  FMNMX.FTZ R0, R85, R0, !PT ;  /* 0x0000000055007209 */ /* 0x000fe40007810000 */
[----:B------:R-:W-:Y:S02]  /*13a30*/  @P0 LOP3.LUT R22, R22, 0x40000000, RZ, 0xfc, !PT ;  /* 0x4000000016160812 */ /* 0x000fe400078efcff */
[----:B------:R-:W-:-:S02]  /*13a40*/  FSEL R74, R74, -INF , !P2 ;  /* 0xff8000004a4a7808 */ /* 0x000fc40005000000 */
[----:B------:R-:W-:Y:S02]  /*13a50*/  FSEL R75, R75, -INF , !P1 ;  /* 0xff8000004b4b7808 */ /* 0x000fe40004800000 */
[C---:B------:R-:W-:Y:S02]  /*13a60*/  ISETP.GT.AND P4, PT, R3.reuse, 0x68, P5 ;  /* 0x000000680300780c */ /* 0x040fe40002f84270 */
[C---:B------:R-:W-:Y:S02]  /*13a70*/  ISETP.GT.AND P6, PT, R3.reuse, 0x69, P5 ;  /* 0x000000690300780c */ /* 0x040fe40002fc4270 */
[C---:B------:R-:W-:Y:S02]  /*13a80*/  ISETP.GT.AND P3, PT, R3.reuse, 0x70, P5 ;  /* 0x000000700300780c */ /* 0x040fe40002f64270 */
[C---:B------:R-:W-:Y:S02]  /*13a90*/  ISETP.GT.AND P2, PT, R3.reuse, 0x71, P5 ;  /* 0x000000710300780c */ /* 0x040fe40002f44270 */
[----:B------:R-:W-:-:S02]  /*13aa0*/  ISETP.GT.AND P1, PT, R3, 0x78, P5 ;  /* 0x000000780300780c */ /* 0x000fc40002f24270 */
[C---:B------:R-:W-:Y:S02]  /*13ab0*/  ISETP.GT.AND P0, PT, R3.reuse, RZ, P5 ;  /* 0x000000ff0300720c */ /* 0x040fe40002f04270 */
[----:B------:R-:W-:Y:S02]  /*13ac0*/  ISETP.GT.AND P5, PT, R3, 0x79, P5 ;  /* 0x000000790300780c */ /* 0x000fe40002fa4270 */
[----:B------:R-:W0:Y:S01]  /*13ad0*/  SHFL.BFLY PT, R3, R0, 0x2, 0x1f ;  /* 0x0c401f0000037f89 */ /* 0x000e2200000e0000 */
[----:B------:R-:W-:Y:S02]  /*13ae0*/  ISETP.LT.OR P4, PT, R14, 0x69, P4 ;  /* 0x000000690e00780c */ /* 0x000fe40002781670 */
[----:B------:R-:W-:Y:S02]  /*13af0*/  LOP3.LUT R22, R22, 0xfffffffd, RZ, 0xc0, !PT ;  /* 0xfffffffd16167812 */ /* 0x000fe400078ec0ff */
[C---:B------:R-:W-:Y:S02]  /*13b00*/  ISETP.LT.OR P0, PT, R14.reuse, 0x1, P0 ;  /* 0x000000010e00780c */ /* 0x040fe40000701670 */
[----:B------:R-:W-:-:S02]  /*13b10*/  ISETP.LT.OR P3, PT, R14, 0x71, P3 ;  /* 0x000000710e00780c */ /* 0x000fc40001f61670 */
[----:B------:R-:W-:Y:S02]  /*13b20*/  FSEL R26, R26, -INF , !P0 ;  /* 0xff8000001a1a7808 */ /* 0x000fe40004000000 */
[----:B------:R-:W-:Y:S02]  /*13b30*/  ISETP.LT.OR P2, PT, R14, 0x72, P2 ;  /* 0x000000720e00780c */ /* 0x000fe40001741670 */
[----:B------:R-:W-:Y:S02]  /*13b40*/  FSEL R82, R82, -INF , !P3 ;  /* 0xff80000052527808 */ /* 0x000fe40005800000 */
[----:B------:R-:W-:Y:S02]  /*13b50*/  @P4 LOP3.LUT R22, R22, 0x2, RZ, 0xfc, !PT ;  /* 0x0000000216164812 */ /* 0x000fe400078efcff */
[C---:B------:R-:W-:Y:S02]  /*13b60*/  ISETP.LT.OR P4, PT, R14.reuse, 0x6a, P6 ;  /* 0x0000006a0e00780c */ /* 0x040fe40003781670 */
[----:B------:R-:W-:-:S02]  /*13b70*/  ISETP.LT.OR P1, PT, R14, 0x79, P1 ;  /* 0x000000790e00780c */ /* 0x000fc40000f21670 */
[----:B------:R-:W-:Y:S02]  /*13b80*/  FSEL R79, R79, -INF , !P4 ;  /* 0xff8000004f4f7808 */ /* 0x000fe40006000000 */
[----:B------:R-:W-:Y:S02]  /*13b90*/  FSEL R83, R83, -INF , !P2 ;  /* 0xff80000053537808 */ /* 0x000fe40005000000 */
[----:B0-----:R-:W-:Y:S02]  /*13ba0*/  FMNMX.FTZ R3, R0, R3, !PT ;  /* 0x0000000300037209 */ /* 0x001fe40007810000 */
[----:B------:R-:W-:Y:S02]  /*13bb0*/  ISETP.LT.OR P5, PT, R14, 0x7a, P5 ;  /* 0x0000007a0e00780c */ /* 0x000fe40002fa1670 */
[----:B------:R-:W-:Y:S01]  /*13bc0*/  FSEL R86, R86, -INF , !P1 ;  /* 0xff80000056567808 */ /* 0x000fe20004800000 */
[----:B------:R-:W0:Y:S01]  /*13bd0*/  SHFL.BFLY PT, R0, R3, 0x1, 0x1f ;  /* 0x0c201f0003007f89 */ /* 0x000e2200000e0000 */
[----:B------:R-:W-:-:S02]  /*13be0*/  FSEL R87, R87, -INF , !P5 ;  /* 0xff80000057577808 */ /* 0x000fc40006800000 */
[----:B------:R-:W-:Y:S02]  /*13bf0*/  LOP3.LUT P0, RZ, R22, 0x40000000, RZ, 0xc0, !PT ;  /* 0x4000000016ff7812 */ /* 0x000fe4000780c0ff */
[----:B0-----:R-:W-:-:S04]  /*13c00*/  FMNMX.FTZ R3, R3, R0, !PT ;  /* 0x0000000003037209 */ /* 0x001fc80007810000 */
[C---:B------:R-:W-:Y:S01]  /*13c10*/  FSETP.NEU.FTZ.AND P6, PT, R3.reuse, -INF , PT ;  /* 0xff8000000300780b */ /* 0x040fe20003fdd000 */
[----:B------:R-:W-:-:S03]  /*13c20*/  FMUL.FTZ R0, R3, UR30 ;  /* 0x0000001e03007c20 */ /* 0x000fc60008410000 */
[----:B------:R-:W-:Y:S02]  /*13c30*/  FSEL R10, R3, RZ, P6 ;  /* 0x000000ff030a7208 */ /* 0x000fe40003000000 */
[----:B------:R-:W-:Y:S02]  /*13c40*/  FSEL R0, R0, RZ, P6 ;  /* 0x000000ff00007208 */ /* 0x000fe40003000000 */
[----:B------:R-:W-:Y:S01]  /*13c50*/  LOP3.LUT P6, RZ, R22, 0x2, RZ, 0xc0, !PT ;  /* 0x0000000216ff7812 */ /* 0x000fe200078cc0ff */
[----:B------:R-:W-:Y:S02]  /*13c60*/  FADD.FTZ R10, -R10, R20 ;  /* 0x000000140a0a7221 */ /* 0x000fe40000010100 */
        /* <DEDUP_REMOVED lines=33> */
[----:B------:R-:W-:Y:S01]  /*13e80*/  FMUL.FTZ R14, R10, UR30 ;  /* 0x0000001e0a0e7c20 */ /* 0x000fe20008410000 */
[----:B------:R-:W-:Y:S01]  /*13e90*/  FSEL R78, R78, -INF , !P6 ;  /* 0xff8000004e4e7808 */ /* 0x000fe20007000000 */
        /* <DEDUP_REMOVED lines=205> */
.L_x_1747:
        /* <DEDUP_REMOVED lines=77> */
.L_x_1728:
[----:B------:R-:W-:Y:S05]  /*15040*/  WARPSYNC.ALL ;  /* 0x0000000000007948 */ /* 0x000fea0003800000 */
[----:B------:R-:W-:Y:S06]  /*15050*/  BAR.ARV 0x8, 0x200 ;  /* 0x0208000000007b1d */ /* 0x000fec0000002000 */
[----:B------:R-:W-:Y:S05]  /*15060*/  @!P0 BRA `(.L_x_1749) ;  /* 0x0000000000048947 */ /* 0x000fea0003800000 */
[----:B------:R-:W-:Y:S01]  /*15070*/  BPT.TRAP 0x1 ;  /* 0x000000040000795c */ /* 0x000fe20000300000 */
.L_x_1749:
[----:B------:R-:W-:Y:S01]  /*15080*/  IMAD R11, R19, 0x8, R2 ;  /* 0x00000008130b7824 */ /* 0x000fe200078e0202 */
[----:B------:R-:W-:-:S04]  /*15090*/  SHF.L.U32 R4, R154, 0x1f, RZ ;  /* 0x0000001f9a047819 */ /* 0x000fc800000006ff */
[----:B------:R0:W1:Y:S01]  /*150a0*/  SYNCS.PHASECHK.TRANS64.TRYWAIT P1, [R11+URZ+0x16850], R4 ;  /* 0x016850040b0075a7 */ /* 0x000062000802017f */
[----:B------:R-:W-:Y:S05]  /*150b0*/  @!P0 BRA `(.L_x_1750) ;  /* 0x0000000000048947 */ /* 0x000fea0003800000 */
[----:B------:R-:W-:Y:S01]  /*150c0*/  BPT.TRAP 0x1 ;  /* 0x000000040000795c */ /* 0x000fe20000300000 */
.L_x_1750:
[----:B------:R-:W-:-:S05]  /*150d0*/  VIADD R2, R2, 0x400 ;  /* 0x0000040002027836 */ /* 0x000fca0000000000 */
[----:B------:R-:W-:-:S04]  /*150e0*/  SHF.R.U32.HI R2, RZ, 0x4, R2 ;  /* 0x00000004ff027819 */ /* 0x000fc80000011602 */
[----:B------:R-:W-:Y:S01]  /*150f0*/  LOP3.LUT R2, R2, 0x3fff, RZ, 0xc0, !PT ;  /* 0x00003fff02027812 */ /* 0x000fe200078ec0ff */
[----:B-1----:R-:W-:Y:S06]  /*15100*/  @P1 BRA `(.L_x_1751) ;  /* 0x0000000000081947 */ /* 0x002fec0003800000 */
[----:B------:R-:W1:Y:S02]  /*15110*/  SYNCS.PHASECHK.TRANS64.TRYWAIT P1, [R11+URZ+0x16850], R4 ;  /* 0x016850040b0075a7 */ /* 0x000e64000802017f */
[----:B-1----:R-:W-:Y:S05]  /*15120*/  @!P1 BRA `(.L_x_1752) ;  /* 0x000000a8006c9947 */ /* 0x002fea0003800000 */
.L_x_1751:
[----:B------:R-:W-:Y:S01]  /*15130*/  IMAD R8, R19, 0x400, R2 ;  /* 0x0000040013087824 */ /* 0x000fe200078e0202 */
[----:B------:R-:W-:Y:S05]  /*15140*/  WARPSYNC.ALL ;  /* 0x0000000000007948 */ /* 0x000fea0003800000 */
[----:B------:R-:W-:Y:S01]  /*15150*/  IMAD.MOV.U32 R9, RZ, RZ, 0x40000040 ;  /* 0x40000040ff097424 */ /* 0x000fe200078e00ff */
[C---:B------:R-:W-:Y:S01]  /*15160*/  R2UR UR6, R8.reuse ;  /* 0x00000000080672ca */ /* 0x040fe200000e0000 */
[----:B------:R-:W-:Y:S01]  /*15170*/  WARPGROUP.ARRIVE ;  /* 0x00000000000079c5 */ /* 0x000fe20000000000 */
[----:B------:R-:W-:Y:S01]  /*15180*/  VIADD R12, R8, 0x80 ;  /* 0x00000080080c7836 */ /* 0x000fe20000000000 */
[----:B------:R-:W2:Y:S01]  /*15190*/  SHFL.BFLY PT, R7, R6, 0x2, 0x1f ;  /* 0x0c401f0006077f89 */ /* 0x000ea200000e0000 */
[----:B------:R-:W-:Y:S01]  /*151a0*/  R2UR UR7, R9 ;  /* 0x00000000090772ca */ /* 0x000fe200000e0000 */
[----:B------:R-:W-:Y:S01]  /*151b0*/  IMAD.MOV.U32 R13, RZ, RZ, 0x40000040 ;  /* 0x40000040ff0d7424 */ /* 0x000fe200078e00ff */
[----:B------:R-:W-:Y:S01]  /*151c0*/  CS2R R14, SRZ ;  /* 0x00000000000e7805 */ /* 0x000fe2000001ff00 */
[----:B------:R-:W0:Y:S01]  /*151d0*/  SHFL.BFLY PT, R2, R5, 0x2, 0x1f ;  /* 0x0c401f0005027f89 */ /* 0x000e2200000e0000 */
[----:B------:R-:W-:-:S02]  /*151e0*/  IMAD.MOV.U32 R9, RZ, RZ, 0x40000040 ;  /* 0x40000040ff097424 */ /* 0x000fc400078e00ff */
[----:B------:R-:W-:Y:S02]  /*151f0*/  IMAD.MOV.U32 R21, RZ, RZ, -0x800000 ;  /* 0xff800000ff157424 */ /* 0x000fe400078e00ff */
[----:B------:R-:W-:-:S05]  /*15200*/  IMAD.MOV.U32 R20, RZ, RZ, -0x800000 ;  /* 0xff800000ff147424 */ /* 0x000fca00078e00ff */
[----:B------:R-:W-:Y:S01]  /*15210*/  HGMMA.64x64x16.F32.BF16 R88, R148, gdesc[UR4].tnspB, R88, gsb0 ;  /* 0x40e0000494587df0 */ /* 0x000fe20008001858 */
[----:B------:R-:W-:Y:S01]  /*15220*/  R2UR UR6, R12 ;  /* 0x000000000c0672ca */ /* 0x000fe200000e0000 */
[----:B------:R-:W-:Y:S01]  /*15230*/  VIADD R12, R8, 0x100 ;  /* 0x00000100080c7836 */ /* 0x000fe20000000000 */
[----:B------:R-:W-:Y:S01]  /*15240*/  R2UR UR7, R13 ;  /* 0x000000000d0772ca */ /* 0x000fe200000e0000 */
[----:B------:R-:W-:Y:S02]  /*15250*/  IMAD.MOV.U32 R13, RZ, RZ, 0x40000040 ;  /* 0x40000040ff0d7424 */ /* 0x000fe400078e00ff */
[----:B--2---:R-:W-:Y:S01]  /*15260*/  FADD.FTZ R7, R7, R6 ;  /* 0x0000000607077221 */ /* 0x004fe20000010000 */
[----:B01----:R-:W-:-:S04]  /*15270*/  FADD.FTZ R4, R2, R5 ;  /* 0x0000000502047221 */ /* 0x003fc80000010000 */
[----:B------:R-:W0:Y:S01]  /*15280*/  SHFL.BFLY PT, R2, R7, 0x1, 0x1f ;  /* 0x0c201f0007027f89 */ /* 0x000e2200000e0000 */
        /* <DEDUP_REMOVED lines=38> */
[----:B0-----:R-:W-:Y:S01]  /*154f0*/  FADD.FTZ R8, R7, R2 ;  /* 0x0000000207087221 */ /* 0x001fe20000010000 */
[----:B------:R-:W-:Y:S01]  /*15500*/  R2UR UR7, R9 ;  /* 0x00000000090772ca */ /* 0x000fe200000e0000 */
[----:B------:R-:W-:Y:S01]  /*15510*/  IMAD.U32 R2, RZ, RZ, UR30 ;  /* 0x0000001eff027e24 */ /* 0x000fe2000f8e00ff */
[----:B------:R-:W0:Y:S02]  /*15520*/  SHFL.BFLY PT, R9, R4, 0x1, 0x1f ;  /* 0x0c201f0004097f89 */ /* 0x000e2400000e0000 */
[----:B------:R-:W-:-:S13]  /*15530*/  FSETP.NE.FTZ.AND P1, PT, R8, RZ, PT ;  /* 0x000000ff0800720b */ /* 0x000fda0003f35000 */
[----:B------:R-:W1:Y:S01]  /*15540*/  @P1 MUFU.LG2 R5, R8 ;  /* 0x0000000800051308 */ /* 0x000e620000000c00 */
[----:B------:R-:W-:-:S07]  /*15550*/  @P1 FMUL.FTZ R2, R2, 0.69314718246459960938 ;  /* 0x3f31721802021820 */ /* 0x000fce0000410000 */
[----:B------:R-:W-:Y:S01]  /*15560*/  @P1 MUFU.RCP R14, R8 ;  /* 0x00000008000e1308 */ /* 0x000fe20000001000 */
[----:B0-----:R-:W-:Y:S01]  /*15570*/  FADD.FTZ R9, R4, R9 ;  /* 0x0000000904097221 */ /* 0x001fe20000010000 */
[----:B------:R-:W-:-:S04]  /*15580*/  IMAD.U32 R4, RZ, RZ, UR30 ;  /* 0x0000001eff047e24 */ /* 0x000fc8000f8e00ff */
[----:B------:R-:W-:Y:S01]  /*15590*/  FSETP.NE.FTZ.AND P2, PT, R9, RZ, PT ;  /* 0x000000ff0900720b */ /* 0x000fe20003f55000 */
[----:B-1----:R-:W-:-:S04]  /*155a0*/  @P1 FMUL.FTZ R5, R5, 0.69314718246459960938 ;  /* 0x3f31721805051820 */ /* 0x002fc80000410000 */
[----:B------:R-:W-:-:S08]  /*155b0*/  @P1 FFMA.FTZ R21, R2, R3, R5 ;  /* 0x0000000302151223 */ /* 0x000fd00000010005 */
        /* <DEDUP_REMOVED lines=11> */
.L_x_1753:
[----:B------:R-:W-:Y:S02]  /*15670*/  VIADD R2, R11, 0x16860 ;  /* 0x000168600b027836 */ /* 0x000fe40000000000 */
[-C--:B------:R-:W-:Y:S01]  /*15680*/  FMUL.FTZ R33, R88, R14.reuse ;  /* 0x0000000e58217220 */ /* 0x080fe20000410000 */
[----:B------:R-:W-:Y:S02]  /*15690*/  IMAD.U32 R3, RZ, RZ, UR38 ;  /* 0x00000026ff037e24 */ /* 0x000fe4000f8e00ff */
[-C--:B------:R-:W-:Y:S01]  /*156a0*/  FMUL.FTZ R0, R89, R14.reuse ;  /* 0x0000000e59007220 */ /* 0x080fe20000410000 */
[----:B------:R-:W-:Y:S02]  /*156b0*/  VIADD R19, R19, 0x1 ;  /* 0x0000000113137836 */ /* 0x000fe40000000000 */
[-C--:B------:R-:W-:Y:S01]  /*156c0*/  FMUL.FTZ R27, R92, R14.reuse ;  /* 0x0000000e5c1b7220 */ /* 0x080fe20000410000 */
[-C--:B------:R-:W-:Y:S01]  /*156d0*/  FMUL.FTZ R10, R93, R14.reuse ;  /* 0x0000000e5d0a7220 */ /* 0x080fe20000410000 */
[----:B------:R-:W-:Y:S01]  /*156e0*/  PRMT R2, R3, 0x654, R2 ;  /* 0x0000065403027816 */ /* 0x000fe20000000002 */
[-C--:B------:R-:W-:Y:S01]  /*156f0*/  FMUL.FTZ R96, R96, R14.reuse ;  /* 0x0000000e60607220 */ /* 0x080fe20000410000 */
[----:B------:R-:W-:Y:S01]  /*15700*/  ISETP.NE.AND P1, PT, R19, 0x2, PT ;  /* 0x000000021300780c */ /* 0x000fe20003f25270 */
[-C--:B------:R-:W-:Y:S01]  /*15710*/  FMUL.FTZ R97, R97, R14.reuse ;  /* 0x0000000e61617220 */ /* 0x080fe20000410000 */
[----:B------:R0:W-:Y:S01]  /*15720*/  SYNCS.ARRIVE.TRANS64.RED.A1T0 RZ, [R2+URZ], RZ ;  /* 0x000000ff02ff79a7 */ /* 0x0001e2000810043f */
        /* <DEDUP_REMOVED lines=28> */
[----:B------:R-:W-:Y:S01]  /*158f0*/  LOP3.LUT R154, R154, R5, RZ, 0x3c, !PT ;  /* 0x000000059a9a7212 */ /* 0x000fe200078e3cff */
[----:B------:R-:W-:Y:S01]  /*15900*/  UIADD3 UR36, UR36, 0x1, URZ ;  /* 0x0000000124247890 */ /* 0x000fe2000fffe03f */
[----:B0-----:R-:W-:-:S11]  /*15910*/  SEL R19, R19, RZ, P1 ;  /* 0x000000ff13137207 */ /* 0x001fd60000800000 */
.L_x_1638:
        /* <DEDUP_REMOVED lines=10> */
[----:B------:R-:W3:Y:S04]  /*159c0*/  LDL R4, [R1+0x60] ;  /* 0x0000600001047983 */ /* 0x000ee80000100800 */
[----:B------:R-:W4:Y:S01]  /*159d0*/  LDL R36, [R1+0x4c] ;  /* 0x00004c0001247983 */ /* 0x000f220000100800 */
[----:B------:R-:W2:Y:S01]  /*159e0*/  S2R R5, SR_SWINHI ;  /* 0x0000000000057919 */ /* 0x000ea20000002f00 */
[----:B------:R-:W-:Y:S05]  /*159f0*/  WARPSYNC.ALL ;  /* 0x0000000000007948 */ /* 0x000fea0003800000 */
[----:B------:R-:W-:Y:S01]  /*15a00*/  F2FP.BF16.F32.PACK_AB R10, R10, R27 ;  /* 0x0000001b0a0a723e */ /* 0x000fe200000010ff */
[----:B------:R-:W-:Y:S01]  /*15a10*/  ULDC.64 UR4, c[0x0][0xc00] ;  /* 0x0003000000047ab9 */ /* 0x000fe20000000a00 */
[----:B------:R-:W4:Y:S01]  /*15a20*/  LDC.64 R26, c[0x0][0xc00] ;  /* 0x00030000ff1a7b82 */ /* 0x000f220000000a00 */
[----:B------:R-:W4:Y:S04]  /*15a30*/  LDL R38, [R1+0x30] ;  /* 0x0000300001267983 */ /* 0x000f280000100800 */
[----:B------:R-:W4:Y:S01]  /*15a40*/  LDL R42, [R1+0x24] ;  /* 0x00002400012a7983 */ /* 0x000f220000100800 */
[----:B-----5:R-:W-:-:S02]  /*15a50*/  MOV R24, R2 ;  /* 0x0000000200187202 */ /* 0x020fc40000000f00 */
[----:B--2---:R-:W-:Y:S02]  /*15a60*/  MOV R25, R5 ;  /* 0x0000000500197202 */ /* 0x004fe40000000f00 */
[----:B------:R-:W-:Y:S02]  /*15a70*/  F2FP.BF16.F32.PACK_AB R11, R11, R94 ;  /* 0x0000005e0b0b723e */ /* 0x000fe400000010ff */
[----:B------:R-:W-:Y:S02]  /*15a80*/  F2FP.BF16.F32.PACK_AB R14, R14, R3 ;  /* 0x000000030e0e723e */ /* 0x000fe400000010ff */
[----:B------:R-:W-:Y:S01]  /*15a90*/  F2FP.BF16.F32.PACK_AB R15, R15, R118 ;  /* 0x000000760f0f723e */ /* 0x000fe200000010ff */
[----:B------:R-:W-:Y:S01]  /*15aa0*/  IMAD.MOV.U32 R37, RZ, RZ, RZ ;  /* 0x000000ffff257224 */ /* 0x000fe200078e00ff */
[----:B------:R-:W-:Y:S01]  /*15ab0*/  BAR.SYNC.DEFER_BLOCKING 0x1, 0x180 ;  /* 0x0046000000007b1d */ /* 0x000fe20000010000 */
[----:B---3--:R-:W-:-:S03]  /*15ac0*/  IMAD.WIDE R8, R4, 0x2, R24 ;  /* 0x0000000204087825 */ /* 0x008fc600078e0218 */
[C---:B------:R-:W-:Y:S02]  /*15ad0*/  LOP3.LUT R5, R8.reuse, 0x380, RZ, 0xc0, !PT ;  /* 0x0000038008057812 */ /* 0x040fe400078ec0ff */
[C---:B------:R-:W-:Y:S02]  /*15ae0*/  IADD3 R7, P1, R8.reuse, 0x40, RZ ;  /* 0x0000004008077810 */ /* 0x040fe40007f3e0ff */
[C---:B------:R-:W-:Y:S02]  /*15af0*/  IADD3 R35, P0, R8.reuse, 0x60, RZ ;  /* 0x0000006008237810 */ /* 0x040fe40007f1e0ff */
[----:B------:R-:W-:Y:S02]  /*15b00*/  SHF.R.U64 R5, R5, 0x3, RZ ;  /* 0x0000000305057819 */ /* 0x000fe400000012ff */
[----:B------:R-:W-:Y:S02]  /*15b10*/  IADD3 R13, P2, R8, 0x20, RZ ;  /* 0x00000020080d7810 */ /* 0x000fe40007f5e0ff */
[----:B------:R-:W-:-:S02]  /*15b20*/  LOP3.LUT R6, R7, 0x380, RZ, 0xc0, !PT ;  /* 0x0000038007067812 */ /* 0x000fc400078ec0ff */
[----:B------:R-:W-:Y:S01]  /*15b30*/  LOP3.LUT R8, R5, R8, RZ, 0x3c, !PT ;  /* 0x0000000805087212 */ /* 0x000fe200078e3cff */
[--C-:B------:R-:W-:Y:S01]  /*15b40*/  IMAD.X R5, RZ, RZ, R9.reuse, P0 ;  /* 0x000000ffff057224 */ /* 0x100fe200000e0609 */
[----:B------:R-:W-:Y:S02]  /*15b50*/  ISETP.NE.U32.AND P0, PT, RZ, UR4, PT ;  /* 0x00000004ff007c0c */ /* 0x000fe4000bf05070 */
[----:B------:R-:W-:Y:S02]  /*15b60*/  SHF.R.U64 R6, R6, 0x3, RZ ;  /* 0x0000000306067819 */ /* 0x000fe400000012ff */
[----:B------:R-:W-:Y:S01]  /*15b70*/  ISETP.NE.AND.EX P0, PT, RZ, UR5, PT, P0 ;  /* 0x00000005ff007c0c */ /* 0x000fe2000bf05300 */
[----:B------:R-:W-:Y:S01]  /*15b80*/  ULDC.64 UR4, c[0x0][0xc08] ;  /* 0x0003020000047ab9 */ /* 0x000fe20000000a00 */
[----:B------:R-:W-:Y:S01]  /*15b90*/  LOP3.LUT R6, R6, R7, RZ, 0x3c, !PT ;  /* 0x0000000706067212 */ /* 0x000fe200078e3cff */
[----:B------:R-:W-:Y:S01]  /*15ba0*/  IMAD.X R7, RZ, RZ, R9, P1 ;  /* 0x000000ffff077224 */ /* 0x000fe200008e0609 */
[----:B------:R-:W-:-:S02]  /*15bb0*/  LOP3.LUT R12, R13, 0x380, RZ, 0xc0, !PT ;  /* 0x000003800d0c7812 */ /* 0x000fc400078ec0ff */
[----:B------:R-:W-:Y:S02]  /*15bc0*/  ISETP.NE.U32.AND P1, PT, RZ, UR4, PT ;  /* 0x00000004ff007c0c */ /* 0x000fe4000bf25070 */
[----:B------:R-:W-:Y:S02]  /*15bd0*/  LOP3.LUT R4, R35, 0x380, RZ, 0xc0, !PT ;  /* 0x0000038023047812 */ /* 0x000fe400078ec0ff */
[----:B------:R-:W-:Y:S02]  /*15be0*/  SHF.R.U64 R12, R12, 0x3, RZ ;  /* 0x000000030c0c7819 */ /* 0x000fe400000012ff */
[----:B------:R-:W-:Y:S02]  /*15bf0*/  ISETP.NE.AND.EX P1, PT, RZ, UR5, PT, P1 ;  /* 0x00000005ff007c0c */ /* 0x000fe4000bf25310 */
[----:B------:R-:W-:Y:S02]  /*15c00*/  SHF.R.U64 R4, R4, 0x3, RZ ;  /* 0x0000000304047819 */ /* 0x000fe400000012ff */
[----:B------:R-:W-:Y:S01]  /*15c10*/  LOP3.LUT R12, R12, R13, RZ, 0x3c, !PT ;  /* 0x0000000d0c0c7212 */ /* 0x000fe200078e3cff */
[----:B------:R-:W-:Y:S01]  /*15c20*/  IMAD.X R13, RZ, RZ, R9, P2 ;  /* 0x000000ffff0d7224 */ /* 0x000fe200010e0609 */
[----:B------:R-:W-:-:S02]  /*15c30*/  MOV R32, R8 ;  /* 0x0000000800207202 */ /* 0x000fc40000000f00 */
[----:B------:R-:W-:Y:S02]  /*15c40*/  LOP3.LUT R4, R4, R35, RZ, 0x3c, !PT ;  /* 0x0000002304047212 */ /* 0x000fe400078e3cff */
[----:B------:R-:W-:Y:S02]  /*15c50*/  F2FP.BF16.F32.PACK_AB R8, R0, R33 ;  /* 0x000000210008723e */ /* 0x000fe400000010ff */
[----:B------:R-:W-:Y:S02]  /*15c60*/  F2FP.BF16.F32.PACK_AB R9, R91, R90 ;  /* 0x0000005a5b09723e */ /* 0x000fe400000010ff */
[----:B------:R-:W-:Y:S01]  /*15c70*/  MOV R34, R6 ;  /* 0x0000000600227202 */ /* 0x000fe20000000f00 */
[----:B------:R-:W-:Y:S01]  /*15c80*/  ULDC UR4, c[0x0][0xa88] ;  /* 0x0002a20000047ab9 */ /* 0x000fe20000000800 */
[----:B-1----:R-:W-:Y:S01]  /*15c90*/  MOV R28, R4 ;  /* 0x00000004001c7202 */ /* 0x002fe20000000f00 */
[----:B------:R1:W-:Y:S01]  /*15ca0*/  STSM.16.M88.4 [R32], R8 ;  /* 0x0000000820007844 */ /* 0x0003e20000000200 */
[----:B------:R-:W-:Y:S01]  /*15cb0*/  MOV R35, R12 ;  /* 0x0000000c00237202 */ /* 0x000fe20000000f00 */
[----:B------:R-:W2:Y:S01]  /*15cc0*/  LDC R0, c[0x0][0xbe8] ;  /* 0x0002fa00ff007b82 */ /* 0x000ea20000000800 */
[----:B------:R-:W-:-:S02]  /*15cd0*/  F2FP.BF16.F32.PACK_AB R4, R97, R96 ;  /* 0x000000606104723e */ /* 0x000fc400000010ff */
[----:B------:R-:W-:Y:S02]  /*15ce0*/  F2FP.BF16.F32.PACK_AB R5, R99, R98 ;  /* 0x000000626305723e */ /* 0x000fe400000010ff */
[----:B------:R-:W-:Y:S02]  /*15cf0*/  F2FP.BF16.F32.PACK_AB R6, R101, R100 ;  /* 0x000000646506723e */ /* 0x000fe400000010ff */
[----:B------:R-:W-:Y:S02]  /*15d00*/  F2FP.BF16.F32.PACK_AB R7, R103, R102 ;  /* 0x000000666707723e */ /* 0x000fe400000010ff */
[----:B------:R-:W-:Y:S02]  /*15d10*/  F2FP.BF16.F32.PACK_AB R12, R113, R112 ;  /* 0x00000070710c723e */ /* 0x000fe400000010ff */
[----:B------:R-:W-:Y:S02]  /*15d20*/  F2FP.BF16.F32.PACK_AB R13, R115, R114 ;  /* 0x00000072730d723e */ /* 0x000fe400000010ff */
[----:B-1----:R-:W-:Y:S01]  /*15d30*/  F2FP.BF16.F32.PACK_AB R8, R105, R104 ;  /* 0x000000686908723e */ /* 0x002fe200000010ff */
[----:B----4-:R-:W-:Y:S01]  /*15d40*/  IMAD.WIDE R32, R36, 0x4, R26 ;  /* 0x0000000424207825 */ /* 0x010fe200078e021a */
[----:B------:R-:W-:Y:S01]  /*15d50*/  F2FP.BF16.F32.PACK_AB R9, R107, R106 ;  /* 0x0000006a6b09723e */ /* 0x000fe200000010ff */
[----:B------:R-:W1:Y:S01]  /*15d60*/  @P1 LDC.64 R26, c[0x0][0xc08] ;  /* 0x00030200ff1a1b82 */ /* 0x000e620000000a00 */
[----:B------:R-:W-:-:S02]  /*15d70*/  F2FP.BF16.F32.PACK_AB R10, R109, R108 ;  /* 0x0000006c6d0a723e */ /* 0x000fc400000010ff */
[----:B------:R-:W-:Y:S01]  /*15d80*/  F2FP.BF16.F32.PACK_AB R11, R111, R110 ;  /* 0x0000006e6f0b723e */ /* 0x000fe200000010ff */
[----:B------:R1:W-:Y:S04]  /*15d90*/  STSM.16.M88.4 [R35], R4 ;  /* 0x0000000423007844 */ /* 0x0003e80000000200 */
[----:B------:R3:W-:Y:S04]  /*15da0*/  STSM.16.M88.4 [R34], R8 ;  /* 0x0000000822007844 */ /* 0x0007e80000000200 */
[----:B------:R4:W-:Y:S01]  /*15db0*/  STSM.16.M88.4 [R28], R12 ;  /* 0x0000000c1c007844 */ /* 0x0009e20000000200 */
[----:B------:R-:W-:Y:S01]  /*15dc0*/  BAR.SYNC.DEFER_BLOCKING 0x1, 0x180 ;  /* 0x0046000000007b1d */ /* 0x000fe20000010000 */
[----:B------:R-:W-:-:S02]  /*15dd0*/  IMAD.U32 R3, RZ, RZ, UR4 ;  /* 0x00000004ff037e24 */ /* 0x000fc4000f8e00ff */
[----:B-1----:R-:W-:-:S03]  /*15de0*/  @P1 IMAD.WIDE R4, R36, 0x4, R26 ;  /* 0x0000000424041825 */ /* 0x002fc600078e021a */
[----:B------:R1:W5:Y:S04]  /*15df0*/  @P0 LDG.E R37, desc[UR42][R32.64] ;  /* 0x0000002a20250981 */ /* 0x000368000c1e1900 */
[----:B------:R1:W5:Y:S01]  /*15e00*/  @P1 LDG.E R3, desc[UR42][R4.64] ;  /* 0x0000002a04031981 */ /* 0x000362000c1e1900 */
[----:B--2---:R-:W-:-:S13]  /*15e10*/  ISETP.NE.AND P2, PT, R0, 0x1, PT ;  /* 0x000000010000780c */ /* 0x004fda0003f45270 */
[----:B------:R-:W2:Y:S08]  /*15e20*/  @P2 LDC R6, c[0x0][0xbec] ;  /* 0x0002fb00ff062b82 */ /* 0x000eb00000000800 */
[----:B---3--:R-:W3:Y:S01]  /*15e30*/  @P2 LDC R9, c[0x0][0xbf0] ;  /* 0x0002fc00ff092b82 */ /* 0x008ee20000000800 */
[----:B----4-:R-:W-:Y:S01]  /*15e40*/  IMAD.IADD R13, R38, 0x1, R42 ;  /* 0x00000001260d7824 */ /* 0x010fe200078e022a */
[----:B-1----:R-:W-:Y:S06]  /*15e50*/  @P1 BRA `(.L_x_1756) ;  /* 0x0000000000101947 */ /* 0x002fec0003800000 */
[----:B------:R-:W-:Y:S05]  /*15e60*/  @!P0 BRA `(.L_x_1756) ;  /* 0x00000000000c8947 */ /* 0x000fea0003800000 */
[----:B------:R-:W4:Y:S04]  /*15e70*/  LDG.E R4, desc[UR42][R32.64] ;  /* 0x0000002a20047981 */ /* 0x000f28000c1e1900 */
[----:B-----5:R-:W4:Y:S02]  /*15e80*/  LDG.E R3, desc[UR42][R32.64+0x4] ;  /* 0x0000042a20037981 */ /* 0x020f24000c1e1900 */
[----:B----4-:R-:W-:-:S07]  /*15e90*/  IMAD.IADD R3, R3, 0x1, -R4 ;  /* 0x0000000103037824 */ /* 0x010fce00078e0a04 */
.L_x_1756:
[----:B------:R-:W4:Y:S01]  /*15ea0*/  LDL.LU R40, [R1+0x48] ;  /* 0x0000480001287983 */ /* 0x000f220000300800 */
[----:B--2---:R-:W-:Y:S01]  /*15eb0*/  @P2 IMAD.HI.U32 R4, R13, R6, RZ ;  /* 0x000000060d042227 */ /* 0x004fe200078e00ff */
[----:B------:R-:W-:Y:S02]  /*15ec0*/  ULDC.64 UR4, c[0x0][0xb90] ;  /* 0x0002e40000047ab9 */ /* 0x000fe40000000a00 */
[----:B------:R-:W2:Y:S04]  /*15ed0*/  LDL R12, [R1+0x5c] ;  /* 0x00005c00010c7983 */ /* 0x000ea80000100800 */
[----:B------:R-:W2:Y:S01]  /*15ee0*/  LDL R38, [R1+0x50] ;  /* 0x0000500001267983 */ /* 0x000ea20000100800 */
[----:B-----5:R-:W-:Y:S01]  /*15ef0*/  SHF.R.S32.HI R33, RZ, 0x1f, R37 ;  /* 0x0000001fff217819 */ /* 0x020fe20000011425 */
[----:B------:R-:W-:Y:S01]  /*15f00*/  IMAD.MOV.U32 R7, RZ, RZ, R13 ;  /* 0x000000ffff077224 */ /* 0x000fe200078e000d */
[----:B---3--:R-:W-:Y:S01]  /*15f10*/  @P2 SHF.R.U32.HI R7, RZ, R9, R4 ;  /* 0x00000009ff072219 */ /* 0x008fe20000011604 */
[----:B------:R-:W1:Y:S01]  /*15f20*/  S2R R10, SR_TID.X ;  /* 0x00000000000a7919 */ /* 0x000e620000002100 */
[----:B------:R-:W-:Y:S01]  /*15f30*/  IMAD.MOV.U32 R32, RZ, RZ, R37 ;  /* 0x000000ffff207224 */ /* 0x000fe200078e0025 */
[----:B------:R-:W-:-:S02]  /*15f40*/  SEL R39, R36, RZ, !P0 ;  /* 0x000000ff24277207 */ /* 0x000fc40004000000 */
[----:B------:R-:W-:Y:S02]  /*15f50*/  IMAD.MOV R11, RZ, RZ, -R7 ;  /* 0x000000ffff0b7224 */ /* 0x000fe400078e0a07 */
[C---:B-1----:R-:W-:Y:S02]  /*15f60*/  VIADD R14, R10.reuse, 0xffffff80 ;  /* 0xffffff800a0e7836 */ /* 0x042fe40000000000 */
[----:B------:R-:W-:-:S03]  /*15f70*/  VIADD R44, R10, 0xffffff80 ;  /* 0xffffff800a2c7836 */ /* 0x000fc60000000000 */
[----:B------:R-:W-:Y:S02]  /*15f80*/  SHF.R.S32.HI R10, RZ, 0x1f, R14 ;  /* 0x0000001fff0a7819 */ /* 0x000fe4000001140e */
[----:B------:R-:W-:Y:S02]  /*15f90*/  SHF.R.S32.HI R41, RZ, 0x1f, R44 ;  /* 0x0000001fff297819 */ /* 0x000fe4000001142c */
[----:B------:R-:W-:Y:S02]  /*15fa0*/  LEA.HI R10, R10, R14, RZ, 0x7 ;  /* 0x0000000e0a0a7211 */ /* 0x000fe400078f38ff */
[----:B------:R-:W-:Y:S02]  /*15fb0*/  LEA.HI R41, R41, R44, RZ, 0x3 ;  /* 0x0000002c29297211 */ /* 0x000fe400078f18ff */
[----:B------:R-:W-:Y:S02]  /*15fc0*/  LOP3.LUT R10, R10, 0xffffff80, RZ, 0xc0, !PT ;  /* 0xffffff800a0a7812 */ /* 0x000fe400078ec0ff */
[----:B------:R-:W-:-:S03]  /*15fd0*/  SHF.R.S32.HI R41, RZ, 0x3, R41 ;  /* 0x00000003ff297819 */ /* 0x000fc60000011429 */
[----:B------:R-:W-:Y:S01]  /*15fe0*/  IMAD.IADD R10, R14, 0x1, -R10 ;  /* 0x000000010e0a7824 */ /* 0x000fe200078e0a0a */
[----:B------:R-:W-:-:S04]  /*15ff0*/  SHF.R.S32.HI R43, RZ, 0x1f, R44 ;  /* 0x0000001fff2b7819 */ /* 0x000fc8000001142c */
[----:B------:R-:W-:-:S04]  /*16000*/  LEA.HI R43, R43, R44, RZ, 0x3 ;  /* 0x0000002c2b2b7211 */ /* 0x000fc800078f18ff */
[----:B------:R-:W-:-:S05]  /*16010*/  LOP3.LUT R43, R43, 0xfffffff8, RZ, 0xc0, !PT ;  /* 0xfffffff82b2b7812 */ /* 0x000fca00078ec0ff */
[----:B------:R-:W-:Y:S01]  /*16020*/  IMAD.IADD R43, R44, 0x1, -R43 ;  /* 0x000000012c2b7824 */ /* 0x000fe200078e0a2b */
[----:B----4-:R-:W-:Y:S01]  /*16030*/  SHF.R.S32.HI R28, RZ, 0x1f, R40 ;  /* 0x0000001fff1c7819 */ /* 0x010fe20000011428 */
[----:B------:R-:W-:-:S04]  /*16040*/  IMAD.WIDE.U32 R4, R40, UR4, R32 ;  /* 0x0000000428047c25 */ /* 0x000fc8000f8e0020 */
[----:B------:R-:W-:-:S04]  /*16050*/  IMAD R6, R28, UR4, RZ ;  /* 0x000000041c067c24 */ /* 0x000fc8000f8e02ff */
[----:B------:R-:W-:Y:S01]  /*16060*/  IMAD R9, R40, UR5, R6 ;  /* 0x0000000528097c24 */ /* 0x000fe2000f8e0206 */
[----:B------:R-:W-:Y:S01]  /*16070*/  SHF.R.S32.HI R6, RZ, 0x1f, R36 ;  /* 0x0000001fff067819 */ /* 0x000fe20000011424 */
[----:B------:R-:W-:Y:S02]  /*16080*/  ULDC.64 UR4, c[0x0][0xb98] ;  /* 0x0002e60000047ab9 */ /* 0x000fe40000000a00 */
[----:B------:R-:W-:Y:S01]  /*16090*/  IMAD.IADD R5, R5, 0x1, R9 ;  /* 0x0000000105057824 */ /* 0x000fe200078e0209 */
[----:B------:R-:W-:Y:S01]  /*160a0*/  SEL R32, R6, RZ, !P0 ;  /* 0x000000ff06207207 */ /* 0x000fe20004000000 */
[----:B------:R-:W-:Y:S02]  /*160b0*/  IMAD R9, R0, R11, R13 ;  /* 0x0000000b00097224 */ /* 0x000fe400078e020d */
[----:B------:R-:W-:-:S04]  /*160c0*/  IMAD.WIDE.U32 R4, R39, UR4, R4 ;  /* 0x0000000427047c25 */ /* 0x000fc8000f8e0004 */
[----:B------:R-:W-:Y:S01]  /*160d0*/  IMAD R8, R32, UR4, RZ ;  /* 0x0000000420087c24 */ /* 0x000fe2000f8e02ff */
[----:B------:R-:W-:Y:S02]  /*160e0*/  SHF.R.S32.HI R6, RZ, 0x1f, R9 ;  /* 0x0000001fff067819 */ /* 0x000fe40000011409 */
[----:B------:R-:W-:Y:S01]  /*160f0*/  SHF.R.S32.HI R11, RZ, 0x1f, R7 ;  /* 0x0000001fff0b7819 */ /* 0x000fe20000011407 */
[----:B------:R-:W-:Y:S01]  /*16100*/  IMAD R8, R39, UR5, R8 ;  /* 0x0000000527087c24 */ /* 0x000fe2000f8e0208 */
[----:B------:R-:W-:Y:S01]  /*16110*/  IADD3 R4, P0, R7, R4, RZ ;  /* 0x0000000407047210 */ /* 0x000fe20007f1e0ff */
[----:B------:R-:W-:Y:S02]  /*16120*/  ULDC.64 UR4, c[0x0][0xb88] ;  /* 0x0002e20000047ab9 */ /* 0x000fe40000000a00 */
[----:B------:R-:W-:Y:S01]  /*16130*/  IMAD R6, R6, UR4, RZ ;  /* 0x0000000406067c24 */ /* 0x000fe2000f8e02ff */
[----:B------:R-:W-:-:S03]  /*16140*/  IADD3.X R5, R11, R5, R8, P0, !PT ;  /* 0x000000050b057210 */ /* 0x000fc600007fe408 */
[C---:B------:R-:W-:Y:S02]  /*16150*/  IMAD R7, R9.reuse, UR5, R6 ;  /* 0x0000000509077c24 */ /* 0x040fe4000f8e0206 */
[----:B------:R-:W-:Y:S01]  /*16160*/  IMAD.WIDE.U32 R4, R9, UR4, R4 ;  /* 0x0000000409047c25 */ /* 0x000fe2000f8e0004 */
[----:B------:R-:W-:-:S03]  /*16170*/  ULDC.64 UR4, c[0x0][0xb50] ;  /* 0x0002d40000047ab9 */ /* 0x000fc60000000a00 */
[----:B------:R-:W-:Y:S01]  /*16180*/  IMAD.IADD R5, R5, 0x1, R7 ;  /* 0x0000000105057824 */ /* 0x000fe200078e0207 */
[----:B------:R-:W-:-:S04]  /*16190*/  LEA R8, P0, R4, UR4, 0x2 ;  /* 0x0000000404087c11 */ /* 0x000fc8000f8010ff */
[----:B------:R-:W-:Y:S01]  /*161a0*/  LEA.HI.X R9, R4, UR5, R5, 0x2, P0 ;  /* 0x0000000504097c11 */ /* 0x000fe200080f1405 */
[----:B------:R-:W-:Y:S01]  /*161b0*/  SHFL.IDX PT, R6, R8, RZ, 0x1c1f ;  /* 0x001c1fff08067589 */ /* 0x000fe200000e0000 */
[----:B--2---:R-:W-:Y:S01]  /*161c0*/  IMAD.IADD R11, R12, 0x1, R42 ;  /* 0x000000010c0b7824 */ /* 0x004fe200078e022a */
[----:B------:R-:W-:Y:S02]  /*161d0*/  ULDC.64 UR4, c[0x0][0xaa0] ;  /* 0x0002a80000047ab9 */ /* 0x000fe40000000a00 */
[----:B------:R-:W1:Y:S04]  /*161e0*/  SHFL.IDX PT, R7, R9, RZ, 0x1c1f ;  /* 0x001c1fff09077589 */ /* 0x000e6800000e0000 */
[----:B------:R-:W-:Y:S04]  /*161f0*/  SHFL.IDX PT, R34, R8, 0x1, 0x1c1f ;  /* 0x003c1f0008227f89 */ /* 0x000fe800000e0000 */
[----:B------:R2:W3:Y:S01]  /*16200*/  SHFL.IDX PT, R35, R9, 0x1, 0x1c1f ;  /* 0x003c1f0009237f89 */ /* 0x0004e200000e0000 */
[----:B------:R-:W-:Y:S01]  /*16210*/  IMAD R36, R3, R0, RZ ;  /* 0x0000000003247224 */ /* 0x000fe200078e02ff */
[----:B------:R-:W-:Y:S01]  /*16220*/  LOP3.LUT P0, RZ, R10, 0x3, RZ, 0xc0, !PT ;  /* 0x000000030aff7812 */ /* 0x000fe2000780c0ff */
[----:B------:R-:W-:-:S02]  /*16230*/  VIADD R3, R11, 0x8 ;  /* 0x000000080b037836 */ /* 0x000fc40000000000 */
[----:B------:R-:W-:Y:S01]  /*16240*/  IMAD R5, R41, 0x40, R38 ;  /* 0x0000004029057824 */ /* 0x000fe200078e0226 */
[-C--:B------:R-:W-:Y:S02]  /*16250*/  ISETP.GE.OR P1, PT, R11, R36.reuse, P0 ;  /* 0x000000240b00720c */ /* 0x080fe40000726670 */
[----:B------:R-:W-:Y:S01]  /*16260*/  ISETP.GE.OR P0, PT, R3, R36, P0 ;  /* 0x000000240300720c */ /* 0x000fe20000706670 */
[----:B------:R-:W-:-:S03]  /*16270*/  IMAD.WIDE R4, R5, 0x2, R24 ;  /* 0x0000000205047825 */ /* 0x000fc600078e0218 */
[----:B--2---:R-:W-:-:S04]  /*16280*/  LOP3.LUT R9, R4, 0x380, RZ, 0xc0, !PT ;  /* 0x0000038004097812 */ /* 0x004fc800078ec0ff */
[----:B------:R-:W-:-:S03]  /*16290*/  SHF.R.U64 R9, R9, 0x3, RZ ;  /* 0x0000000309097819 */ /* 0x000fc600000012ff */
[----:B-1----:R-:W-:Y:S01]  /*162a0*/  @!P1 ST.E desc[UR42][R6.64], R21 ;  /* 0x0000001506009985 */ /* 0x002fe2000c10192a */
[C---:B------:R-:W-:Y:S02]  /*162b0*/  IADD3 R13, P3, R4.reuse, 0x1800, RZ ;  /* 0x00001800040d7810 */ /* 0x040fe40007f7e0ff */
[C---:B------:R-:W-:Y:S02]  /*162c0*/  IADD3 R25, P4, R4.reuse, 0x3000, RZ ;  /* 0x0000300004197810 */ /* 0x040fe40007f9e0ff */
[----:B------:R-:W-:Y:S01]  /*162d0*/  LOP3.LUT R8, R9, R4, RZ, 0x3c, !PT ;  /* 0x0000000409087212 */ /* 0x000fe200078e3cff */
[----:B---3--:R1:W-:Y:S01]  /*162e0*/  @!P0 ST.E desc[UR42][R34.64], R20 ;  /* 0x0000001422008985 */ /* 0x0083e2000c10192a */
[----:B------:R-:W-:-:S04]  /*162f0*/  IADD3 R4, P0, R4, 0x4800, RZ ;  /* 0x0000480004047810 */ /* 0x000fc80007f1e0ff */
[----:B------:R-:W-:-:S04]  /*16300*/  LOP3.LUT R3, R4, 0x380, RZ, 0xc0, !PT ;  /* 0x0000038004037812 */ /* 0x000fc800078ec0ff */
[----:B------:R-:W-:Y:S01]  /*16310*/  SHF.R.U64 R3, R3, 0x3, RZ ;  /* 0x0000000303037819 */ /* 0x000fe200000012ff */
[----:B-1----:R-:W-:-:S03]  /*16320*/  IMAD R20, R33, UR4, RZ ;  /* 0x0000000421147c24 */ /* 0x002fc6000f8e02ff */
[----:B------:R-:W-:Y:S02]  /*16330*/  LOP3.LUT R4, R3, R4, RZ, 0x3c, !PT ;  /* 0x0000000403047212 */ /* 0x000fe400078e3cff */
[----:B------:R-:W-:Y:S01]  /*16340*/  LOP3.LUT R12, R13, 0x380, RZ, 0xc0, !PT ;  /* 0x000003800d0c7812 */ /* 0x000fe200078ec0ff */
[----:B------:R-:W-:Y:S01]  /*16350*/  IMAD R33, R37, UR5, R20 ;  /* 0x0000000525217c24 */ /* 0x000fe2000f8e0214 */
[----:B------:R-:W-:Y:S01]  /*16360*/  LOP3.LUT R24, R25, 0x380, RZ, 0xc0, !PT ;  /* 0x0000038019187812 */ /* 0x000fe200078ec0ff */
[----:B------:R-:W-:Y:S01]  /*16370*/  IMAD.WIDE.U32 R20, R37, UR4, RZ ;  /* 0x0000000425147c25 */ /* 0x000fe2000f8e00ff */
[----:B------:R-:W-:Y:S01]  /*16380*/  ULDC.64 UR4, c[0x0][0xae8] ;  /* 0x0002ba0000047ab9 */ /* 0x000fe20000000a00 */
[----:B------:R-:W1:Y:S02]  /*16390*/  @P2 LDC R35, c[0x0][0xbec] ;  /* 0x0002fb00ff232b82 */ /* 0x000e640000000800 */
[----:B------:R-:W-:Y:S02]  /*163a0*/  IMAD R3, R43, 0x30, R41 ;  /* 0x000000302b037824 */ /* 0x000fe400078e0229 */
[----:B------:R-:W-:-:S02]  /*163b0*/  IMAD.IADD R21, R21, 0x1, R33 ;  /* 0x0000000115157824 */ /* 0x000fc400078e0221 */
[----:B------:R-:W-:Y:S01]  /*163c0*/  IMAD R28, R28, UR4, RZ ;  /* 0x000000041c1c7c24 */ /* 0x000fe2000f8e02ff */
[----:B------:R-:W-:Y:S01]  /*163d0*/  SHF.R.U64 R12, R12, 0x3, RZ ;  /* 0x000000030c0c7819 */ /* 0x000fe200000012ff */
[----:B------:R-:W-:Y:S01]  /*163e0*/  IMAD.IADD R34, R42, 0x1, R3 ;  /* 0x000000012a227824 */ /* 0x000fe200078e0203 */
[----:B------:R-:W-:Y:S01]  /*163f0*/  SHF.R.U64 R24, R24, 0x3, RZ ;  /* 0x0000000318187819 */ /* 0x000fe200000012ff */
[C---:B------:R-:W-:Y:S01]  /*16400*/  IMAD R3, R40.reuse, UR5, R28 ;  /* 0x0000000528037c24 */ /* 0x040fe2000f8e021c */
[----:B------:R-:W2:Y:S01]  /*16410*/  @P2 LDC R37, c[0x0][0xbf0] ;  /* 0x0002fc00ff252b82 */ /* 0x000ea20000000800 */
[----:B------:R-:W-:Y:S01]  /*16420*/  IMAD.WIDE.U32 R20, R40, UR4, R20 ;  /* 0x0000000428147c25 */ /* 0x000fe2000f8e0014 */
[----:B------:R-:W-:Y:S01]  /*16430*/  LOP3.LUT R12, R12, R13, RZ, 0x3c, !PT ;  /* 0x0000000d0c0c7212 */ /* 0x000fe200078e3cff */
[----:B------:R-:W3:Y:S01]  /*16440*/  LDL R40, [R1+0x64] ;  /* 0x0000640001287983 */ /* 0x000ee20000100800 */
[----:B------:R-:W-:Y:S01]  /*16450*/  LOP3.LUT R24, R24, R25, RZ, 0x3c, !PT ;  /* 0x0000001918187212 */ /* 0x000fe200078e3cff */
[--C-:B------:R-:W-:Y:S01]  /*16460*/  IMAD.MOV.U32 R9, RZ, RZ, R5.reuse ;  /* 0x000000ffff097224 */ /* 0x100fe200078e0005 */
[----:B------:R-:W-:Y:S01]  /*16470*/  ULDC.64 UR4, c[0x0][0xaf0] ;  /* 0x0002bc0000047ab9 */ /* 0x000fe20000000a00 */
[----:B------:R-:W-:-:S02]  /*16480*/  IMAD.X R13, RZ, RZ, R5, P3 ;  /* 0x000000ffff0d7224 */ /* 0x000fc400018e0605 */
[----:B------:R-:W-:Y:S02]  /*16490*/  IMAD.X R25, RZ, RZ, R5, P4 ;  /* 0x000000ffff197224 */ /* 0x000fe400020e0605 */
[----:B------:R-:W4:Y:S04]  /*164a0*/  LD.E.128 R8, desc[UR42][R8.64] ;  /* 0x0000002a08087980 */ /* 0x000f28000c101d00 */
[----:B------:R-:W4:Y:S04]  /*164b0*/  LD.E.128 R12, desc[UR42][R12.64] ;  /* 0x0000002a0c0c7980 */ /* 0x000f28000c101d00 */
[----:B------:R-:W4:Y:S01]  /*164c0*/  LD.E.128 R24, desc[UR42][R24.64] ;  /* 0x0000002a18187980 */ /* 0x000f22000c101d00 */
[----:B-1----:R-:W-:-:S04]  /*164d0*/  @P2 IMAD.HI.U32 R28, R34, R35, RZ ;  /* 0x00000023221c2227 */ /* 0x002fc800078e00ff */
[----:B------:R-:W-:Y:S02]  /*164e0*/  IMAD.IADD R21, R21, 0x1, R3 ;  /* 0x0000000115157824 */ /* 0x000fe400078e0203 */
[----:B------:R-:W-:Y:S01]  /*164f0*/  IMAD.MOV.U32 R3, RZ, RZ, R34 ;  /* 0x000000ffff037224 */ /* 0x000fe200078e0022 */
[----:B--2---:R-:W-:Y:S01]  /*16500*/  @P2 SHF.R.U32.HI R3, RZ, R37, R28 ;  /* 0x00000025ff032219 */ /* 0x004fe2000001161c */
        /* <DEDUP_REMOVED lines=18> */
[----:B------:R-:W-:Y:S01]  /*16630*/  IMAD.X R5, RZ, RZ, R5, P0 ;  /* 0x000000ffff057224 */ /* 0x000fe200000e0605 */
[C---:B------:R-:W-:Y:S01]  /*16640*/  LEA R28, P0, R20.reuse, UR4, 0x1 ;  /* 0x00000004141c7c11 */ /* 0x040fe2000f8008ff */
[----:B------:R-:W-:Y:S01]  /*16650*/  IMAD.IADD R3, R21, 0x1, R3 ;  /* 0x0000000115037824 */ /* 0x000fe200078e0203 */
[----:B------:R-:W-:Y:S01]  /*16660*/  ULDC UR4, c[0x0][0xac8] ;  /* 0x0002b20000047ab9 */ /* 0x000fe20000000800 */
[----:B------:R-:W-:Y:S02]  /*16670*/  IMAD.IADD R39, R41, 0x1, R42 ;  /* 0x0000000129277824 */ /* 0x000fe400078e022a */
[----:B------:R-:W5:Y:S01]  /*16680*/  LD.E.128 R4, desc[UR42][R4.64] ;  /* 0x0000002a04047980 */ /* 0x000f62000c101d00 */
[----:B------:R-:W-:-:S03]  /*16690*/  LEA.HI.X R37, R20, UR5, R3, 0x1, P0 ;  /* 0x0000000514257c11 */ /* 0x000fc600080f0c03 */
[----:B------:R-:W1:Y:S01]  /*166a0*/  SHFL.IDX PT, R20, R28, RZ, 0x181f ;  /* 0x00181fff1c147589 */ /* 0x000e6200000e0000 */
[----:B------:R-:W-:-:S03]  /*166b0*/  ISETP.GE.AND P0, PT, R38, UR4, PT ;  /* 0x0000000426007c0c */ /* 0x000fc6000bf06270 */
[----:B------:R-:W2:Y:S04]  /*166c0*/  SHFL.IDX PT, R32, R28, 0x1, 0x181f ;  /* 0x00381f001c207f89 */ /* 0x000ea800000e0000 */
[----:B------:R-:W3:Y:S04]  /*166d0*/  SHFL.IDX PT, R21, R37, RZ, 0x181f ;  /* 0x00181fff25157589 */ /* 0x000ee800000e0000 */
[----:B------:R-:W0:Y:S01]  /*166e0*/  SHFL.IDX PT, R34, R28, 0x2, 0x181f ;  /* 0x00581f001c227f89 */ /* 0x000e2200000e0000 */
[----:B------:R-:W-:-:S03]  /*166f0*/  VIADD R0, R39, 0x30 ;  /* 0x0000003027007836 */ /* 0x000fc60000000000 */
[----:B------:R-:W0:Y:S01]  /*16700*/  SHFL.IDX PT, R33, R37, 0x1, 0x181f ;  /* 0x00381f0025217f89 */ /* 0x000e2200000e0000 */
[CC--:B------:R-:W-:Y:S01]  /*16710*/  ISETP.GE.OR P3, PT, R39.reuse, R36.reuse, P0 ;  /* 0x000000242700720c */ /* 0x0c0fe20000766670 */
[----:B------:R-:W-:Y:S02]  /*16720*/  VIADD R3, R39, 0x60 ;  /* 0x0000006027037836 */ /* 0x000fe40000000000 */
[----:B------:R-:W0:Y:S01]  /*16730*/  SHFL.IDX PT, R35, R37, 0x2, 0x181f ;  /* 0x00581f0025237f89 */ /* 0x000e2200000e0000 */
[----:B------:R1:W-:Y:S06]  /*16740*/  MEMBAR.ALL.CTA ;  /* 0x0000000000007992 */ /* 0x0003ec0000008000 */
[----:B-1----:R-:W1:Y:S01]  /*16750*/  FENCE.VIEW.ASYNC.S ;  /* 0x00000000000073c6 */ /* 0x002e620000000000 */
[----:B------:R-:W-:-:S02]  /*16760*/  ISETP.GE.OR P2, PT, R0, R36, P0 ;  /* 0x000000240000720c */ /* 0x000fc40000746670 */
[----:B------:R-:W-:Y:S01]  /*16770*/  ISETP.GE.OR P1, PT, R3, R36, P0 ;  /* 0x000000240300720c */ /* 0x000fe20000726670 */
[----:B------:R-:W-:Y:S01]  /*16780*/  VIADD R0, R2, 0x16820 ;  /* 0x0001682002007836 */ /* 0x000fe20000000000 */
[----:B------:R-:W-:-:S04]  /*16790*/  @!P3 LEA R20, P5, R38, R20, 0x1 ;  /* 0x000000142614b211 */ /* 0x000fc800078a08ff */
[----:B------:R-:W-:-:S05]  /*167a0*/  PRMT R0, RZ, 0x654, R0 ;  /* 0x00000654ff007816 */ /* 0x000fca0000000000 */
[----:B--2---:R-:W-:Y:S01]  /*167b0*/  @!P2 LEA R32, P4, R38, R32, 0x1 ;  /* 0x000000202620a211 */ /* 0x004fe200078808ff */
[----:B-1----:R1:W-:Y:S02]  /*167c0*/  SYNCS.ARRIVE.TRANS64.RED.A1T0 RZ, [R0+URZ], RZ ;  /* 0x000000ff00ff79a7 */ /* 0x0023e4000810043f */
[----:B-1----:R-:W-:-:S05]  /*167d0*/  VIADD R0, R39, 0x90 ;  /* 0x0000009027007836 */ /* 0x002fca0000000000 */
[----:B------:R-:W-:Y:S01]  /*167e0*/  ISETP.GE.OR P0, PT, R0, R36, P0 ;  /* 0x000000240000720c */ /* 0x000fe20000706670 */
[----:B------:R-:W2:Y:S04]  /*167f0*/  SHFL.IDX PT, R28, R28, 0x3, 0x181f ;  /* 0x00781f001c1c7f89 */ /* 0x000ea800000e0000 */
[----:B------:R-:W1:Y:S01]  /*16800*/  SHFL.IDX PT, R37, R37, 0x3, 0x181f ;  /* 0x00781f0025257f89 */ /* 0x000e6200000e0000 */
[C-C-:B---3--:R-:W-:Y:S02]  /*16810*/  @!P3 LEA.HI.X R21, R38.reuse, R21, R40.reuse, 0x1, P5 ;  /* 0x000000152615b211 */ /* 0x148fe400028f0c28 */
[C---:B0-----:R-:W-:Y:S02]  /*16820*/  @!P1 LEA R34, P5, R38.reuse, R34, 0x1 ;  /* 0x0000002226229211 */ /* 0x041fe400078a08ff */
[----:B------:R-:W-:-:S02]  /*16830*/  @!P2 LEA.HI.X R33, R38, R33, R40, 0x1, P4 ;  /* 0x000000212621a211 */ /* 0x000fc400020f0c28 */
[----:B------:R-:W-:Y:S01]  /*16840*/  @!P1 LEA.HI.X R35, R38, R35, R40, 0x1, P5 ;  /* 0x0000002326239211 */ /* 0x000fe200028f0c28 */
[----:B----4-:R3:W-:Y:S04]  /*16850*/  @!P3 ST.E.128 desc[UR42][R20.64], R8 ;  /* 0x000000081400b985 */ /* 0x0107e8000c101d2a */
[----:B------:R3:W-:Y:S04]  /*16860*/  @!P2 ST.E.128 desc[UR42][R32.64], R12 ;  /* 0x0000000c2000a985 */ /* 0x0007e8000c101d2a */
[----:B------:R3:W-:Y:S01]  /*16870*/  @!P1 ST.E.128 desc[UR42][R34.64], R24 ;  /* 0x0000001822009985 */ /* 0x0007e2000c101d2a */
[----:B-12---:R-:W-:Y:S05]  /*16880*/  @P0 BRA `(.L_x_1757) ;  /* 0x00000008008c0947 */ /* 0x006fea0003800000 */
[----:B---3--:R-:W-:-:S04]  /*16890*/  LEA R8, P0, R38, R28, 0x1 ;  /* 0x0000001c26087211 */ /* 0x008fc800078008ff */
[----:B------:R-:W-:-:S05]  /*168a0*/  LEA.HI.X R9, R38, R37, R40, 0x1, P0 ;  /* 0x0000002526097211 */ /* 0x000fca00000f0c28 */
[----:B-----5:R2:W-:Y:S01]  /*168b0*/  ST.E.128 desc[UR42][R8.64], R4 ;  /* 0x0000000408007985 */ /* 0x0205e2000c101d2a */
[----:B------:R-:W-:Y:S05]  /*168c0*/  BRA `(.L_x_1757) ;  /* 0x00000008007c7947 */ /* 0x000fea0003800000 */
.L_x_1755:
[----:B------:R-:W3:Y:S01]  /*168d0*/  LDL R11, [R1+0x4c] ;  /* 0x00004c00010b7983 */ /* 0x000ee20000100800 */
[----:B------:R-:W-:Y:S01]  /*168e0*/  ULDC.64 UR4, c[0x0][0xc00] ;  /* 0x0003000000047ab9 */ /* 0x000fe20000000a00 */
[----:B------:R-:W3:Y:S01]  /*168f0*/  LDC.64 R4, c[0x0][0xc00] ;  /* 0x00030000ff047b82 */ /* 0x000ee20000000a00 */
[----:B------:R-:W-:Y:S01]  /*16900*/  ISETP.NE.U32.AND P0, PT, RZ, UR4, PT ;  /* 0x00000004ff007c0c */ /* 0x000fe2000bf05070 */
[----:B------:R-:W-:-:S03]  /*16910*/  IMAD.MOV.U32 R0, RZ, RZ, RZ ;  /* 0x000000ffff007224 */ /* 0x000fc600078e00ff */
[----:B------:R-:W-:Y:S01]  /*16920*/  ISETP.NE.AND.EX P0, PT, RZ, UR5, PT, P0 ;  /* 0x00000005ff007c0c */ /* 0x000fe2000bf05300 */
[----:B------:R-:W-:Y:S02]  /*16930*/  ULDC.64 UR4, c[0x0][0xc08] ;  /* 0x0003020000047ab9 */ /* 0x000fe40000000a00 */
[----:B------:R-:W-:Y:S01]  /*16940*/  ISETP.NE.U32.AND P1, PT, RZ, UR4, PT ;  /* 0x00000004ff007c0c */ /* 0x000fe2000bf25070 */
[----:B------:R-:W4:Y:S03]  /*16950*/  LDC R25, c[0x0][0xbe8] ;  /* 0x0002fa00ff197b82 */ /* 0x000f260000000800 */
[----:B------:R-:W-:-:S13]  /*16960*/  ISETP.NE.AND.EX P1, PT, RZ, UR5, PT, P1 ;  /* 0x00000005ff007c0c */ /* 0x000fda000bf25310 */
[----:B------:R-:W2:Y:S01]  /*16970*/  @P1 LDC.64 R6, c[0x0][0xc08] ;  /* 0x00030200ff061b82 */ /* 0x000ea20000000a00 */
[----:B------:R-:W-:Y:S02]  /*16980*/  ULDC UR4, c[0x0][0xa88] ;  /* 0x0002a20000047ab9 */ /* 0x000fe40000000800 */
[----:B------:R-:W-:Y:S01]  /*16990*/  IMAD.U32 R8, RZ, RZ, UR4 ;  /* 0x00000004ff087e24 */ /* 0x000fe2000f8e00ff */
[----:B------:R-:W0:Y:S01]  /*169a0*/  S2R R10, SR_TID.X ;  /* 0x00000000000a7919 */ /* 0x000e220000002100 */
[----:B---3--:R-:W-:-:S04]  /*169b0*/  IMAD.WIDE R4, R11, 0x4, R4 ;  /* 0x000000040b047825 */ /* 0x008fc800078e0204 */
[----:B--2---:R-:W-:Y:S01]  /*169c0*/  @P1 IMAD.WIDE R6, R11, 0x4, R6 ;  /* 0x000000040b061825 */ /* 0x004fe200078e0206 */
[----:B------:R2:W5:Y:S04]  /*169d0*/  @P0 LDG.E R0, desc[UR42][R4.64] ;  /* 0x0000002a04000981 */ /* 0x000568000c1e1900 */
[----:B------:R2:W5:Y:S01]  /*169e0*/  @P1 LDG.E R8, desc[UR42][R6.64] ;  /* 0x0000002a06081981 */ /* 0x000562000c1e1900 */
[----:B----4-:R-:W-:Y:S01]  /*169f0*/  ISETP.NE.AND P2, PT, R25, 0x1, PT ;  /* 0x000000011900780c */ /* 0x010fe20003f45270 */
[----:B0-----:R-:W-:Y:S01]  /*16a00*/  VIADD R26, R10, 0xffffff80 ;  /* 0xffffff800a1a7836 */ /* 0x001fe20000000000 */
[----:B------:R-:W-:-:S04]  /*16a10*/  SHF.R.S32.HI R9, RZ, 0x1f, R11 ;  /* 0x0000001fff097819 */ /* 0x000fc8000001140b */
[----:B------:R-:W-:-:S07]  /*16a20*/  ISETP.GE.AND P3, PT, R26, 0xc0, PT ;  /* 0x000000c01a00780c */ /* 0x000fce0003f66270 */
[----:B------:R-:W0:Y:S08]  /*16a30*/  @P2 LDC R20, c[0x0][0xbec] ;  /* 0x0002fb00ff142b82 */ /* 0x000e300000000800 */
[----:B------:R-:W3:Y:S01]  /*16a40*/  @P2 LDC R27, c[0x0][0xbf0] ;  /* 0x0002fc00ff1b2b82 */ /* 0x000ee20000000800 */
[----:B--2---:R-:W-:Y:S05]  /*16a50*/  @P1 BRA `(.L_x_1758) ;  /* 0x0000000000101947 */ /* 0x004fea0003800000 */
[----:B------:R-:W-:Y:S05]  /*16a60*/  @!P0 BRA `(.L_x_1758) ;  /* 0x00000000000c8947 */ /* 0x000fea0003800000 */
[----:B------:R-:W2:Y:S04]  /*16a70*/  LDG.E R3, desc[UR42][R4.64] ;  /* 0x0000002a04037981 */ /* 0x000ea8000c1e1900 */
[----:B-----5:R-:W2:Y:S02]  /*16a80*/  LDG.E R8, desc[UR42][R4.64+0x4] ;  /* 0x0000042a04087981 */ /* 0x020ea4000c1e1900 */
[----:B--2---:R-:W-:-:S07]  /*16a90*/  IMAD.IADD R8, R8, 0x1, -R3 ;  /* 0x0000000108087824 */ /* 0x004fce00078e0a03 */
.L_x_1758:
[----:B-----5:R-:W2:Y:S04]  /*16aa0*/  LDL R24, [R1+0x48] ;  /* 0x0000480001187983 */ /* 0x020ea80000100800 */
[----:B------:R4:W5:Y:S01]  /*16ab0*/  LDL R33, [R1+0x24] ;  /* 0x0000240001217983 */ /* 0x0009620000100800 */
[----:B------:R-:W-:Y:S01]  /*16ac0*/  BSSY B1, `(.L_x_1759) ;  /* 0x000002c000017945 */ /* 0x000fe20003800000 */
[----:B------:R-:W-:Y:S02]  /*16ad0*/  SEL R13, R11, RZ, !P0 ;  /* 0x000000ff0b0d7207 */ /* 0x000fe40004000000 */
[----:B------:R-:W-:Y:S02]  /*16ae0*/  SEL R14, R9, RZ, !P0 ;  /* 0x000000ff090e7207 */ /* 0x000fe40004000000 */
[----:B------:R-:W-:-:S02]  /*16af0*/  SHF.R.S32.HI R11, RZ, 0x1f, R0 ;  /* 0x0000001fff0b7819 */ /* 0x000fc40000011400 */
[----:B--2---:R-:W-:Y:S01]  /*16b00*/  SHF.R.S32.HI R12, RZ, 0x1f, R24 ;  /* 0x0000001fff0c7819 */ /* 0x004fe20000011418 */
[----:B----4-:R-:W-:Y:S06]  /*16b10*/  @P3 BRA `(.L_x_1760) ;  /* 0x0000000000983947 */ /* 0x010fec0003800000 */
[----:B------:R-:W2:Y:S01]  /*16b20*/  LDC R9, c[0x0][0xbe8] ;  /* 0x0002fa00ff097b82 */ /* 0x000ea20000000800 */
[----:B-----5:R-:W-:Y:S01]  /*16b30*/  IADD3 R10, R33, -0x80, R10 ;  /* 0xffffff80210a7810 */ /* 0x020fe20007ffe00a */
[----:B--2---:R-:W-:-:S05]  /*16b40*/  IMAD R3, R8, R9, RZ ;  /* 0x0000000908037224 */ /* 0x004fca00078e02ff */
[----:B------:R-:W-:-:S13]  /*16b50*/  ISETP.GE.AND P0, PT, R10, R3, PT ;  /* 0x000000030a00720c */ /* 0x000fda0003f06270 */
[----:B------:R-:W-:Y:S05]  /*16b60*/  @P0 BRA `(.L_x_1760) ;  /* 0x0000000000840947 */ /* 0x000fea0003800000 */
[----:B------:R-:W-:Y:S01]  /*16b70*/  ISETP.NE.AND P0, PT, R9, 0x1, PT ;  /* 0x000000010900780c */ /* 0x000fe20003f05270 */
[----:B------:R-:W-:Y:S01]  /*16b80*/  ULDC.64 UR4, c[0x0][0xb90] ;  /* 0x0002e40000047ab9 */ /* 0x000fe20000000a00 */
[----:B------:R-:W-:Y:S02]  /*16b90*/  IMAD.MOV.U32 R4, RZ, RZ, R0 ;  /* 0x000000ffff047224 */ /* 0x000fe400078e0000 */
[----:B------:R-:W-:Y:S02]  /*16ba0*/  IMAD R7, R12, UR4, RZ ;  /* 0x000000040c077c24 */ /* 0x000fe4000f8e02ff */
[----:B------:R-:W-:Y:S02]  /*16bb0*/  IMAD.MOV.U32 R5, RZ, RZ, R11 ;  /* 0x000000ffff057224 */ /* 0x000fe400078e000b */
[----:B------:R-:W-:Y:S02]  /*16bc0*/  IMAD.MOV.U32 R3, RZ, RZ, R10 ;  /* 0x000000ffff037224 */ /* 0x000fe400078e000a */
[----:B------:R-:W-:-:S03]  /*16bd0*/  IMAD.WIDE.U32 R4, R24, UR4, R4 ;  /* 0x0000000418047c25 */ /* 0x000fc6000f8e0004 */
[----:B------:R-:W2:Y:S01]  /*16be0*/  @P0 LDC R15, c[0x0][0xbec] ;  /* 0x0002fb00ff0f0b82 */ /* 0x000ea20000000800 */
[----:B------:R-:W-:Y:S01]  /*16bf0*/  IMAD R7, R24, UR5, R7 ;  /* 0x0000000518077c24 */ /* 0x000fe2000f8e0207 */
[----:B------:R-:W-:-:S03]  /*16c00*/  ULDC.64 UR4, c[0x0][0xb98] ;  /* 0x0002e60000047ab9 */ /* 0x000fc60000000a00 */
[----:B------:R-:W-:-:S03]  /*16c10*/  IMAD.IADD R5, R5, 0x1, R7 ;  /* 0x0000000105057824 */ /* 0x000fc600078e0207 */
[----:B------:R-:W4:Y:S01]  /*16c20*/  @P0 LDC R21, c[0x0][0xbf0] ;  /* 0x0002fc00ff150b82 */ /* 0x000f220000000800 */
[----:B------:R-:W-:-:S04]  /*16c30*/  IMAD.WIDE.U32 R4, R13, UR4, R4 ;  /* 0x000000040d047c25 */ /* 0x000fc8000f8e0004 */
[----:B--2---:R-:W-:-:S05]  /*16c40*/  @P0 IMAD.HI.U32 R6, R10, R15, RZ ;  /* 0x0000000f0a060227 */ /* 0x004fca00078e00ff */
[----:B----4-:R-:W-:Y:S01]  /*16c50*/  @P0 SHF.R.U32.HI R3, RZ, R21, R6 ;  /* 0x00000015ff030219 */ /* 0x010fe20000011606 */
[----:B------:R-:W-:-:S03]  /*16c60*/  IMAD R6, R14, UR4, RZ ;  /* 0x000000040e067c24 */ /* 0x000fc6000f8e02ff */
[----:B------:R-:W-:Y:S01]  /*16c70*/  IADD3 R4, P0, R3, R4, RZ ;  /* 0x0000000403047210 */ /* 0x000fe20007f1e0ff */
[--C-:B------:R-:W-:Y:S02]  /*16c80*/  IMAD.MOV R7, RZ, RZ, -R3.reuse ;  /* 0x000000ffff077224 */ /* 0x100fe400078e0a03 */
        /* <DEDUP_REMOVED lines=15> */
.L_x_1760:
[----:B------:R-:W-:Y:S05]  /*16d80*/  BSYNC B1 ;  /* 0x0000000000017941 */ /* 0x000fea0003800000 */
.L_x_1759:
[----:B--2---:R-:W2:Y:S04]  /*16d90*/  LDL R6, [R1+0x50] ;  /* 0x0000500001067983 */ /* 0x004ea80000100800 */
[----:B------:R-:W1:Y:S01]  /*16da0*/  LDL R10, [R1+0x64] ;  /* 0x00006400010a7983 */ /* 0x000e620000100800 */
[--C-:B------:R-:W-:Y:S01]  /*16db0*/  SHF.R.S32.HI R7, RZ, 0x1f, R26.reuse ;  /* 0x0000001fff077819 */ /* 0x100fe2000001141a */
[----:B------:R-:W-:Y:S01]  /*16dc0*/  ULDC.64 UR4, c[0x0][0xaa0] ;  /* 0x0002a80000047ab9 */ /* 0x000fe20000000a00 */
[----:B------:R-:W-:Y:S01]  /*16dd0*/  SHF.R.S32.HI R32, RZ, 0x1f, R26 ;  /* 0x0000001fff207819 */ /* 0x000fe2000001141a */
[----:B------:R-:W-:Y:S01]  /*16de0*/  IMAD R3, R11, UR4, RZ ;  /* 0x000000040b037c24 */ /* 0x000fe2000f8e02ff */
[-C--:B------:R-:W-:Y:S01]  /*16df0*/  LEA.HI R7, R7, R26.reuse, RZ, 0x3 ;  /* 0x0000001a07077211 */ /* 0x080fe200078f18ff */
[----:B------:R-:W-:Y:S01]  /*16e00*/  IMAD.WIDE.U32 R4, R0, UR4, RZ ;  /* 0x0000000400047c25 */ /* 0x000fe2000f8e00ff */
        /* <DEDUP_REMOVED lines=10> */
[----:B-----5:R-:W-:-:S04]  /*16eb0*/  IMAD.IADD R9, R33, 0x1, R0 ;  /* 0x0000000121097824 */ /* 0x020fc800078e0200 */
[----:B0-----:R-:W-:-:S04]  /*16ec0*/  @P2 IMAD.HI.U32 R0, R9, R20, RZ ;  /* 0x0000001409002227 */ /* 0x001fc800078e00ff */
[----:B------:R-:W-:Y:S01]  /*16ed0*/  IMAD.MOV.U32 R3, RZ, RZ, R9 ;  /* 0x000000ffff037224 */ /* 0x000fe200078e0009 */
[----:B---3--:R-:W-:-:S04]  /*16ee0*/  @P2 SHF.R.U32.HI R3, RZ, R27, R0 ;  /* 0x0000001bff032219 */ /* 0x008fc80000011600 */
[----:B------:R-:W-:Y:S01]  /*16ef0*/  SHF.R.S32.HI R0, RZ, 0x1f, R3 ;  /* 0x0000001fff007819 */ /* 0x000fe20000011403 */
[----:B--2---:R-:W-:Y:S02]  /*16f00*/  IMAD.MOV.U32 R26, RZ, RZ, R6 ;  /* 0x000000ffff1a7224 */ /* 0x004fe400078e0006 */
[----:B------:R-:W-:Y:S02]  /*16f10*/  IMAD R6, R12, UR4, RZ ;  /* 0x000000040c067c24 */ /* 0x000fe4000f8e02ff */
[----:B-1----:R-:W-:Y:S02]  /*16f20*/  IMAD.MOV.U32 R28, RZ, RZ, R10 ;  /* 0x000000ffff1c7224 */ /* 0x002fe400078e000a */
        /* <DEDUP_REMOVED lines=28> */
[----:B------:R-:W-:Y:S01]  /*170f0*/  IMAD.IADD R24, R32, 0x1, R33 ;  /* 0x0000000120187824 */ /* 0x000fe200078e0221 */
[----:B------:R-:W1:Y:S03]  /*17100*/  SHFL.IDX PT, R0, R20, RZ, 0x181f ;  /* 0x00181fff14007589 */ /* 0x000e6600000e0000 */
[C---:B------:R-:W-:Y:S01]  /*17110*/  VIADD R8, R24.reuse, 0x30 ;  /* 0x0000003018087836 */ /* 0x040fe20000000000 */
[----:B------:R-:W2:Y:S01]  /*17120*/  SHFL.IDX PT, R5, R7, 0x1, 0x181f ;  /* 0x00381f0007057f89 */ /* 0x000ea200000e0000 */
[C---:B------:R-:W-:Y:S01]  /*17130*/  ISETP.GE.OR P2, PT, R24.reuse, R21, P0 ;  /* 0x000000151800720c */ /* 0x040fe20000746670 */
[----:B------:R-:W-:-:S02]  /*17140*/  VIADD R10, R24, 0x60 ;  /* 0x00000060180a7836 */ /* 0x000fc40000000000 */
[----:B------:R-:W3:Y:S01]  /*17150*/  SHFL.IDX PT, R14, R7, 0x2, 0x181f ;  /* 0x00581f00070e7f89 */ /* 0x000ee200000e0000 */
[-C--:B------:R-:W-:Y:S02]  /*17160*/  ISETP.GE.OR P3, PT, R8, R21.reuse, P0 ;  /* 0x000000150800720c */ /* 0x080fe40000766670 */
[----:B------:R-:W-:Y:S01]  /*17170*/  ISETP.GE.OR P4, PT, R10, R21, P0 ;  /* 0x000000150a00720c */ /* 0x000fe20000786670 */
[----:B------:R-:W4:Y:S04]  /*17180*/  SHFL.IDX PT, R4, R20, 0x1, 0x181f ;  /* 0x00381f0014047f89 */ /* 0x000f2800000e0000 */
[----:B------:R-:W5:Y:S02]  /*17190*/  SHFL.IDX PT, R6, R20, 0x2, 0x181f ;  /* 0x00581f0014067f89 */ /* 0x000f6400000e0000 */
[----:B0-----:R-:W-:-:S04]  /*171a0*/  @!P2 LEA R10, P5, R26, R3, 0x1 ;  /* 0x000000031a0aa211 */ /* 0x001fc800078a08ff */
[C---:B-1----:R-:W-:Y:S02]  /*171b0*/  @!P2 LEA.HI.X R3, R26.reuse, R0, R28, 0x1, P5 ;  /* 0x000000001a03a211 */ /* 0x042fe400028f0c1c */
[----:B------:R0:W1:Y:S01]  /*171c0*/  SHFL.IDX PT, R0, R20, 0x3, 0x181f ;  /* 0x00781f0014007f89 */ /* 0x00006200000e0000 */
[C---:B--2---:R-:W-:Y:S02]  /*171d0*/  @!P3 LEA R8, P1, R26.reuse, R5, 0x1 ;  /* 0x000000051a08b211 */ /* 0x044fe400078208ff */
[----:B------:R-:W-:Y:S01]  /*171e0*/  @!P2 IMAD.MOV.U32 R11, RZ, RZ, R3 ;  /* 0x000000ffff0ba224 */ /* 0x000fe200078e0003 */
[----:B---3--:R-:W-:-:S04]  /*171f0*/  @!P4 LEA R25, P5, R26, R14, 0x1 ;  /* 0x0000000e1a19c211 */ /* 0x008fc800078a08ff */
[----:B------:R0:W-:Y:S01]  /*17200*/  @!P2 ST.E.128 desc[UR42][R10.64], RZ ;  /* 0x000000ff0a00a985 */ /* 0x0001e2000c101d2a */
[C-C-:B----4-:R-:W-:Y:S01]  /*17210*/  @!P3 LEA.HI.X R9, R26.reuse, R4, R28.reuse, 0x1, P1 ;  /* 0x000000041a09b211 */ /* 0x150fe200008f0c1c */
[----:B------:R-:W-:Y:S02]  /*17220*/  @!P4 IMAD.MOV.U32 R4, RZ, RZ, R25 ;  /* 0x000000ffff04c224 */ /* 0x000fe400078e0019 */
[----:B------:R0:W2:Y:S01]  /*17230*/  SHFL.IDX PT, R14, R7, 0x3, 0x181f ;  /* 0x00781f00070e7f89 */ /* 0x0000a200000e0000 */
[----:B-----5:R-:W-:-:S03]  /*17240*/  @!P4 LEA.HI.X R5, R26, R6, R28, 0x1, P5 ;  /* 0x000000061a05c211 */ /* 0x020fc600028f0c1c */
[----:B------:R0:W-:Y:S04]  /*17250*/  @!P3 ST.E.128 desc[UR42][R8.64], RZ ;  /* 0x000000ff0800b985 */ /* 0x0001e8000c101d2a */
[----:B------:R0:W-:Y:S02]  /*17260*/  @!P4 ST.E.128 desc[UR42][R4.64], RZ ;  /* 0x000000ff0400c985 */ /* 0x0001e4000c101d2a */
.L_x_1956:
[----:B------:R-:W-:-:S05]  /*17270*/  VIADD R24, R24, 0x90 ;  /* 0x0000009018187836 */ /* 0x000fca0000000000 */
[----:B------:R-:W-:-:S13]  /*17280*/  ISETP.GE.OR P0, PT, R24, R21, P0 ;  /* 0x000000151800720c */ /* 0x000fda0000706670 */
[----:B--2---:R-:W-:-:S04]  /*17290*/  @!P0 LEA R14, P1, R26, R14, 0x1 ;  /* 0x0000000e1a0e8211 */ /* 0x004fc800078208ff */
[----:B-1----:R-:W-:-:S05]  /*172a0*/  @!P0 LEA.HI.X R15, R26, R0, R28, 0x1, P1 ;  /* 0x000000001a0f8211 */ /* 0x002fca00008f0c1c */
[----:B------:R1:W-:Y:S04]  /*172b0*/  @!P0 ST.E.128 desc[UR42][R14.64], RZ ;  /* 0x000000ff0e008985 */ /* 0x0003e8000c101d2a */
.L_x_1757:
[----:B------:R-:W-:Y:S05]  /*172c0*/  BSYNC B0 ;  /* 0x0000000000007941 */ /* 0x000fea0003800000 */
.L_x_1754:
[----:B------:R-:W-:Y:S02]  /*172d0*/  ULDC UR4, c[0x0][0xc3c] ;  /* 0x00030f0000047ab9 */ /* 0x000fe40000000800 */
[----:B------:R-:W-:-:S13]  /*172e0*/  ISETP.GE.AND P0, PT, R31, UR4, PT ;  /* 0x000000041f007c0c */ /* 0x000fda000bf06270 */
[----:B------:R-:W-:Y:S05]  /*172f0*/  @!P0 BRA `(.L_x_1762) ;  /* 0xfffffe9c00588947 */ /* 0x000fea000383ffff */
[----:B------:R-:W-:Y:S05]  /*17300*/  BRA `(.L_x_1556) ;  /* 0x0000007000987947 */ /* 0x000fea0003800000 */
.L_x_1554:
[----:B------:R-:W-:-:S08]  /*17310*/  NOP ;  /* 0x0000000000007918 */ /* 0x000fd00000000000 */
[----:B------:R-:W0:-:S00]  /*17320*/  USETMAXREG.DEALLOC.CTAPOOL 0x20 ;  /* 0x00000020000079c8 */ /* 0x000e0000080e0500 */
[----:B0-----:R-:W-:Y:S02]  /*17330*/  LOP3.LUT R0, R0, 0x3, RZ, 0xc0, !PT ;  /* 0x0000000300007812 */ /* 0x001fe400078ec0ff */
[----:B------:R-:W-:-:S04]  /*17340*/  LOP3.LUT R22, R22, 0xfffffffb, RZ, 0xc0, !PT ;  /* 0xfffffffb16167812 */ /* 0x000fc800078ec0ff */
[----:B------:R-:W0:Y:S02]  /*17350*/  SHFL.IDX PT, R0, R0, RZ, 0x1f ;  /* 0x00001fff00007589 */ /* 0x000e2400000e0000 */
[----:B0-----:R-:W-:Y:S01]  /*17360*/  ISETP.NE.AND P0, PT, R0, RZ, PT ;  /* 0x000000ff0000720c */ /* 0x001fe20003f05270 */
[----:B------:R-:W-:-:S12]  /*17370*/  IMAD.MOV.U32 R0, RZ, RZ, RZ ;  /* 0x000000ffff007224 */ /* 0x000fd800078e00ff */
[----:B------:R-:W-:Y:S01]  /*17380*/  @P0 LOP3.LUT R22, R22, 0x4, RZ, 0xfc, !PT ;  /* 0x0000000416160812 */ /* 0x000fe200078efcff */
[----:B------:R-:W-:Y:S06]  /*17390*/  @!P0 BRA `(.L_x_1763) ;  /* 0x00000000001c8947 */ /* 0x000fec0003800000 */
[----:B------:R-:W0:Y:S08]  /*173a0*/  S2UR UR5, SR_CgaCtaId ;  /* 0x00000000000579c3 */ /* 0x000e300000008800 */
[----:B------:R-:W-:Y:S06]  /*173b0*/  BAR.SYNC.DEFER_BLOCKING 0x5, 0x200 ;  /* 0x0148000000007b1d */ /* 0x000fec0000010000 */
[----:B------:R-:W-:-:S02]  /*173c0*/  UMOV UR4, 0x400 ;  /* 0x0000040000047882 */ /* 0x000fc40000000000 */
[----:B0-----:R-:W-:-:S09]  /*173d0*/  ULEA UR4, UR5, UR4, 0x18 ;  /* 0x0000000405047291 */ /* 0x001fd2000f8ec03f */
[----:B------:R-:W1:Y:S01]  /*173e0*/  LDS.128 R16, [UR4+0x168d0] ;  /* 0x0168d004ff107984 */ /* 0x000e620008000c00 */
[----:B------:R-:W-:Y:S06]  /*173f0*/  BAR.ARV 0x4, 0x200 ;  /* 0x0108000000007b1d */ /* 0x000fec0000002000 */
[----:B------:R-:W-:Y:S05]  /*17400*/  BRA `(.L_x_1764) ;  /* 0x0000000800907947 */ /* 0x000fea0003800000 */
.L_x_1763:
[----:B------:R-:W0:Y:S01]  /*17410*/  S2R R2, SR_TID.X ;  /* 0x0000000000027919 */ /* 0x000e220000002100 */
        /* <DEDUP_REMOVED lines=41> */
.L_x_1769:
        /* <DEDUP_REMOVED lines=12> */
.L_x_1768:
[----:B------:R-:W-:Y:S05]  /*17770*/  BSYNC B0 ;  /* 0x0000000000007941 */ /* 0x000fea0003800000 */
.L_x_1767:
        /* <DEDUP_REMOVED lines=21> */
.L_x_1765:
        /* <DEDUP_REMOVED lines=16> */
[----:B------:R-:W0:Y:S02]  /*179d0*/  F2I.FTZ.U32.TRUNC.NTZ R3, R11 ;  /* 0x0000000b00037305 */ /* 0x000e24000021f000 */
[----:B0-----:R-:W-:Y:S01]  /*179e0*/  IMAD.MOV R11, RZ, RZ, -R3 ;  /* 0x000000ffff0b7224 */ /* 0x001fe200078e0a03 */
[----:B------:R-:W-:Y:S06]  /*179f0*/  @!P0 BRA `(.L_x_1770) ;  /* 0x0000000000088947 */ /* 0x000fec0003800000 */
[----:B------:R-:W-:-:S05]  /*17a00*/  VIADD R9, R15, 0xffffffff ;  /* 0xffffffff0f097836 */ /* 0x000fca0000000000 */
[----:B------:R0:W1:Y:S02]  /*17a10*/  SHFL.IDX PT, R16, R6, R9, 0x1f ;  /* 0x00001f0906107589 */ /* 0x00006400000e0000 */
.L_x_1770:
[----:B-1----:R-:W-:Y:S01]  /*17a20*/  IMAD R16, R16, UR5, R13 ;  /* 0x0000000510107c24 */ /* 0x002fe2000f8e020d */
[----:B------:R-:W-:Y:S01]  /*17a30*/  IABS R10, R4 ;  /* 0x00000004000a7213 */ /* 0x000fe20000000000 */
[----:B------:R-:W-:Y:S02]  /*17a40*/  IMAD R11, R11, R8, RZ ;  /* 0x000000080b0b7224 */ /* 0x000fe400078e02ff */
[----:B------:R-:W-:Y:S01]  /*17a50*/  IMAD.MOV.U32 R2, RZ, RZ, RZ ;  /* 0x000000ffff027224 */ /* 0x000fe200078e00ff */
[----:B0-----:R-:W-:Y:S01]  /*17a60*/  IADD3 R9, -R16, UR6, RZ ;  /* 0x0000000610097c10 */ /* 0x001fe2000fffe1ff */
[----:B------:R-:W-:Y:S02]  /*17a70*/  IMAD.MOV R10, RZ, RZ, -R10 ;  /* 0x000000ffff0a7224 */ /* 0x000fe400078e0a0a */
[----:B------:R-:W-:Y:S01]  /*17a80*/  IMAD.HI.U32 R2, R3, R11, R2 ;  /* 0x0000000b03027227 */ /* 0x000fe200078e0002 */
[----:B------:R-:W-:-:S05]  /*17a90*/  IABS R6, R9 ;  /* 0x0000000900067213 */ /* 0x000fca0000000000 */
        /* <DEDUP_REMOVED lines=27> */
[----:B------:R-:W-:Y:S01]  /*17c50*/  IMAD R9, R11, R8, RZ ;  /* 0x000000080b097224 */ /* 0x000fe200078e02ff */
[----:B------:R-:W-:-:S03]  /*17c60*/  IABS R11, R4 ;  /* 0x00000004000b7213 */ /* 0x000fc60000000000 */
[----:B------:R-:W-:-:S04]  /*17c70*/  IMAD.HI.U32 R2, R3, R9, R2 ;  /* 0x0000000903027227 */ /* 0x000fc800078e0002 */
[----:B------:R-:W-:Y:S02]  /*17c80*/  IMAD.MOV.U32 R9, RZ, RZ, R11 ;  /* 0x000000ffff097224 */ /* 0x000fe400078e000b */
        /* <DEDUP_REMOVED lines=19> */
.L_x_1766:
[----:B------:R-:W-:Y:S02]  /*17dc0*/  IMAD.MOV.U32 R17, RZ, RZ, RZ ;  /* 0x000000ffff117224 */ /* 0x000fe400078e00ff */
[----:B------:R-:W-:Y:S02]  /*17dd0*/  IMAD.U32 R16, RZ, RZ, UR6 ;  /* 0x00000006ff107e24 */ /* 0x000fe4000f8e00ff */
[----:B------:R-:W-:-:S07]  /*17de0*/  IMAD.MOV.U32 R18, RZ, RZ, RZ ;  /* 0x000000ffff127224 */ /* 0x000fce00078e00ff */
.L_x_1771:
[----:B------:R-:W-:-:S13]  /*17df0*/  ISETP.NE.AND P0, PT, R5, RZ, PT ;  /* 0x000000ff0500720c */ /* 0x000fda0003f05270 */
[----:B------:R-:W0:Y:S01]  /*17e00*/  @!P0 S2R R3, SR_CgaCtaId ;  /* 0x0000000000038919 */ /* 0x000e220000008800 */
[----:B------:R-:W-:-:S04]  /*17e10*/  @!P0 MOV R0, 0x400 ;  /* 0x0000040000008802 */ /* 0x000fc80000000f00 */
[----:B0-----:R-:W-:-:S05]  /*17e20*/  @!P0 LEA R0, R3, R0, 0x18 ;  /* 0x0000000003008211 */ /* 0x001fca00078ec0ff */
[----:B------:R0:W-:Y:S01]  /*17e30*/  @!P0 STS.128 [R0+0x168d0], R16 ;  /* 0x0168d01000008388 */ /* 0x0001e20000000c00 */
[----:B------:R-:W-:Y:S06]  /*17e40*/  BAR.ARV 0x5, 0x200 ;  /* 0x0148000000007b1d */ /* 0x000fec0000002000 */
.L_x_1764:
        /* <DEDUP_REMOVED lines=10> */
[----:B------:R-:W-:Y:S01]  /*17ef0*/  STL [R1+0x44], RZ ;  /* 0x000044ff01007387 */ /* 0x000fe20000100800 */
[----:B------:R-:W-:Y:S01]  /*17f00*/  IMAD.MOV.U32 R27, RZ, RZ, RZ ;  /* 0x000000ffff1b7224 */ /* 0x000fe200078e00ff */
[----:B------:R-:W-:Y:S01]  /*17f10*/  ULDC.64 UR40, c[0x0][0x198] ;  /* 0x0000660000287ab9 */ /* 0x000fe20000000a00 */
[----:B------:R-:W-:Y:S01]  /*17f20*/  IMAD.MOV.U32 R25, RZ, RZ, RZ ;  /* 0x000000ffff197224 */ /* 0x000fe200078e00ff */
[----:B------:R-:W-:Y:S01]  /*17f30*/  ULOP3.LUT UR38, UR37, 0x2, URZ, 0xfc, !UPT ;  /* 0x0000000225267892 */ /* 0x000fe2000f8efc3f */
[----:B------:R-:W-:Y:S01]  /*17f40*/  IMAD.MOV.U32 R29, RZ, RZ, 0x1 ;  /* 0x00000001ff1d7424 */ /* 0x000fe200078e00ff */
[----:B------:R-:W-:Y:S01]  /*17f50*/  ULDC UR36, c[0x0][0xc] ;  /* 0x0000030000247ab9 */ /* 0x000fe20000000800 */
[----:B--2---:R-:W-:-:S06]  /*17f60*/  ULEA UR4, UR5, UR4, 0x18 ;  /* 0x0000000405047291 */ /* 0x004fcc000f8ec03f */
[----:B------:R-:W-:Y:S01]  /*17f70*/  IMAD.U32 R23, RZ, RZ, UR4 ;  /* 0x00000004ff177e24 */ /* 0x000fe2000f8e00ff */
[C---:B-1----:R-:W-:Y:S01]  /*17f80*/  LOP3.LUT R5, R6.reuse, 0x7f, RZ, 0xc0, !PT ;  /* 0x0000007f06057812 */ /* 0x042fe200078ec0ff */
[----:B0-----:R-:W-:-:S04]  /*17f90*/  IMAD.SHL.U32 R0, R6, 0x8, RZ ;  /* 0x0000000806007824 */ /* 0x001fc800078e00ff */
[----:B------:R-:W-:Y:S01]  /*17fa0*/  IMAD.SHL.U32 R3, R5, 0x8, RZ ;  /* 0x0000000805037824 */ /* 0x000fe200078e00ff */
[----:B------:R-:W-:Y:S01]  /*17fb0*/  LOP3.LUT R2, R0, 0x1f8, RZ, 0xc0, !PT ;  /* 0x000001f800027812 */ /* 0x000fe200078ec0ff */
[----:B------:R-:W-:-:S03]  /*17fc0*/  IMAD.MOV.U32 R0, RZ, RZ, 0x1 ;  /* 0x00000001ff007424 */ /* 0x000fc600078e00ff */
[----:B------:R-:W-:Y:S02]  /*17fd0*/  LOP3.LUT R2, R2, 0x38, R6, 0x78, !PT ;  /* 0x0000003802027812 */ /* 0x000fe400078e7806 */
[----:B------:R0:W-:Y:S02]  /*17fe0*/  STL [R1], R0 ;  /* 0x0000000001007387 */ /* 0x0001e40000100800 */
[----:B------:R-:W-:Y:S01]  /*17ff0*/  LOP3.LUT R4, R2, 0x200, R3, 0xf8, !PT ;  /* 0x0000020002047812 */ /* 0x000fe200078ef803 */
[----:B------:R-:W-:Y:S01]  /*18000*/  IMAD.SHL.U32 R2, R6, 0x10, RZ ;  /* 0x0000001006027824 */ /* 0x000fe200078e00ff */
[----:B------:R-:W-:-:S04]  /*18010*/  SHF.R.U32.HI R3, RZ, 0x3, R5 ;  /* 0x00000003ff037819 */ /* 0x000fc80000011605 */
[----:B------:R-:W-:Y:S01]  /*18020*/  LOP3.LUT R2, R2, 0x70, RZ, 0xc0, !PT ;  /* 0x0000007002027812 */ /* 0x000fe200078ec0ff */
[----:B0-----:R-:W-:-:S03]  /*18030*/  IMAD R0, R4, 0x2, R23 ;  /* 0x0000000204007824 */ /* 0x001fc600078e0217 */
[----:B------:R-:W-:Y:S02]  /*18040*/  LOP3.LUT R2, R3, R2, RZ, 0xfc, !PT ;  /* 0x0000000203027212 */ /* 0x000fe400078efcff */
[----:B------:R0:W-:Y:S05]  /*18050*/  STL [R1+0x28], R0 ;  /* 0x0000280001007387 */ /* 0x0001ea0000100800 */
.L_x_1881:
[----:B------:R-:W-:Y:S05]  /*18060*/  YIELD ;  /* 0x0000000000007946 */ /* 0x000fea0003800000 */
[----:B------:R-:W-:Y:S01]  /*18070*/  ULDC.64 UR4, c[0x0][0xa28] ;  /* 0x00028a0000047ab9 */ /* 0x000fe20000000a00 */
[----:B------:R-:W-:Y:S01]  /*18080*/  IMAD.MOV.U32 R10, RZ, RZ, RZ ;  /* 0x000000ffff0a7224 */ /* 0x000fe200078e00ff */
[----:B------:R-:W-:Y:S01]  /*18090*/  ISETP.NE.U32.AND P0, PT, RZ, UR4, PT ;  /* 0x00000004ff007c0c */ /* 0x000fe2000bf05070 */
[----:B-1----:R-:W1:Y:S01]  /*180a0*/  LDC.64 R4, c[0x0][0xa00] ;  /* 0x00028000ff047b82 */ /* 0x002e620000000a00 */
[----:B------:R-:W-:Y:S01]  /*180b0*/  IMAD.MOV.U32 R8, RZ, RZ, RZ ;  /* 0x000000ffff087224 */ /* 0x000fe200078e00ff */
[----:B------:R-:W-:Y:S01]  /*180c0*/  ULDC.64 UR6, c[0x0][0xa10] ;  /* 0x0002840000067ab9 */ /* 0x000fe20000000a00 */
[----:B------:R-:W-:Y:S01]  /*180d0*/  ISETP.NE.AND.EX P0, PT, RZ, UR5, PT, P0 ;  /* 0x00000005ff007c0c */ /* 0x000fe2000bf05300 */
[----:B------:R-:W-:-:S12]  /*180e0*/  ULDC.64 UR4, c[0x0][0xa18] ;  /* 0x0002860000047ab9 */ /* 0x000fd80000000a00 */
[----:B--2---:R-:W2:Y:S02]  /*180f0*/  @P0 LDC.64 R2, c[0x0][0xa28] ;  /* 0x00028a00ff020b82 */ /* 0x004ea40000000a00 */
[----:B--2---:R-:W-:-:S05]  /*18100*/  @P0 IMAD.WIDE R2, R19, 0x4, R2 ;  /* 0x0000000413020825 */ /* 0x004fca00078e0202 */
[----:B---3--:R2:W3:Y:S01]  /*18110*/  @P0 LDG.E R10, desc[UR42][R2.64] ;  /* 0x0000002a020a0981 */ /* 0x0084e2000c1e1900 */
[----:B------:R-:W-:Y:S01]  /*18120*/  ISETP.NE.U32.AND P0, PT, RZ, UR4, PT ;  /* 0x00000004ff007c0c */ /* 0x000fe2000bf05070 */
[----:B-1----:R-:W-:Y:S01]  /*18130*/  IMAD.WIDE R4, R19, 0x4, R4 ;  /* 0x0000000413047825 */ /* 0x002fe200078e0204 */
[----:B------:R-:W-:Y:S02]  /*18140*/  ISETP.NE.U32.AND P1, PT, RZ, UR6, PT ;  /* 0x00000006ff007c0c */ /* 0x000fe4000bf25070 */
[----:B------:R-:W-:Y:S01]  /*18150*/  ISETP.NE.AND.EX P2, PT, RZ, UR5, PT, P0 ;  /* 0x00000005ff007c0c */ /* 0x000fe2000bf45300 */
[----:B------:R-:W-:Y:S01]  /*18160*/  ULDC.64 UR4, c[0x0][0xa00] ;  /* 0x0002800000047ab9 */ /* 0x000fe20000000a00 */
[----:B------:R-:W-:Y:S01]  /*18170*/  ISETP.NE.AND.EX P1, PT, RZ, UR7, PT, P1 ;  /* 0x00000007ff007c0c */ /* 0x000fe2000bf25310 */
[----:B0-----:R-:W-:Y:S01]  /*18180*/  IMAD.MOV.U32 R0, RZ, RZ, RZ ;  /* 0x000000ffff007224 */ /* 0x001fe200078e00ff */
[----:B------:R-:W-:Y:S01]  /*18190*/  ISETP.NE.U32.AND P0, PT, RZ, UR4, PT ;  /* 0x00000004ff007c0c */ /* 0x000fe2000bf05070 */
[----:B--2---:R-:W0:Y:S03]  /*181a0*/  LDC.64 R2, c[0x0][0xa10] ;  /* 0x00028400ff027b82 */ /* 0x004e260000000a00 */
[----:B------:R-:W-:-:S05]  /*181b0*/  ISETP.NE.AND.EX P0, PT, RZ, UR5, PT, P0 ;  /* 0x00000005ff007c0c */ /* 0x000fca000bf05300 */
[----:B------:R-:W1:Y:S08]  /*181c0*/  @P2 LDC.64 R6, c[0x0][0xa18] ;  /* 0x00028600ff062b82 */ /* 0x000e700000000a00 */
[----:B------:R-:W2:Y:S01]  /*181d0*/  @P0 LDG.E R8, desc[UR42][R4.64] ;  /* 0x0000002a04080981 */ /* 0x000ea2000c1e1900 */
[----:B------:R-:W-:Y:S01]  /*181e0*/  ULDC UR4, c[0x0][0x288] ;  /* 0x0000a20000047ab9 */ /* 0x000fe20000000800 */
[----:B0-----:R-:W-:-:S05]  /*181f0*/  IMAD.WIDE R2, R19, 0x4, R2 ;  /* 0x0000000413027825 */ /* 0x001fca00078e0202 */
[----:B------:R-:W5:Y:S01]  /*18200*/  @P1 LDG.E R0, desc[UR42][R2.64] ;  /* 0x0000002a02001981 */ /* 0x000f62000c1e1900 */
[----:B-1----:R-:W-:-:S03]  /*18210*/  @P2 IMAD.WIDE R6, R19, 0x4, R6 ;  /* 0x0000000413062825 */ /* 0x002fc600078e0206 */
[----:B--2---:R0:W-:Y:S02]  /*18220*/  STL [R1+0x2c], R8 ;  /* 0x00002c0801007387 */ /* 0x0041e40000100800 */
[----:B0-----:R-:W-:Y:S01]  /*18230*/  IMAD.U32 R8, RZ, RZ, UR4 ;  /* 0x00000004ff087e24 */ /* 0x001fe2000f8e00ff */
[----:B------:R-:W-:-:S05]  /*18240*/  ULDC.64 UR4, c[0x0][0x418] ;  /* 0x0001060000047ab9 */ /* 0x000fca0000000a00 */
[----:B------:R0:W2:Y:S01]  /*18250*/  @P2 LDG.E R8, desc[UR42][R6.64] ;  /* 0x0000002a06082981 */ /* 0x0000a2000c1e1900 */
[----:B------:R-:W-:-:S03]  /*18260*/  UISETP.NE.U32.AND UP0, UPT, UR4, URZ, UPT ;  /* 0x0000003f0400728c */ /* 0x000fc6000bf05070 */
[----:B------:R-:W-:Y:S01]  /*18270*/  ULDC UR4, c[0x0][0x424] ;  /* 0x0001090000047ab9 */ /* 0x000fe20000000800 */
[----:B------:R-:W-:-:S03]  /*18280*/  UISETP.NE.AND.EX UP0, UPT, UR5, URZ, UPT, UP0 ;  /* 0x0000003f0500728c */ /* 0x000fc6000bf05300 */
[----:B------:R-:W-:Y:S01]  /*18290*/  ULDC UR5, c[0x0][0x2f0] ;  /* 0x0000bc0000057ab9 */ /* 0x000fe20000000800 */
[----:B------:R-:W-:-:S04]  /*182a0*/  USEL UR4, UR4, 0x1, UP0 ;  /* 0x0000000104047887 */ /* 0x000fc80008000000 */
[----:B------:R-:W-:-:S03]  /*182b0*/  UIMAD UR4, UR4, UR5, URZ ;  /* 0x00000005040472a4 */ /* 0x000fc6000f8e023f */
[----:B------:R-:W-:Y:S02]  /*182c0*/  ULDC UR5, c[0x0][0x348] ;  /* 0x0000d20000057ab9 */ /* 0x000fe40000000800 */
[----:B0-----:R-:W-:Y:S02]  /*182d0*/  IMAD.U32 R6, RZ, RZ, UR5 ;  /* 0x00000005ff067e24 */ /* 0x001fe4000f8e00ff */
[----:B------:R-:W-:Y:S01]  /*182e0*/  IMAD.U32 R7, RZ, RZ, UR4 ;  /* 0x00000004ff077e24 */ /* 0x000fe2000f8e00ff */
[----:B--2---:R0:W-:Y:S04]  /*182f0*/  STL [R1+0x8], R8 ;  /* 0x0000080801007387 */ /* 0x0041e80000100800 */
[----:B---3--:R0:W-:Y:S01]  /*18300*/  STL [R1+0x20], R10 ;  /* 0x0000200a01007387 */ /* 0x0081e20000100800 */
[----:B------:R-:W-:Y:S01]  /*18310*/  IMAD.MOV.U32 R12, RZ, RZ, R8 ;  /* 0x000000ffff0c7224 */ /* 0x000fe200078e0008 */
[----:B------:R-:W-:Y:S06]  /*18320*/  @P2 BRA `(.L_x_1773) ;  /* 0x0000000000142947 */ /* 0x000fec0003800000 */
[----:B------:R-:W-:Y:S05]  /*18330*/  @!P0 BRA `(.L_x_1773) ;  /* 0x0000000000108947 */ /* 0x000fea0003800000 */
[----:B0-----:R-:W2:Y:S04]  /*18340*/  LDG.E R8, desc[UR42][R4.64] ;  /* 0x0000002a04087981 */ /* 0x001ea8000c1e1900 */
[----:B------:R-:W2:Y:S02]  /*18350*/  LDG.E R9, desc[UR42][R4.64+0x4] ;  /* 0x0000042a04097981 */ /* 0x000ea4000c1e1900 */
[----:B--2---:R-:W-:-:S05]  /*18360*/  IMAD.IADD R12, R9, 0x1, -R8 ;  /* 0x00000001090c7824 */ /* 0x004fca00078e0a08 */
[----:B------:R1:W-:Y:S02]  /*18370*/  STL [R1+0x8], R12 ;  /* 0x0000080c01007387 */ /* 0x0003e40000100800 */
.L_x_1773:
[----:B------:R-:W-:Y:S02]  /*18380*/  ULDC.64 UR4, c[0x0][0xa20] ;  /* 0x0002880000047ab9 */ /* 0x000fe40000000a00 */
[----:B------:R-:W-:-:S04]  /*18390*/  ISETP.NE.U32.AND P0, PT, RZ, UR4, PT ;  /* 0x00000004ff007c0c */ /* 0x000fc8000bf05070 */
[----:B------:R-:W-:-:S13]  /*183a0*/  ISETP.NE.AND.EX P0, PT, RZ, UR5, PT, P0 ;  /* 0x00000005ff007c0c */ /* 0x000fda000bf05300 */
[----:B------:R-:W-:Y:S05]  /*183b0*/  @!P0 BRA `(.L_x_1774) ;  /* 0x0000000000108947 */ /* 0x000fea0003800000 */
[----:B------:R-:W2:Y:S02]  /*183c0*/  LDC.64 R4, c[0x0][0xa20] ;  /* 0x00028800ff047b82 */ /* 0x000ea40000000a00 */
[----:B--2---:R-:W-:-:S05]  /*183d0*/  IMAD.WIDE R4, R19, 0x4, R4 ;  /* 0x0000000413047825 */ /* 0x004fca00078e0204 */
[----:B------:R2:W5:Y:S01]  /*183e0*/  LDG.E R7, desc[UR42][R4.64] ;  /* 0x0000002a04077981 */ /* 0x000562000c1e1900 */
[----:B------:R-:W-:Y:S05]  /*183f0*/  BRA `(.L_x_1775) ;  /* 0x0000000000247947 */ /* 0x000fea0003800000 */
.L_x_1774:
[----:B------:R-:W-:Y:S02]  /*18400*/  ULDC.64 UR4, c[0x0][0xa08] ;  /* 0x0002820000047ab9 */ /* 0x000fe40000000a00 */
[----:B------:R-:W-:-:S04]  /*18410*/  ISETP.NE.U32.AND P0, PT, RZ, UR4, PT ;  /* 0x00000004ff007c0c */ /* 0x000fc8000bf05070 */
[----:B------:R-:W-:-:S13]  /*18420*/  ISETP.NE.AND.EX P0, PT, RZ, UR5, PT, P0 ;  /* 0x00000005ff007c0c */ /* 0x000fda000bf05300 */
[----:B------:R-:W-:Y:S05]  /*18430*/  @!P0 BRA `(.L_x_1775) ;  /* 0x0000000000148947 */ /* 0x000fea0003800000 */
[----:B------:R-:W2:Y:S02]  /*18440*/  LDC.64 R4, c[0x0][0xa08] ;  /* 0x00028200ff047b82 */ /* 0x000ea40000000a00 */
[----:B--2---:R-:W-:-:S05]  /*18450*/  IMAD.WIDE R4, R19, 0x4, R4 ;  /* 0x0000000413047825 */ /* 0x004fca00078e0204 */
[----:B------:R-:W2:Y:S04]  /*18460*/  LDG.E R7, desc[UR42][R4.64] ;  /* 0x0000002a04077981 */ /* 0x000ea8000c1e1900 */
[----:B0-----:R-:W2:Y:S02]  /*18470*/  LDG.E R8, desc[UR42][R4.64+0x4] ;  /* 0x0000042a04087981 */ /* 0x001ea4000c1e1900 */
[----:B--2---:R-:W-:-:S07]  /*18480*/  IMAD.IADD R7, R8, 0x1, -R7 ;  /* 0x0000000108077824 */ /* 0x004fce00078e0a07 */
.L_x_1775:
[----:B--2---:R-:W2:Y:S01]  /*18490*/  @P1 LDG.E R4, desc[UR42][R2.64] ;  /* 0x0000002a02041981 */ /* 0x004ea2000c1e1900 */
[----:B0-----:R-:W0:Y:S03]  /*184a0*/  LDC R8, c[0x0][0x448] ;  /* 0x00011200ff087b82 */ /* 0x001e260000000800 */
[----:B------:R3:W2:Y:S01]  /*184b0*/  @P1 LDG.E R5, desc[UR42][R2.64+0x4] ;  /* 0x0000042a02051981 */ /* 0x0006a2000c1e1900 */
[----:B------:R-:W-:Y:S02]  /*184c0*/  IMAD R28, R17, 0xc0, RZ ;  /* 0x000000c0111c7824 */ /* 0x000fe400078e02ff */
[----:B-----5:R-:W-:Y:S02]  /*184d0*/  IMAD.IADD R7, R7, 0x1, -R10 ;  /* 0x0000000107077824 */ /* 0x020fe400078e0a0a */
[----:B------:R-:W-:Y:S01]  /*184e0*/  VIADD R9, R28, 0xbf ;  /* 0x000000bf1c097836 */ /* 0x000fe20000000000 */
[----:B0-----:R-:W-:-:S13]  /*184f0*/  ISETP.NE.AND P2, PT, R8, 0x1, PT ;  /* 0x000000010800780c */ /* 0x001fda0003f45270 */
[----:B---3--:R-:W0:Y:S08]  /*18500*/  @P2 LDC R3, c[0x0][0x44c] ;  /* 0x00011300ff032b82 */ /* 0x008e300000000800 */
[----:B------:R-:W3:Y:S01]  /*18510*/  @P2 LDC R2, c[0x0][0x450] ;  /* 0x00011400ff022b82 */ /* 0x000ee20000000800 */
[----:B0-----:R-:W-:-:S05]  /*18520*/  @P2 IMAD.HI.U32 R3, R9, R3, RZ ;  /* 0x0000000309032227 */ /* 0x001fca00078e00ff */
[----:B---3--:R-:W-:Y:S01]  /*18530*/  @P2 SHF.R.U32.HI R9, RZ, R2, R3 ;  /* 0x00000002ff092219 */ /* 0x008fe20000011603 */
[----:B--2---:R-:W-:-:S04]  /*18540*/  @P1 IMAD.IADD R6, R5, 0x1, -R4 ;  /* 0x0000000105061824 */ /* 0x004fc800078e0a04 */
[----:B------:R-:W-:-:S04]  /*18550*/  IMAD.IADD R11, R7, 0x1, R6 ;  /* 0x00000001070b7824 */ /* 0x000fc800078e0206 */
[C---:B------:R-:W-:Y:S01]  /*18560*/  VIADD R17, R11.reuse, 0x7f ;  /* 0x0000007f0b117836 */ /* 0x040fe20000000000 */
[----:B------:R0:W-:Y:S01]  /*18570*/  STL [R1+0x18], R11 ;  /* 0x0000180b01007387 */ /* 0x0001e20000100800 */
[----:B------:R-:W-:-:S03]  /*18580*/  IADD3 R8, R11, 0x1, -R12 ;  /* 0x000000010b087810 */ /* 0x000fc60007ffe80c */
[----:B------:R-:W-:Y:S02]  /*18590*/  SHF.R.S32.HI R2, RZ, 0x1f, R17 ;  /* 0x0000001fff027819 */ /* 0x000fe40000011411 */
[----:B------:R-:W-:Y:S02]  /*185a0*/  IMAD.IADD R9, R8, 0x1, R9 ;  /* 0x0000000108097824 */ /* 0x000fe400078e0209 */
[----:B------:R-:W-:Y:S02]  /*185b0*/  LEA.HI R17, R2, R17, RZ, 0x7 ;  /* 0x0000001102117211 */ /* 0x000fe400078f38ff */
[----:B------:R-:W2:Y:S02]  /*185c0*/  LDC.64 R2, c[0x0][0x9e0] ;  /* 0x00027800ff027b82 */ /* 0x000ea40000000a00 */
[----:B------:R-:W-:Y:S02]  /*185d0*/  SHF.R.S32.HI R17, RZ, 0x7, R17 ;  /* 0x00000007ff117819 */ /* 0x000fe40000011411 */
[----:B--2---:R-:W-:Y:S01]  /*185e0*/  ISETP.GE.AND P3, PT, R3, 0x1, PT ;  /* 0x000000010300780c */ /* 0x004fe20003f66270 */
[----:B------:R-:W-:-:S12]  /*185f0*/  IMAD.IADD R2, R9, 0x1, R2 ;  /* 0x0000000109027824 */ /* 0x000fd800078e0202 */
[----:B0-----:R-:W-:Y:S05]  /*18600*/  @!P3 BRA `(.L_x_1776) ;  /* 0x000000000048b947 */ /* 0x001fea0003800000 */
        /* <DEDUP_REMOVED lines=11> */
.L_x_1778:
[----:B------:R-:W-:-:S13]  /*186c0*/  ISETP.NE.AND P0, PT, R3, 0x1, PT ;  /* 0x000000010300780c */ /* 0x000fda0003f05270 */
[----:B------:R-:W0:Y:S02]  /*186d0*/  @P0 LDC.64 R4, c[0x0][0x9e8] ;  /* 0x00027a00ff040b82 */ /* 0x000e240000000a00 */
[----:B0-----:R-:W-:-:S05]  /*186e0*/  @P0 IMAD.HI.U32 R4, R10, R4, RZ ;  /* 0x000000040a040227 */ /* 0x001fca00078e00ff */
[----:B------:R-:W-:-:S07]  /*186f0*/  @P0 SHF.R.U32.HI R10, RZ, R5, R4 ;  /* 0x00000005ff0a0219 */ /* 0x000fce0000011604 */
.L_x_1779:
[----:B------:R-:W-:Y:S05]  /*18700*/  BSYNC B0 ;  /* 0x0000000000007941 */ /* 0x000fea0003800000 */
.L_x_1777:
[----:B------:R-:W-:-:S05]  /*18710*/  IMAD R10, R10, R3, R3 ;  /* 0x000000030a0a7224 */ /* 0x000fca00078e0203 */
[----:B------:R-:W-:-:S07]  /*18720*/  VIMNMX R2, R2, R10, PT ;  /* 0x0000000a02027248 */ /* 0x000fce0003fe0100 */
.L_x_1776:
[----:B------:R-:W0:Y:S01]  /*18730*/  @P2 LDC R9, c[0x0][0x44c] ;  /* 0x00011300ff092b82 */ /* 0x000e220000000800 */
[----:B------:R-:W-:Y:S01]  /*18740*/  IMAD.MOV.U32 R4, RZ, RZ, R28 ;  /* 0x000000ffff047224 */ /* 0x000fe200078e001c */
[----:B------:R-:W-:-:S06]  /*18750*/  ULDC UR4, c[0x0][0x9dc] ;  /* 0x0002770000047ab9 */ /* 0x000fcc0000000800 */
[----:B------:R-:W2:Y:S01]  /*18760*/  @P2 LDC R5, c[0x0][0x450] ;  /* 0x00011400ff052b82 */ /* 0x000ea20000000800 */
[----:B0-----:R-:W-:-:S05]  /*18770*/  @P2 IMAD.HI.U32 R9, R28, R9, RZ ;  /* 0x000000091c092227 */ /* 0x001fca00078e00ff */
[----:B--2---:R-:W-:Y:S01]  /*18780*/  @P2 SHF.R.U32.HI R4, RZ, R5, R9 ;  /* 0x00000005ff042219 */ /* 0x004fe20000011609 */
[----:B------:R-:W-:-:S04]  /*18790*/  IMAD.IADD R9, R11, 0x1, -R12 ;  /* 0x000000010b097824 */ /* 0x000fc800078e0a0c */
        /* <DEDUP_REMOVED lines=13> */
.L_x_1782:
[----:B------:R-:W-:-:S13]  /*18870*/  ISETP.NE.AND P0, PT, R3, 0x1, PT ;  /* 0x000000010300780c */ /* 0x000fda0003f05270 */
[----:B------:R-:W0:Y:S02]  /*18880*/  @P0 LDC.64 R4, c[0x0][0x9e8] ;  /* 0x00027a00ff040b82 */ /* 0x000e240000000a00 */
[----:B0-----:R-:W-:-:S05]  /*18890*/  @P0 IMAD.HI.U32 R4, R11, R4, RZ ;  /* 0x000000040b040227 */ /* 0x001fca00078e00ff */
[----:B------:R-:W-:-:S07]  /*188a0*/  @P0 SHF.R.U32.HI R11, RZ, R5, R4 ;  /* 0x00000005ff0b0219 */ /* 0x000fce0000011604 */
.L_x_1783:
[----:B------:R-:W-:Y:S05]  /*188b0*/  BSYNC B0 ;  /* 0x0000000000007941 */ /* 0x000fea0003800000 */
.L_x_1781:
[----:B------:R-:W-:-:S05]  /*188c0*/  IMAD R3, R11, R3, RZ ;  /* 0x000000030b037224 */ /* 0x000fca00078e02ff */
[----:B------:R-:W-:-:S07]  /*188d0*/  VIMNMX R10, R10, R3, !PT ;  /* 0x000000030a0a7248 */ /* 0x000fce0007fe0100 */
.L_x_1780:
[----:B------:R-:W-:Y:S01]  /*188e0*/  VIADD R2, R2, 0x7f ;  /* 0x0000007f02027836 */ /* 0x000fe20000000000 */
[----:B------:R-:W-:Y:S04]  /*188f0*/  BSSY B0, `(.L_x_1784) ;  /* 0x00000e3000007945 */ /* 0x000fe80003800000 */
[----:B------:R-:W-:-:S04]  /*18900*/  SHF.R.S32.HI R3, RZ, 0x1f, R2 ;  /* 0x0000001fff037819 */ /* 0x000fc80000011402 */
[----:B------:R-:W-:Y:S02]  /*18910*/  LEA.HI R3, R3, R2, RZ, 0x7 ;  /* 0x0000000203037211 */ /* 0x000fe400078f38ff */
[----:B------:R-:W-:Y:S02]  /*18920*/  SHF.R.S32.HI R2, RZ, 0x1f, R10 ;  /* 0x0000001fff027819 */ /* 0x000fe4000001140a */
[----:B------:R-:W-:Y:S02]  /*18930*/  SHF.R.S32.HI R3, RZ, 0x7, R3 ;  /* 0x00000007ff037819 */ /* 0x000fe40000011403 */
[----:B------:R-:W-:Y:S02]  /*18940*/  LEA.HI R2, R2, R10, RZ, 0x7 ;  /* 0x0000000a02027211 */ /* 0x000fe400078f38ff */
[----:B------:R-:W-:Y:S02]  /*18950*/  VIMNMX R3, R17, R3, PT ;  /* 0x0000000311037248 */ /* 0x000fe40003fe0100 */
[----:B------:R-:W-:-:S03]  /*18960*/  SHF.R.S32.HI R2, RZ, 0x7, R2 ;  /* 0x00000007ff027819 */ /* 0x000fc60000011402 */
[----:B------:R-:W-:Y:S01]  /*18970*/  IMAD R3, R3, 0x80, -R7 ;  /* 0x0000008003037824 */ /* 0x000fe200078e0a07 */
[----:B------:R-:W-:-:S04]  /*18980*/  VIMNMX R2, RZ, R2, !PT ;  /* 0x00000002ff027248 */ /* 0x000fc80007fe0100 */
[----:B------:R-:W-:Y:S01]  /*18990*/  VIMNMX R3, R3, R6, PT ;  /* 0x0000000603037248 */ /* 0x000fe20003fe0100 */
[----:B------:R-:W-:-:S05]  /*189a0*/  IMAD R2, R2, 0x80, -R7 ;  /* 0x0000008002027824 */ /* 0x000fca00078e0a07 */
[----:B------:R-:W-:-:S04]  /*189b0*/  VIMNMX R4, RZ, R2, !PT ;  /* 0x00000002ff047248 */ /* 0x000fc80007fe0100 */
[----:B------:R-:W-:-:S13]  /*189c0*/  ISETP.GT.AND P0, PT, R3, R4, PT ;  /* 0x000000040300720c */ /* 0x000fda0003f04270 */
[----:B------:R-:W-:Y:S01]  /*189d0*/  @P0 VIADD R2, R3, 0x7f ;  /* 0x0000007f03020836 */ /* 0x000fe20000000000 */
[----:B------:R-:W-:-:S04]  /*189e0*/  SHF.R.U32.HI R3, RZ, 0x7, R4 ;  /* 0x00000007ff037819 */ /* 0x000fc80000011604 */
[----:B------:R-:W-:-:S04]  /*189f0*/  @P0 SHF.R.S32.HI R4, RZ, 0x1f, R2 ;  /* 0x0000001fff040819 */ /* 0x000fc80000011402 */
        /* <DEDUP_REMOVED lines=12> */
[----:B------:R0:W2:Y:S02]  /*18ac0*/  SHFL.IDX PT, R14, R5, RZ, 0x1f ;  /* 0x00001fff050e7589 */ /* 0x0000a400000e0000 */
.L_x_1959:
[----:B--2---:R-:W-:Y:S02]  /*18ad0*/  ISETP.NE.AND P0, PT, R14, RZ, PT ;  /* 0x000000ff0e00720c */ /* 0x004fe40003f05270 */
[----:B------:R-:W-:-:S11]  /*18ae0*/  PLOP3.LUT P6, PT, PT, PT, PT, 0x8, 0x0 ;  /* 0x000000000000781c */ /* 0x000fd60003fce170 */
[----:B------:R-:W-:Y:S05]  /*18af0*/  @P0 BRA `(.L_x_1787) ;  /* 0x00000000000c0947 */ /* 0x000fea0003800000 */
[----:B------:R-:W-:-:S03]  /*18b00*/  UMOV UR4, 0xffffffff ;  /* 0xffffffff00047882 */ /* 0x000fc60000000000 */
[----:B------:R-:W-:Y:S05]  /*18b10*/  BRA.DIV UR4, `(.L_x_1788) ;  /* 0x0000007604387947 */ /* 0x000fea000b800000 */
[----:B------:R-:W-:-:S13]  /*18b20*/  ELECT P6, URZ, PT ;  /* 0x00000000003f782f */ /* 0x000fda00038c0000 */
.L_x_1787:
        /* <DEDUP_REMOVED lines=9> */
.L_x_1962:
[----:B------:R-:W-:Y:S05]  /*18bc0*/  BSYNC B1 ;  /* 0x0000000000017941 */ /* 0x000fea0003800000 */
.L_x_1789:
[----:B------:R-:W-:Y:S04]  /*18bd0*/  BSSY B1, `(.L_x_1791) ;  /* 0x0000050000017945 */ /* 0x000fe80003800000 */
[----:B------:R-:W-:Y:S05]  /*18be0*/  @!P6 BRA `(.L_x_1792) ;  /* 0x000000040038e947 */ /* 0x000fea0003800000 */
[----:B------:R-:W2:Y:S01]  /*18bf0*/  LDL R7, [R1] ;  /* 0x0000000001077983 */ /* 0x000ea20000100800 */
[----:B------:R-:W-:Y:S01]  /*18c00*/  IMAD R10, R27, 0x8, R23 ;  /* 0x000000081b0a7824 */ /* 0x000fe200078e0217 */
[----:B------:R-:W3:Y:S01]  /*18c10*/  S2R R6, SR_TID.X ;  /* 0x0000000000067919 */ /* 0x000ee20000002100 */
[----:B------:R-:W-:Y:S01]  /*18c20*/  BSSY B2, `(.L_x_1793) ;  /* 0x0000006000027945 */ /* 0x000fe20003800000 */
[----:B---3--:R-:W-:-:S04]  /*18c30*/  LOP3.LUT R6, R6, 0x7f, RZ, 0xc0, !PT ;  /* 0x0000007f06067812 */ /* 0x008fc800078ec0ff */
[----:B------:R-:W-:Y:S02]  /*18c40*/  ISETP.NE.AND P1, PT, R6, RZ, PT ;  /* 0x000000ff0600720c */ /* 0x000fe40003f25270 */
[----:B--2---:R-:W-:-:S04]  /*18c50*/  SHF.L.U32 R7, R7, 0x1f, RZ ;  /* 0x0000001f07077819 */ /* 0x004fc800000006ff */
[----:B------:R-:W2:Y:S02]  /*18c60*/  SYNCS.PHASECHK.TRANS64.TRYWAIT P0, [R10+URZ+0x168a0], R7 ;  /* 0x0168a0070a0075a7 */ /* 0x000ea4000800017f */
[----:B--2---:R-:W-:Y:S05]  /*18c70*/  @!P0 BRA `(.L_x_1794) ;  /* 0x0000007400148947 */ /* 0x004fea0003800000 */
.L_x_1963:
[----:B------:R-:W-:Y:S05]  /*18c80*/  BSYNC B2 ;  /* 0x0000000000027941 */ /* 0x000fea0003800000 */
.L_x_1793:
[----:B------:R-:W-:Y:S04]  /*18c90*/  BSSY B2, `(.L_x_1795) ;  /* 0x0000009000027945 */ /* 0x000fe80003800000 */
[----:B------:R-:W-:Y:S05]  /*18ca0*/  @P1 BRA `(.L_x_1796) ;  /* 0x00000000001c1947 */ /* 0x000fea0003800000 */
[----:B0-----:R-:W0:Y:S02]  /*18cb0*/  S2R R5, SR_TID.X ;  /* 0x0000000000057919 */ /* 0x001e240000002100 */
[----:B0-----:R-:W-:Y:S01]  /*18cc0*/  LOP3.LUT R6, R5, 0x1f, RZ, 0xc0, !PT ;  /* 0x0000001f05067812 */ /* 0x001fe200078ec0ff */
[----:B------:R-:W-:-:S03]  /*18cd0*/  IMAD.MOV.U32 R5, RZ, RZ, 0x4000 ;  /* 0x00004000ff057424 */ /* 0x000fc600078e00ff */
[----:B------:R-:W-:Y:S01]  /*18ce0*/  ISETP.NE.AND P0, PT, R6, RZ, PT ;  /* 0x000000ff0600720c */ /* 0x000fe20003f05270 */
[----:B------:R3:W-:-:S12]  /*18cf0*/  SYNCS.ARRIVE.TRANS64 RZ, [R10+URZ+0x16890], R5 ;  /* 0x016890050aff79a7 */ /* 0x0007d8000800003f */
[----:B---3--:R-:W-:Y:S05]  /*18d00*/  @!P0 BRA `(.L_x_1796) ;  /* 0x0000000000048947 */ /* 0x008fea0003800000 */
[----:B------:R-:W-:Y:S01]  /*18d10*/  BPT.TRAP 0x1 ;  /* 0x000000040000795c */ /* 0x000fe20000300000 */
.L_x_1796:
[----:B------:R-:W-:Y:S05]  /*18d20*/  BSYNC B2 ;  /* 0x0000000000027941 */ /* 0x000fea0003800000 */
.L_x_1795:
[----:B------:R-:W-:Y:S01]  /*18d30*/  IMAD.MOV.U32 R13, RZ, RZ, RZ ;  /* 0x000000ffff0d7224 */ /* 0x000fe200078e00ff */
[----:B------:R-:W-:Y:S01]  /*18d40*/  UIADD3 UR4, UP0, UR40, 0x570, URZ ;  /* 0x0000057028047890 */ /* 0x000fe2000ff1e03f */
[----:B------:R-:W-:Y:S01]  /*18d50*/  IMAD R6, R4, 0x80, R0 ;  /* 0x0000008004067824 */ /* 0x000fe200078e0200 */
[----:B------:R-:W-:Y:S01]  /*18d60*/  PLOP3.LUT P0, PT, PT, PT, PT, 0x80, 0x0 ;  /* 0x000000000000781c */ /* 0x000fe20003f0f070 */
[----:B0-----:R-:W-:Y:S01]  /*18d70*/  IMAD R5, R27, 0x4000, R23 ;  /* 0x000040001b057824 */ /* 0x001fe200078e0217 */
[----:B------:R-:W-:Y:S01]  /*18d80*/  R2UR UR10, R13 ;  /* 0x000000000d0a72ca */ /* 0x000fe200000e0000 */
[----:B------:R-:W-:Y:S01]  /*18d90*/  VIADD R6, R6, 0xffffff80 ;  /* 0xffffff8006067836 */ /* 0x000fe20000000000 */
[----:B------:R-:W-:Y:S01]  /*18da0*/  UIADD3.X UR5, URZ, UR41, URZ, UP0, !UPT ;  /* 0x000000293f057290 */ /* 0x000fe200087fe43f */
[----:B------:R-:W-:Y:S01]  /*18db0*/  VIADD R5, R5, 0xe400 ;  /* 0x0000e40005057836 */ /* 0x000fe20000000000 */
[----:B------:R-:W-:Y:S01]  /*18dc0*/  UMOV UR6, 0x0 ;  /* 0x0000000000067882 */ /* 0x000fe20000000000 */
[----:B-1----:R-:W-:Y:S01]  /*18dd0*/  IMAD.SHL.U32 R12, R27, 0x2000, RZ ;  /* 0x000020001b0c7824 */ /* 0x002fe200078e00ff */
[----:B------:R-:W-:Y:S01]  /*18de0*/  UMOV UR7, 0x12f00000 ;  /* 0x12f0000000077882 */ /* 0x000fe20000000000 */
[----:B------:R-:W-:-:S08]  /*18df0*/  VIADD R11, R10, 0x16890 ;  /* 0x000168900a0b7836 */ /* 0x000fd00000000000 */
.L_x_1797:
        /* <DEDUP_REMOVED lines=10> */
[----:B------:R-:W0:Y:S01]  /*18ea0*/  SYNCS.PHASECHK.TRANS64.TRYWAIT P0, [R10+URZ+0x168c0], R7 ;  /* 0x0168c0070a0075a7 */ /* 0x000e22000800017f */
[----:B------:R-:W-:Y:S04]  /*18eb0*/  BSSY B2, `(.L_x_1798) ;  /* 0x0000002000027945 */ /* 0x000fe80003800000 */
[----:B0-----:R-:W-:Y:S05]  /*18ec0*/  @!P0 BRA `(.L_x_1799) ;  /* 0x0000007000948947 */ /* 0x001fea0003800000 */
.L_x_1964:
[----:B------:R-:W-:Y:S05]  /*18ed0*/  BSYNC B2 ;  /* 0x0000000000027941 */ /* 0x000fea0003800000 */
.L_x_1798:
[----:B------:R-:W-:Y:S01]  /*18ee0*/  BSSY B2, `(.L_x_1800) ;  /* 0x000000b000027945 */ /* 0x000fe20003800000 */
[----:B------:R-:W-:Y:S02]  /*18ef0*/  IMAD.MOV.U32 R14, RZ, RZ, 0x0 ;  /* 0x00000000ff0e7424 */ /* 0x000fe400078e00ff */
[----:B------:R-:W-:Y:S01]  /*18f00*/  IMAD.MOV.U32 R15, RZ, RZ, 0x12f00000 ;  /* 0x12f00000ff0f7424 */ /* 0x000fe200078e00ff */
[----:B------:R-:W-:Y:S06]  /*18f10*/  @P1 BRA `(.L_x_1801) ;  /* 0x00000000001c1947 */ /* 0x000fec0003800000 */
[----:B------:R-:W1:Y:S02]  /*18f20*/  S2R R5, SR_TID.X ;  /* 0x0000000000057919 */ /* 0x000e640000002100 */
[----:B-1----:R-:W-:Y:S01]  /*18f30*/  LOP3.LUT R11, R5, 0x1f, RZ, 0xc0, !PT ;  /* 0x0000001f050b7812 */ /* 0x002fe200078ec0ff */
[----:B------:R-:W-:-:S03]  /*18f40*/  IMAD.MOV.U32 R5, RZ, RZ, 0x4000 ;  /* 0x00004000ff057424 */ /* 0x000fc600078e00ff */
[----:B------:R-:W-:Y:S01]  /*18f50*/  ISETP.NE.AND P0, PT, R11, RZ, PT ;  /* 0x000000ff0b00720c */ /* 0x000fe20003f05270 */
[----:B------:R1:W-:-:S12]  /*18f60*/  SYNCS.ARRIVE.TRANS64 RZ, [R10+URZ+0x168b0], R5 ;  /* 0x0168b0050aff79a7 */ /* 0x0003d8000800003f */
[----:B-1----:R-:W-:Y:S05]  /*18f70*/  @!P0 BRA `(.L_x_1801) ;  /* 0x0000000000048947 */ /* 0x002fea0003800000 */
[----:B------:R-:W-:Y:S01]  /*18f80*/  BPT.TRAP 0x1 ;  /* 0x000000040000795c */ /* 0x000fe20000300000 */
.L_x_1801:
[----:B------:R-:W-:Y:S05]  /*18f90*/  BSYNC B2 ;  /* 0x0000000000027941 */ /* 0x000fea0003800000 */
.L_x_1800:
[----:B------:R-:W-:Y:S01]  /*18fa0*/  R2UR UR10, R13 ;  /* 0x000000000d0a72ca */ /* 0x000fe200000e0000 */
[----:B------:R-:W-:Y:S01]  /*18fb0*/  IMAD R12, R12, 0x2, R23 ;  /* 0x000000020c0c7824 */ /* 0x000fe200078e0217 */
[----:B------:R-:W-:Y:S01]  /*18fc0*/  R2UR UR6, R14 ;  /* 0x000000000e0672ca */ /* 0x000fe200000e0000 */
[----:B------:R-:W-:Y:S01]  /*18fd0*/  UIADD3 UR4, UP0, UR40, 0x670, URZ ;  /* 0x0000067028047890 */ /* 0x000fe2000ff1e03f */
[----:B------:R-:W-:Y:S01]  /*18fe0*/  R2UR UR7, R15 ;  /* 0x000000000f0772ca */ /* 0x000fe200000e0000 */
[----:B0-2---:R-:W-:Y:S01]  /*18ff0*/  VIADD R10, R10, 0x168b0 ;  /* 0x000168b00a0a7836 */ /* 0x005fe20000000000 */
[----:B------:R-:W-:Y:S01]  /*19000*/  PLOP3.LUT P0, PT, PT, PT, PT, 0x80, 0x0 ;  /* 0x000000000000781c */ /* 0x000fe20003f0f070 */
[----:B------:R-:W-:Y:S01]  /*19010*/  VIADD R12, R12, 0x400 ;  /* 0x000004000c0c7836 */ /* 0x000fe20000000000 */
[----:B------:R-:W-:-:S12]  /*19020*/  UIADD3.X UR5, URZ, UR41, URZ, UP0, !UPT ;  /* 0x000000293f057290 */ /* 0x000fd800087fe43f */
.L_x_1802:
        /* <DEDUP_REMOVED lines=9> */
[----:B--2---:R-:W-:Y:S05]  /*190c0*/  @P0 BRA.U.ANY `(.L_x_1802) ;  /* 0xfffffffd00d80947 */ /* 0x004fea000393ffff */
.L_x_1792:
[----:B------:R-:W-:Y:S05]  /*190d0*/  BSYNC B1 ;  /* 0x0000000000017941 */ /* 0x000fea0003800000 */
.L_x_1791:
[----:B------:R-:W2:Y:S01]  /*190e0*/  LDL.LU R7, [R1] ;  /* 0x0000000001077983 */ /* 0x000ea20000300800 */
[----:B------:R-:W-:Y:S01]  /*190f0*/  VIADD R27, R27, 0x1 ;  /* 0x000000011b1b7836 */ /* 0x000fe20000000000 */
[----:B------:R-:W-:Y:S01]  /*19100*/  PLOP3.LUT P0, PT, PT, PT, PT, 0x8, 0x0 ;  /* 0x000000000000781c */ /* 0x000fe20003f0e170 */
[----:B------:R-:W-:-:S03]  /*19110*/  VIADD R4, R4, 0xfffffffe ;  /* 0xfffffffe04047836 */ /* 0x000fc60000000000 */
[C---:B------:R-:W-:Y:S02]  /*19120*/  ISETP.NE.AND P1, PT, R27.reuse, 0x2, PT ;  /* 0x000000021b00780c */ /* 0x040fe40003f25270 */
[----:B------:R-:W-:Y:S02]  /*19130*/  ISETP.GE.AND P2, PT, R4, R3, PT ;  /* 0x000000030400720c */ /* 0x000fe40003f46270 */
[----:B0-----:R-:W-:Y:S02]  /*19140*/  SEL R5, RZ, 0x1, P1 ;  /* 0x00000001ff057807 */ /* 0x001fe40000800000 */
[----:B------:R-:W-:Y:S02]  /*19150*/  SEL R27, R27, RZ, P1 ;  /* 0x000000ff1b1b7207 */ /* 0x000fe40000800000 */
[----:B--2---:R-:W-:-:S05]  /*19160*/  LOP3.LUT R7, R7, R5, RZ, 0x3c, !PT ;  /* 0x0000000507077212 */ /* 0x004fca00078e3cff */
[----:B------:R0:W-:Y:S02]  /*19170*/  STL [R1], R7 ;  /* 0x0000000701007387 */ /* 0x0001e40000100800 */
[----:B------:R-:W-:Y:S05]  /*19180*/  @!P2 BRA `(.L_x_1785) ;  /* 0x000000040064a947 */ /* 0x000fea0003800000 */
.L_x_1815:
[----:B------:R-:W-:Y:S05]  /*19190*/  YIELD ;  /* 0x0000000000007946 */ /* 0x000fea0003800000 */
[----:B------:R-:W-:Y:S04]  /*191a0*/  BSSY B1, `(.L_x_1803) ;  /* 0x000004d000017945 */ /* 0x000fe80003800000 */
[----:B--2---:R-:W-:Y:S05]  /*191b0*/  @!P6 BRA `(.L_x_1804) ;  /* 0x00000004002ce947 */ /* 0x004fea0003800000 */
[----:B------:R-:W2:Y:S01]  /*191c0*/  LDL R6, [R1] ;  /* 0x0000000001067983 */ /* 0x000ea20000100800 */
[----:B------:R-:W0:Y:S02]  /*191d0*/  S2R R5, SR_TID.X ;  /* 0x0000000000057919 */ /* 0x000e240000002100 */
[----:B0-----:R-:W-:Y:S01]  /*191e0*/  LOP3.LUT R7, R5, 0x7f, RZ, 0xc0, !PT ;  /* 0x0000007f05077812 */ /* 0x001fe200078ec0ff */
[----:B------:R-:W-:Y:S01]  /*191f0*/  IMAD R5, R27, 0x8, R23 ;  /* 0x000000081b057824 */ /* 0x000fe200078e0217 */
[----:B------:R-:W-:Y:S02]  /*19200*/  BSSY B2, `(.L_x_1805) ;  /* 0x0000005000027945 */ /* 0x000fe40003800000 */
[----:B------:R-:W-:Y:S02]  /*19210*/  ISETP.NE.AND P2, PT, R7, RZ, PT ;  /* 0x000000ff0700720c */ /* 0x000fe40003f45270 */
[----:B--2---:R-:W-:-:S04]  /*19220*/  SHF.L.U32 R6, R6, 0x1f, RZ ;  /* 0x0000001f06067819 */ /* 0x004fc800000006ff */
[----:B------:R-:W0:Y:S02]  /*19230*/  SYNCS.PHASECHK.TRANS64.TRYWAIT P1, [R5+URZ+0x168a0], R6 ;  /* 0x0168a006050075a7 */ /* 0x000e24000802017f */
[----:B0-----:R-:W-:Y:S05]  /*19240*/  @!P1 BRA `(.L_x_1806) ;  /* 0x0000006c00c89947 */ /* 0x001fea0003800000 */
.L_x_1965:
[----:B------:R-:W-:Y:S05]  /*19250*/  BSYNC B2 ;  /* 0x0000000000027941 */ /* 0x000fea0003800000 */
.L_x_1805:
[----:B------:R-:W-:Y:S04]  /*19260*/  BSSY B2, `(.L_x_1807) ;  /* 0x0000009000027945 */ /* 0x000fe80003800000 */
[----:B------:R-:W-:Y:S05]  /*19270*/  @P2 BRA `(.L_x_1808) ;  /* 0x00000000001c2947 */ /* 0x000fea0003800000 */
[----:B------:R-:W2:Y:S02]  /*19280*/  S2R R7, SR_TID.X ;  /* 0x0000000000077919 */ /* 0x000ea40000002100 */
[----:B--2---:R-:W-:Y:S01]  /*19290*/  LOP3.LUT R10, R7, 0x1f, RZ, 0xc0, !PT ;  /* 0x0000001f070a7812 */ /* 0x004fe200078ec0ff */
[----:B------:R-:W-:-:S03]  /*192a0*/  IMAD.MOV.U32 R7, RZ, RZ, 0x4000 ;  /* 0x00004000ff077424 */ /* 0x000fc600078e00ff */
[----:B------:R-:W-:Y:S01]  /*192b0*/  ISETP.NE.AND P1, PT, R10, RZ, PT ;  /* 0x000000ff0a00720c */ /* 0x000fe20003f25270 */
[----:B------:R2:W-:-:S12]  /*192c0*/  SYNCS.ARRIVE.TRANS64 RZ, [R5+URZ+0x16890], R7 ;  /* 0x0168900705ff79a7 */ /* 0x0005d8000800003f */
[----:B--2---:R-:W-:Y:S05]  /*192d0*/  @!P1 BRA `(.L_x_1808) ;  /* 0x0000000000049947 */ /* 0x004fea0003800000 */
[----:B------:R-:W-:Y:S01]  /*192e0*/  BPT.TRAP 0x1 ;  /* 0x000000040000795c */ /* 0x000fe20000300000 */
.L_x_1808:
[----:B------:R-:W-:Y:S05]  /*192f0*/  BSYNC B2 ;  /* 0x0000000000027941 */ /* 0x000fea0003800000 */
.L_x_1807:
[----:B------:R-:W-:Y:S01]  /*19300*/  IMAD.MOV.U32 R13, RZ, RZ, RZ ;  /* 0x000000ffff0d7224 */ /* 0x000fe200078e00ff */
[----:B------:R-:W-:Y:S01]  /*19310*/  UIADD3 UR4, UP0, UR40, 0x570, URZ ;  /* 0x0000057028047890 */ /* 0x000fe2000ff1e03f */
[----:B------:R-:W-:Y:S01]  /*19320*/  IMAD R7, R27, 0x4000, R23 ;  /* 0x000040001b077824 */ /* 0x000fe200078e0217 */
[----:B------:R-:W-:Y:S01]  /*19330*/  PLOP3.LUT P1, PT, PT, PT, PT, 0x80, 0x0 ;  /* 0x000000000000781c */ /* 0x000fe20003f2f070 */
[----:B------:R-:W-:Y:S01]  /*19340*/  IMAD R10, R4, 0x80, R0 ;  /* 0x00000080040a7824 */ /* 0x000fe200078e0200 */
[----:B------:R-:W-:Y:S01]  /*19350*/  R2UR UR10, R13 ;  /* 0x000000000d0a72ca */ /* 0x000fe200000e0000 */
[----:B------:R-:W-:Y:S01]  /*19360*/  VIADD R11, R5, 0x16890 ;  /* 0x00016890050b7836 */ /* 0x000fe20000000000 */
[----:B------:R-:W-:Y:S01]  /*19370*/  UIADD3.X UR5, URZ, UR41, URZ, UP0, !UPT ;  /* 0x000000293f057290 */ /* 0x000fe200087fe43f */
[----:B-1----:R-:W-:Y:S01]  /*19380*/  VIADD R12, R7, 0xe400 ;  /* 0x0000e400070c7836 */ /* 0x002fe20000000000 */
[----:B------:R-:W-:Y:S01]  /*19390*/  UMOV UR6, 0x0 ;  /* 0x0000000000067882 */ /* 0x000fe20000000000 */
[----:B------:R-:W-:-:S10]  /*193a0*/  UMOV UR7, 0x12f00000 ;  /* 0x12f0000000077882 */ /* 0x000fd40000000000 */
.L_x_1809:
        /* <DEDUP_REMOVED lines=13> */
.L_x_1966:
[----:B------:R-:W-:Y:S05]  /*19480*/  BSYNC B2 ;  /* 0x0000000000027941 */ /* 0x000fea0003800000 */
.L_x_1810:
        /* <DEDUP_REMOVED lines=11> */
.L_x_1813:
[----:B------:R-:W-:Y:S05]  /*19540*/  BSYNC B2 ;  /* 0x0000000000027941 */ /* 0x000fea0003800000 */
.L_x_1812:
        /* <DEDUP_REMOVED lines=8> */
.L_x_1814:
        /* <DEDUP_REMOVED lines=10> */
.L_x_1804:
[----:B------:R-:W-:Y:S05]  /*19670*/  BSYNC B1 ;  /* 0x0000000000017941 */ /* 0x000fea0003800000 */
.L_x_1803:
[----:B------:R-:W2:Y:S01]  /*19680*/  LDL.LU R6, [R1] ;  /* 0x0000000001067983 */ /* 0x000ea20000300800 */
[----:B------:R-:W-:Y:S01]  /*19690*/  VIADD R27, R27, 0x1 ;  /* 0x000000011b1b7836 */ /* 0x000fe20000000000 */
[C---:B------:R-:W-:Y:S01]  /*196a0*/  ISETP.GT.AND P2, PT, R4.reuse, R3, PT ;  /* 0x000000030400720c */ /* 0x040fe20003f44270 */
[----:B------:R-:W-:-:S03]  /*196b0*/  VIADD R4, R4, 0xffffffff ;  /* 0xffffffff04047836 */ /* 0x000fc60000000000 */
[----:B------:R-:W-:-:S04]  /*196c0*/  ISETP.NE.AND P1, PT, R27, 0x2, PT ;  /* 0x000000021b00780c */ /* 0x000fc80003f25270 */
[----:B------:R-:W-:Y:S02]  /*196d0*/  SEL R5, RZ, 0x1, P1 ;  /* 0x00000001ff057807 */ /* 0x000fe40000800000 */
[----:B------:R-:W-:Y:S02]  /*196e0*/  SEL R27, R27, RZ, P1 ;  /* 0x000000ff1b1b7207 */ /* 0x000fe40000800000 */
[----:B--2---:R-:W-:-:S05]  /*196f0*/  LOP3.LUT R6, R6, R5, RZ, 0x3c, !PT ;  /* 0x0000000506067212 */ /* 0x004fca00078e3cff */
[----:B------:R2:W-:Y:S01]  /*19700*/  STL [R1], R6 ;  /* 0x0000000601007387 */ /* 0x0005e20000100800 */
[----:B------:R-:W-:Y:S05]  /*19710*/  @P2 BRA `(.L_x_1815) ;  /* 0xfffffff8009c2947 */ /* 0x000fea000383ffff */
.L_x_1785:
[----:B------:R-:W-:Y:S05]  /*19720*/  BSYNC B0 ;  /* 0x0000000000007941 */ /* 0x000fea0003800000 */
.L_x_1784:
[----:B------:R-:W3:Y:S01]  /*19730*/  LDC R0, c[0x0][0x448] ;  /* 0x00011200ff007b82 */ /* 0x000ee20000000800 */
[----:B------:R-:W-:Y:S01]  /*19740*/  VIADD R2, R28, 0xbf ;  /* 0x000000bf1c027836 */ /* 0x000fe20000000000 */
[----:B------:R-:W-:Y:S06]  /*19750*/  @!P0 WARPSYNC.ALL ;  /* 0x0000000000008948 */ /* 0x000fec0003800000 */
[----:B------:R-:W-:Y:S01]  /*19760*/  @!P0 BAR.SYNC.DEFER_BLOCKING 0xc, 0x200 ;  /* 0x0308000000008b1d */ /* 0x000fe20000010000 */
[----:B---3--:R-:W-:-:S13]  /*19770*/  ISETP.NE.AND P1, PT, R0, 0x1, PT ;  /* 0x000000010000780c */ /* 0x008fda0003f25270 */
[----:B------:R-:W3:Y:S08]  /*19780*/  @P1 LDC R3, c[0x0][0x44c] ;  /* 0x00011300ff031b82 */ /* 0x000ef00000000800 */
[----:B------:R-:W4:Y:S01]  /*19790*/  @P1 LDC R0, c[0x0][0x450] ;  /* 0x00011400ff001b82 */ /* 0x000f220000000800 */
[----:B---3--:R-:W-:-:S05]  /*197a0*/  @P1 IMAD.HI.U32 R3, R2, R3, RZ ;  /* 0x0000000302031227 */ /* 0x008fca00078e00ff */
[----:B----4-:R-:W-:-:S05]  /*197b0*/  @P1 SHF.R.U32.HI R2, RZ, R0, R3 ;  /* 0x00000000ff021219 */ /* 0x010fca0000011603 */
[----:B------:R-:W-:Y:S02]  /*197c0*/  IMAD.IADD R8, R8, 0x1, R2 ;  /* 0x0000000108087824 */ /* 0x000fe400078e0202 */
[----:B------:R-:W3:Y:S02]  /*197d0*/  LDC.64 R2, c[0x0][0x9e0] ;  /* 0x00027800ff027b82 */ /* 0x000ee40000000a00 */
[----:B---3--:R-:W-:Y:S01]  /*197e0*/  ISETP.GE.AND P2, PT, R3, 0x1, PT ;  /* 0x000000010300780c */ /* 0x008fe20003f46270 */
[----:B------:R-:W-:-:S12]  /*197f0*/  IMAD.IADD R2, R8, 0x1, R2 ;  /* 0x0000000108027824 */ /* 0x000fd800078e0202 */
[----:B------:R-:W-:Y:S05]  /*19800*/  @!P2 BRA `(.L_x_1816) ;  /* 0x000000000048a947 */ /* 0x000fea0003800000 */
[C---:B------:R-:W-:Y:S01]  /*19810*/  ISETP.GT.AND P0, PT, R8.reuse, RZ, PT ;  /* 0x000000ff0800720c */ /* 0x040fe20003f04270 */
[----:B------:R-:W-:Y:S01]  /*19820*/  BSSY B0, `(.L_x_1817) ;  /* 0x000000e000007945 */ /* 0x000fe20003800000 */
[----:B------:R-:W-:-:S11]  /*19830*/  VIADD R0, R8, 0xffffffff ;  /* 0xffffffff08007836 */ /* 0x000fd60000000000 */
[----:B------:R-:W-:Y:S05]  /*19840*/  @P0 BRA `(.L_x_1818) ;  /* 0x00000000001c0947 */ /* 0x000fea0003800000 */
[----:B------:R-:W-:Y:S01]  /*19850*/  ISETP.NE.AND P0, PT, R3, 0x1, PT ;  /* 0x000000010300780c */ /* 0x000fe20003f05270 */
[----:B------:R-:W-:-:S12]  /*19860*/  IMAD.MOV R0, RZ, RZ, -R8 ;  /* 0x000000ffff007224 */ /* 0x000fd800078e0a08 */
[----:B------:R-:W3:Y:S02]  /*19870*/  @P0 LDC.64 R4, c[0x0][0x9e8] ;  /* 0x00027a00ff040b82 */ /* 0x000ee40000000a00 */
[----:B---3--:R-:W-:-:S05]  /*19880*/  @P0 IMAD.HI.U32 R4, R0, R4, RZ ;  /* 0x0000000400040227 */ /* 0x008fca00078e00ff */
[----:B------:R-:W-:-:S04]  /*19890*/  @P0 SHF.R.U32.HI R0, RZ, R5, R4 ;  /* 0x00000005ff000219 */ /* 0x000fc80000011604 */
[----:B------:R-:W-:Y:S01]  /*198a0*/  LOP3.LUT R0, RZ, R0, RZ, 0x33, !PT ;  /* 0x00000000ff007212 */ /* 0x000fe200078e33ff */
[----:B------:R-:W-:Y:S06]  /*198b0*/  BRA `(.L_x_1819) ;  /* 0x0000000000107947 */ /* 0x000fec0003800000 */
.L_x_1818:
[----:B------:R-:W-:-:S13]  /*198c0*/  ISETP.NE.AND P0, PT, R3, 0x1, PT ;  /* 0x000000010300780c */ /* 0x000fda0003f05270 */
[----:B------:R-:W3:Y:S02]  /*198d0*/  @P0 LDC.64 R4, c[0x0][0x9e8] ;  /* 0x00027a00ff040b82 */ /* 0x000ee40000000a00 */
[----:B---3--:R-:W-:-:S05]  /*198e0*/  @P0 IMAD.HI.U32 R4, R0, R4, RZ ;  /* 0x0000000400040227 */ /* 0x008fca00078e00ff */
[----:B------:R-:W-:-:S07]  /*198f0*/  @P0 SHF.R.U32.HI R0, RZ, R5, R4 ;  /* 0x00000005ff000219 */ /* 0x000fce0000011604 */
.L_x_1819:
[----:B------:R-:W-:Y:S05]  /*19900*/  BSYNC B0 ;  /* 0x0000000000007941 */ /* 0x000fea0003800000 */
.L_x_1817:
[----:B------:R-:W-:-:S05]  /*19910*/  IMAD R5, R0, R3, R3 ;  /* 0x0000000300057224 */ /* 0x000fca00078e0203 */
[----:B------:R-:W-:-:S07]  /*19920*/  VIMNMX R2, R2, R5, PT ;  /* 0x0000000502027248 */ /* 0x000fce0003fe0100 */
.L_x_1816:
[----:B------:R-:W-:Y:S01]  /*19930*/  VIADD R2, R2, 0x7f ;  /* 0x0000007f02027836 */ /* 0x000fe20000000000 */
[----:B------:R-:W-:Y:S01]  /*19940*/  ULDC UR4, c[0x0][0x9dc] ;  /* 0x0002770000047ab9 */ /* 0x000fe20000000800 */
[----:B------:R-:W-:-:S03]  /*19950*/  IMAD.MOV.U32 R4, RZ, RZ, R28 ;  /* 0x000000ffff047224 */ /* 0x000fc600078e001c */
[----:B------:R-:W-:-:S04]  /*19960*/  SHF.R.S32.HI R5, RZ, 0x1f, R2 ;  /* 0x0000001fff057819 */ /* 0x000fc80000011402 */
[----:B------:R-:W-:-:S04]  /*19970*/  LEA.HI R5, R5, R2, RZ, 0x7 ;  /* 0x0000000205057211 */ /* 0x000fc800078f38ff */
[----:B------:R-:W-:Y:S02]  /*19980*/  SHF.R.S32.HI R0, RZ, 0x7, R5 ;  /* 0x00000007ff007819 */ /* 0x000fe40000011405 */
[----:B------:R-:W3:Y:S02]  /*19990*/  @P1 LDC R5, c[0x0][0x44c] ;  /* 0x00011300ff051b82 */ /* 0x000ee40000000800 */
[----:B------:R-:W-:-:S05]  /*199a0*/  VIMNMX R26, R17, R0, PT ;  /* 0x00000000111a7248 */ /* 0x000fca0003fe0100 */
[----:B------:R4:W-:Y:S01]  /*199b0*/  STL [R1+0x40], R26 ;  /* 0x0000401a01007387 */ /* 0x0009e20000100800 */
[----:B------:R-:W5:Y:S01]  /*199c0*/  @P1 LDC R0, c[0x0][0x450] ;  /* 0x00011400ff001b82 */ /* 0x000f620000000800 */
[----:B---3--:R-:W-:-:S05]  /*199d0*/  @P1 IMAD.HI.U32 R2, R28, R5, RZ ;  /* 0x000000051c021227 */ /* 0x008fca00078e00ff */
[----:B-----5:R-:W-:-:S05]  /*199e0*/  @P1 SHF.R.U32.HI R4, RZ, R0, R2 ;  /* 0x00000000ff041219 */ /* 0x020fca0000011602 */
[----:B------:R-:W-:-:S04]  /*199f0*/  IMAD.IADD R2, R9, 0x1, R4 ;  /* 0x0000000109027824 */ /* 0x000fc800078e0204 */
[----:B------:R-:W-:Y:S01]  /*19a00*/  VIADD R0, R2, -UR4 ;  /* 0x8000000402007c36 */ /* 0x000fe20008000000 */
[----:B----4-:R-:W-:Y:S06]  /*19a10*/  @!P2 BRA `(.L_x_1820) ;  /* 0x000000000044a947 */ /* 0x010fec0003800000 */
[----:B------:R-:W-:Y:S01]  /*19a20*/  ISETP.GT.AND P0, PT, R2, -0x1, PT ;  /* 0xffffffff0200780c */ /* 0x000fe20003f04270 */
[----:B------:R-:W-:-:S12]  /*19a30*/  BSSY B0, `(.L_x_1821) ;  /* 0x000000d000007945 */ /* 0x000fd80003800000 */
[----:B------:R-:W-:Y:S05]  /*19a40*/  @P0 BRA `(.L_x_1822) ;  /* 0x00000000001c0947 */ /* 0x000fea0003800000 */
[----:B------:R-:W-:Y:S02]  /*19a50*/  ISETP.NE.AND P0, PT, R3, 0x1, PT ;  /* 0x000000010300780c */ /* 0x000fe40003f05270 */
[----:B------:R-:W-:-:S11]  /*19a60*/  LOP3.LUT R2, RZ, R2, RZ, 0x33, !PT ;  /* 0x00000002ff027212 */ /* 0x000fd600078e33ff */
[----:B------:R-:W3:Y:S02]  /*19a70*/  @P0 LDC.64 R4, c[0x0][0x9e8] ;  /* 0x00027a00ff040b82 */ /* 0x000ee40000000a00 */
[----:B---3--:R-:W-:-:S05]  /*19a80*/  @P0 IMAD.HI.U32 R4, R2, R4, RZ ;  /* 0x0000000402040227 */ /* 0x008fca00078e00ff */
[----:B------:R-:W-:-:S04]  /*19a90*/  @P0 SHF.R.U32.HI R2, RZ, R5, R4 ;  /* 0x00000005ff020219 */ /* 0x000fc80000011604 */
[----:B------:R-:W-:Y:S01]  /*19aa0*/  LOP3.LUT R2, RZ, R2, RZ, 0x33, !PT ;  /* 0x00000002ff027212 */ /* 0x000fe200078e33ff */
[----:B------:R-:W-:Y:S06]  /*19ab0*/  BRA `(.L_x_1823) ;  /* 0x0000000000107947 */ /* 0x000fec0003800000 */
.L_x_1822:
[----:B------:R-:W-:-:S13]  /*19ac0*/  ISETP.NE.AND P0, PT, R3, 0x1, PT ;  /* 0x000000010300780c */ /* 0x000fda0003f05270 */
[----:B------:R-:W3:Y:S02]  /*19ad0*/  @P0 LDC.64 R4, c[0x0][0x9e8] ;  /* 0x00027a00ff040b82 */ /* 0x000ee40000000a00 */
[----:B---3--:R-:W-:-:S05]  /*19ae0*/  @P0 IMAD.HI.U32 R4, R2, R4, RZ ;  /* 0x0000000402040227 */ /* 0x008fca00078e00ff */
[----:B------:R-:W-:-:S07]  /*19af0*/  @P0 SHF.R.U32.HI R2, RZ, R5, R4 ;  /* 0x00000005ff020219 */ /* 0x000fce0000011604 */
.L_x_1823:
[----:B------:R-:W-:Y:S05]  /*19b00*/  BSYNC B0 ;  /* 0x0000000000007941 */ /* 0x000fea0003800000 */
.L_x_1821:
[----:B------:R-:W-:-:S05]  /*19b10*/  IMAD R3, R2, R3, RZ ;  /* 0x0000000302037224 */ /* 0x000fca00078e02ff */
[----:B------:R-:W-:-:S07]  /*19b20*/  VIMNMX R0, R0, R3, !PT ;  /* 0x0000000300007248 */ /* 0x000fce0007fe0100 */
.L_x_1820:
[----:B------:R-:W-:Y:S01]  /*19b30*/  SHF.R.S32.HI R3, RZ, 0x1f, R0 ;  /* 0x0000001fff037819 */ /* 0x000fe20000011400 */
[----:B------:R-:W-:Y:S03]  /*19b40*/  BSSY B7, `(.L_x_1824) ;  /* 0x00003a9000077945 */ /* 0x000fe60003800000 */
[----:B------:R-:W-:-:S04]  /*19b50*/  LEA.HI R3, R3, R0, RZ, 0x7 ;  /* 0x0000000003037211 */ /* 0x000fc800078f38ff */
[----:B------:R-:W-:-:S04]  /*19b60*/  SHF.R.S32.HI R3, RZ, 0x7, R3 ;  /* 0x00000007ff037819 */ /* 0x000fc80000011403 */
[----:B------:R-:W-:-:S04]  /*19b70*/  VIMNMX R2, RZ, R3, !PT ;  /* 0x00000003ff027248 */ /* 0x000fc80007fe0100 */
[----:B------:R-:W-:Y:S01]  /*19b80*/  ISETP.GT.AND P0, PT, R26, R2, PT ;  /* 0x000000021a00720c */ /* 0x000fe20003f04270 */
[----:B------:R3:W-:-:S12]  /*19b90*/  STL [R1+0x1c], R2 ;  /* 0x00001c0201007387 */ /* 0x0007d80000100800 */
[----:B---3--:R-:W-:Y:S05]  /*19ba0*/  @P0 BRA `(.L_x_1825) ;  /* 0x0000000000440947 */ /* 0x008fea0003800000 */
[----:B------:R-:W3:Y:S02]  /*19bb0*/  S2R R2, SR_TID.X ;  /* 0x0000000000027919 */ /* 0x000ee40000002100 */
[----:B---3--:R-:W-:-:S04]  /*19bc0*/  LOP3.LUT R2, R2, 0x7f, RZ, 0xc0, !PT ;  /* 0x0000007f02027812 */ /* 0x008fc800078ec0ff */
[----:B------:R-:W-:-:S13]  /*19bd0*/  ISETP.NE.AND P0, PT, R2, RZ, PT ;  /* 0x000000ff0200720c */ /* 0x000fda0003f05270 */
[----:B------:R-:W-:Y:S05]  /*19be0*/  @P0 BRA `(.L_x_1826) ;  /* 0x0000003800780947 */ /* 0x000fea0003800000 */
[----:B------:R-:W3:Y:S01]  /*19bf0*/  S2R R5, SR_LANEID ;  /* 0x0000000000057919 */ /* 0x000ee20000000000 */
[----:B------:R-:W-:Y:S01]  /*19c00*/  VOTEU.ANY UR4, UPT, PT ;  /* 0x0000000000047886 */ /* 0x000fe200038e0100 */
[----:B------:R-:W4:Y:S01]  /*19c10*/  LDC.64 R2, c[0x0][0xc60] ;  /* 0x00031800ff027b82 */ /* 0x000f220000000a00 */
[----:B------:R-:W3:Y:S02]  /*19c20*/  FLO.U32 R0, UR4 ;  /* 0x0000000400007d00 */ /* 0x000ee400080e0000 */
[----:B---3--:R-:W-:-:S06]  /*19c30*/  ISETP.EQ.U32.AND P0, PT, R0, R5, PT ;  /* 0x000000050000720c */ /* 0x008fcc0003f02070 */
[----:B------:R-:W4:Y:S07]  /*19c40*/  POPC R5, UR4 ;  /* 0x0000000400057d09 */ /* 0x000f2e0008000000 */
[----:B----4-:R-:W3:Y:S01]  /*19c50*/  @P0 ATOMG.E.ADD.STRONG.GPU PT, R3, desc[UR42][R2.64], R5 ;  /* 0x00000005020309a8 */ /* 0x010ee200081ee1ea */
[----:B------:R-:W4:Y:S02]  /*19c60*/  S2R R4, SR_LTMASK ;  /* 0x0000000000047919 */ /* 0x000f240000003900 */
[----:B----4-:R-:W-:-:S04]  /*19c70*/  LOP3.LUT R4, R4, UR4, RZ, 0xc0, !PT ;  /* 0x0000000404047c12 */ /* 0x010fc8000f8ec0ff */
[----:B0-----:R-:W0:Y:S01]  /*19c80*/  POPC R7, R4 ;  /* 0x0000000400077309 */ /* 0x001e220000000000 */
[----:B---3--:R-:W0:Y:S02]  /*19c90*/  SHFL.IDX PT, R0, R3, R0, 0x1f ;  /* 0x00001f0003007589 */ /* 0x008e2400000e0000 */
[----:B0-----:R-:W-:Y:S01]  /*19ca0*/  IADD3 R16, R0, UR36, R7 ;  /* 0x0000002400107c10 */ /* 0x001fe2000fffe007 */
[----:B------:R-:W-:Y:S06]  /*19cb0*/  BRA `(.L_x_1826) ;  /* 0x0000003800447947 */ /* 0x000fec0003800000 */
.L_x_1825:
        /* <DEDUP_REMOVED lines=9> */
[----:B------:R-:W3:Y:S01]  /*19d50*/  LDC.64 R2, c[0x4][R2] ;  /* 0x0100000002027b82 */ /* 0x000ee20000000a00 */
[----:B------:R-:W-:Y:S02]  /*19d60*/  IMAD.U32 R5, RZ, RZ, UR7 ;  /* 0x00000007ff057e24 */ /* 0x000fe4000f8e00ff */
[----:B--2---:R-:W-:Y:S02]  /*19d70*/  IMAD.U32 R6, RZ, RZ, UR8 ;  /* 0x00000008ff067e24 */ /* 0x004fe4000f8e00ff */
[----:B0-----:R-:W-:-:S02]  /*19d80*/  IMAD.U32 R7, RZ, RZ, UR9 ;  /* 0x00000009ff077e24 */ /* 0x001fc4000f8e00ff */
[----:B------:R-:W-:Y:S02]  /*19d90*/  IMAD.U32 R10, RZ, RZ, UR4 ;  /* 0x00000004ff0a7e24 */ /* 0x000fe4000f8e00ff */
[----:B------:R-:W-:Y:S02]  /*19da0*/  IMAD.U32 R11, RZ, RZ, UR5 ;  /* 0x00000005ff0b7e24 */ /* 0x000fe4000f8e00ff */
[----:B------:R-:W-:Y:S02]  /*19db0*/  IMAD.MOV.U32 R8, RZ, RZ, 0x70 ;  /* 0x00000070ff087424 */ /* 0x000fe400078e00ff */
[----:B-1----:R-:W-:Y:S02]  /*19dc0*/  IMAD.MOV.U32 R12, RZ, RZ, 0x1 ;  /* 0x00000001ff0c7424 */ /* 0x002fe400078e00ff */
[----:B------:R-:W-:-:S07]  /*19dd0*/  IMAD.MOV.U32 R13, RZ, RZ, RZ ;  /* 0x000000ffff0d7224 */ /* 0x000fce00078e00ff */
[----:B------:R-:W-:-:S07]  /*19de0*/  LEPC R20, `(.L_x_1828) ;  /* 0x000000001014794e */ /* 0x000fce0000000000 */
[----:B---3--:R-:W-:Y:S05]  /*19df0*/  CALL.ABS.NOINC R2 ;  /* 0x0000000002007343 */ /* 0x008fea0003c00000 */
.L_x_1828:
[----:B------:R-:W-:Y:S05]  /*19e00*/  BSYNC B6 ;  /* 0x0000000000067941 */ /* 0x000fea0003800000 */
.L_x_1827:
        /* <DEDUP_REMOVED lines=8> */
[----:B------:R3:W4:Y:S01]  /*19e90*/  LDC.64 R2, c[0x4][R17] ;  /* 0x0100000011027b82 */ /* 0x0007220000000a00 */
[----:B------:R-:W-:Y:S02]  /*19ea0*/  IMAD.U32 R4, RZ, RZ, UR6 ;  /* 0x00000006ff047e24 */ /* 0x000fe4000f8e00ff */
[----:B------:R-:W-:Y:S02]  /*19eb0*/  IMAD.U32 R5, RZ, RZ, UR7 ;  /* 0x00000007ff057e24 */ /* 0x000fe4000f8e00ff */
[----:B--2---:R-:W-:Y:S02]  /*19ec0*/  IMAD.U32 R6, RZ, RZ, UR8 ;  /* 0x00000008ff067e24 */ /* 0x004fe4000f8e00ff */
[----:B0-----:R-:W-:-:S02]  /*19ed0*/  IMAD.U32 R7, RZ, RZ, UR9 ;  /* 0x00000009ff077e24 */ /* 0x001fc4000f8e00ff */
[----:B------:R-:W-:Y:S02]  /*19ee0*/  IMAD.U32 R10, RZ, RZ, UR4 ;  /* 0x00000004ff0a7e24 */ /* 0x000fe4000f8e00ff */
[----:B------:R-:W-:Y:S02]  /*19ef0*/  IMAD.U32 R11, RZ, RZ, UR5 ;  /* 0x00000005ff0b7e24 */ /* 0x000fe4000f8e00ff */
[----:B------:R-:W-:Y:S02]  /*19f00*/  IMAD.MOV.U32 R8, RZ, RZ, 0x70 ;  /* 0x00000070ff087424 */ /* 0x000fe400078e00ff */
[----:B-1----:R-:W-:Y:S02]  /*19f10*/  IMAD.MOV.U32 R12, RZ, RZ, 0x1 ;  /* 0x00000001ff0c7424 */ /* 0x002fe400078e00ff */
[----:B---3--:R-:W-:-:S07]  /*19f20*/  IMAD.MOV.U32 R13, RZ, RZ, RZ ;  /* 0x000000ffff0d7224 */ /* 0x008fce00078e00ff */
[----:B------:R-:W-:-:S07]  /*19f30*/  LEPC R20, `(.L_x_1831) ;  /* 0x000000001014794e */ /* 0x000fce0000000000 */
[----:B----4-:R-:W-:Y:S05]  /*19f40*/  CALL.ABS.NOINC R2 ;  /* 0x0000000002007343 */ /* 0x010fea0003c00000 */
.L_x_1831:
        /* <DEDUP_REMOVED lines=15> */
.L_x_1830:
[----:B------:R-:W-:Y:S05]  /*1a040*/  BSYNC B6 ;  /* 0x0000000000067941 */ /* 0x000fea0003800000 */
.L_x_1829:
[----:B------:R-:W-:Y:S01]  /*1a050*/  ULDC.64 UR4, c[0x0][0x9f8] ;  /* 0x00027e0000047ab9 */ /* 0x000fe20000000a00 */
[----:B------:R-:W3:Y:S01]  /*1a060*/  LDL R20, [R1+0x18] ;  /* 0x0000180001147983 */ /* 0x000ee20000100800 */
[----:B------:R-:W-:-:S03]  /*1a070*/  ISETP.NE.U32.AND P0, PT, RZ, UR4, PT ;  /* 0x00000004ff007c0c */ /* 0x000fc6000bf05070 */
[----:B------:R-:W4:Y:S01]  /*1a080*/  LDL R17, [R1+0x20] ;  /* 0x0000200001117983 */ /* 0x000f220000100800 */
[----:B------:R-:W-:Y:S01]  /*1a090*/  ISETP.NE.AND.EX P0, PT, RZ, UR5, PT, P0 ;  /* 0x00000005ff007c0c */ /* 0x000fe2000bf05300 */
[----:B------:R-:W-:Y:S01]  /*1a0a0*/  IMAD.MOV.U32 R9, RZ, RZ, R19 ;  /* 0x000000ffff097224 */ /* 0x000fe200078e0013 */
[----:B0-----:R-:W0:Y:S01]  /*1a0b0*/  LDC R7, c[0x0][0x430] ;  /* 0x00010c00ff077b82 */ /* 0x001e220000000800 */
[----:B------:R-:W1:Y:S10]  /*1a0c0*/  S2R R21, SR_TID.X ;  /* 0x0000000000157919 */ /* 0x000e740000002100 */
[----:B------:R-:W2:Y:S02]  /*1a0d0*/  @P0 LDC.64 R2, c[0x0][0x9f8] ;  /* 0x00027e00ff020b82 */ /* 0x000ea40000000a00 */
[----:B--2---:R-:W-:-:S05]  /*1a0e0*/  @P0 IMAD.WIDE R2, R19, 0x4, R2 ;  /* 0x0000000413020825 */ /* 0x004fca00078e0202 */
[----:B------:R2:W2:Y:S01]  /*1a0f0*/  @P0 LDG.E R9, desc[UR42][R2.64] ;  /* 0x0000002a02090981 */ /* 0x0004a2000c1e1900 */
[----:B0-----:R-:W-:Y:S01]  /*1a100*/  ISETP.NE.AND P1, PT, R7, 0x1, PT ;  /* 0x000000010700780c */ /* 0x001fe20003f25270 */
[----:B------:R-:W-:Y:S01]  /*1a110*/  VIADD R26, R26, 0xffffffff ;  /* 0xffffffff1a1a7836 */ /* 0x000fe20000000000 */
[----:B-1----:R-:W-:Y:S01]  /*1a120*/  LOP3.LUT R21, R21, 0x7f, RZ, 0xc0, !PT ;  /* 0x0000007f15157812 */ /* 0x002fe200078ec0ff */
[----:B------:R-:W0:Y:S02]  /*1a130*/  S2R R24, SR_TID.X ;  /* 0x0000000000187919 */ /* 0x000e240000002100 */
[----:B------:R-:W-:Y:S01]  /*1a140*/  IMAD.SHL.U32 R8, R26, 0x80, RZ ;  /* 0x000000801a087824 */ /* 0x000fe200078e00ff */
[----:B------:R-:W-:-:S07]  /*1a150*/  SHF.R.U32.HI R21, RZ, 0x3, R21 ;  /* 0x00000003ff157819 */ /* 0x000fce0000011615 */
[----:B------:R-:W1:Y:S08]  /*1a160*/  @P1 LDC R6, c[0x0][0x434] ;  /* 0x00010d00ff061b82 */ /* 0x000e700000000800 */
[----:B------:R-:W2:Y:S01]  /*1a170*/  @P1 LDC R0, c[0x0][0x438] ;  /* 0x00010e00ff001b82 */ /* 0x000ea20000000800 */
[----:B0-----:R-:W-:-:S05]  /*1a180*/  IMAD.SHL.U32 R24, R24, 0x10, RZ ;  /* 0x0000001018187824 */ /* 0x001fca00078e00ff */
[----:B------:R-:W-:-:S04]  /*1a190*/  LOP3.LUT R24, R24, 0x70, RZ, 0xc0, !PT ;  /* 0x0000007018187812 */ /* 0x000fc800078ec0ff */
[----:B------:R-:W-:-:S04]  /*1a1a0*/  LOP3.LUT R5, R8, R21, R24, 0xfe, !PT ;  /* 0x0000001508057212 */ /* 0x000fc800078efe18 */
[C---:B---3--:R-:W-:Y:S01]  /*1a1b0*/  ISETP.GE.AND P0, PT, R5.reuse, R20, PT ;  /* 0x000000140500720c */ /* 0x048fe20003f06270 */
[----:B----4-:R-:W-:-:S04]  /*1a1c0*/  IMAD.IADD R5, R5, 0x1, R17 ;  /* 0x0000000105057824 */ /* 0x010fc800078e0211 */
[----:B-1----:R-:W-:-:S04]  /*1a1d0*/  @P1 IMAD.HI.U32 R6, R5, R6, RZ ;  /* 0x0000000605061227 */ /* 0x002fc800078e00ff */
[----:B------:R-:W-:-:S04]  /*1a1e0*/  IMAD.MOV.U32 R4, RZ, RZ, R5 ;  /* 0x000000ffff047224 */ /* 0x000fc800078e0005 */
[----:B--2---:R-:W0:Y:S01]  /*1a1f0*/  @!P0 LDC.64 R2, c[0x0][0x428] ;  /* 0x00010a00ff028b82 */ /* 0x004e220000000a00 */
[----:B------:R-:W-:-:S05]  /*1a200*/  @P1 SHF.R.U32.HI R4, RZ, R0, R6 ;  /* 0x00000000ff041219 */ /* 0x000fca0000011606 */
[----:B------:R-:W-:-:S04]  /*1a210*/  IMAD.MOV R0, RZ, RZ, -R4 ;  /* 0x000000ffff007224 */ /* 0x000fc800078e0a04 */
[----:B------:R-:W-:Y:S01]  /*1a220*/  IMAD R0, R7, R0, R5 ;  /* 0x0000000007007224 */ /* 0x000fe200078e0205 */
[--C-:B------:R-:W-:Y:S02]  /*1a230*/  @!P0 SHF.R.S32.HI R5, RZ, 0x1f, R4.reuse ;  /* 0x0000001fff058819 */ /* 0x100fe40000011404 */
[----:B------:R-:W-:Y:S01]  /*1a240*/  SHF.R.S32.HI R10, RZ, 0x1f, R9 ;  /* 0x0000001fff0a7819 */ /* 0x000fe20000011409 */
[CC--:B0-----:R-:W-:Y:S01]  /*1a250*/  @!P0 IMAD.WIDE.U32 R4, R9.reuse, R2.reuse, R4 ;  /* 0x0000000209048225 */ /* 0x0c1fe200078e0004 */
[----:B------:R0:W-:Y:S03]  /*1a260*/  STL [R1+0x10], R9 ;  /* 0x0000100901007387 */ /* 0x0001e60000100800 */
[----:B------:R-:W-:Y:S01]  /*1a270*/  @!P0 IMAD R6, R10, R2, RZ ;  /* 0x000000020a068224 */ /* 0x000fe200078e02ff */
[----:B------:R1:W-:Y:S03]  /*1a280*/  STL [R1+0x24], R10 ;  /* 0x0000240a01007387 */ /* 0x0003e60000100800 */
[----:B------:R-:W-:-:S02]  /*1a290*/  @!P0 IMAD R6, R9, R3, R6 ;  /* 0x0000000309068224 */ /* 0x000fc400078e0206 */
[----:B------:R-:W2:Y:S02]  /*1a2a0*/  @!P0 LDC.64 R2, c[0x0][0x418] ;  /* 0x00010600ff028b82 */ /* 0x000ea40000000a00 */
[----:B------:R-:W-:Y:S01]  /*1a2b0*/  @!P0 IMAD.IADD R5, R5, 0x1, R6 ;  /* 0x0000000105058824 */ /* 0x000fe200078e0206 */
[----:B--2---:R-:W-:Y:S01]  /*1a2c0*/  @!P0 LEA R6, P1, R4, R2, 0x2 ;  /* 0x0000000204068211 */ /* 0x004fe200078210ff */
[----:B------:R-:W-:-:S03]  /*1a2d0*/  IMAD.MOV.U32 R2, RZ, RZ, RZ ;  /* 0x000000ffff027224 */ /* 0x000fc600078e00ff */
[----:B------:R-:W-:-:S05]  /*1a2e0*/  @!P0 LEA.HI.X R7, R4, R3, R5, 0x2, P1 ;  /* 0x0000000304078211 */ /* 0x000fca00008f1405 */
[----:B------:R1:W5:Y:S01]  /*1a2f0*/  @!P0 LDG.E R2, desc[UR42][R6.64] ;  /* 0x0000002a06028981 */ /* 0x000362000c1e1900 */
[----:B0-----:R-:W-:Y:S01]  /*1a300*/  IMAD.U32 R9, RZ, RZ, UR38 ;  /* 0x00000026ff097e24 */ /* 0x001fe2000f8e00ff */
[----:B------:R-:W-:Y:S01]  /*1a310*/  UMOV UR4, 0xffffffff ;  /* 0xffffffff00047882 */ /* 0x000fe20000000000 */
[----:B------:R-:W-:-:S03]  /*1a320*/  LOP3.LUT R22, R22, 0xfffffffd, RZ, 0xc0, !PT ;  /* 0xfffffffd16167812 */ /* 0x000fc600078ec0ff */
[----:B------:R-:W-:-:S13]  /*1a330*/  ISETP.NE.AND P2, PT, R9, 0x3, PT ;  /* 0x000000030900780c */ /* 0x000fda0003f45270 */
[----:B------:R-:W-:Y:S01]  /*1a340*/  @P2 LOP3.LUT R22, R22, 0x2, RZ, 0xfc, !PT ;  /* 0x0000000216162812 */ /* 0x000fe200078efcff */
[----:B-1----:R-:W-:Y:S06]  /*1a350*/  BRA.DIV UR4, `(.L_x_1832) ;  /* 0x0000005e04ac7947 */ /* 0x002fec000b800000 */
.L_x_1969:
[----:B------:R-:W-:-:S05]  /*1a360*/  SHF.R.S32.HI R9, RZ, 0x1f, R18 ;  /* 0x0000001fff097819 */ /* 0x000fca0000011412 */
[----:B------:R0:W-:Y:S01]  /*1a370*/  STL [R1+0xc], R9 ;  /* 0x00000c0901007387 */ /* 0x0001e20000100800 */
[----:B------:R-:W-:Y:S05]  /*1a380*/  @!P2 BRA `(.L_x_1833) ;  /* 0x000000000004a947 */ /* 0x000fea0003800000 */
[----:B------:R-:W-:Y:S01]  /*1a390*/  BPT.TRAP 0x1 ;  /* 0x000000040000795c */ /* 0x000fe20000300000 */
.L_x_1833:
        /* <DEDUP_REMOVED lines=25> */
.L_x_1970:
[----:B------:R-:W-:Y:S05]  /*1a530*/  BSYNC B0 ;  /* 0x0000000000007941 */ /* 0x000fea0003800000 */
.L_x_1834:
[----:B0-----:R-:W2:Y:S01]  /*1a540*/  LDL R9, [R1+0xc] ;  /* 0x00000c0001097983 */ /* 0x001ea20000100800 */
[----:B------:R-:W-:-:S03]  /*1a550*/  ULDC.64 UR4, c[0x0][0x300] ;  /* 0x0000c00000047ab9 */ /* 0x000fc60000000a00 */
[----:B------:R-:W3:Y:S01]  /*1a560*/  LDL R13, [R1+0x18] ;  /* 0x00001800010d7983 */ /* 0x000ee20000100800 */
[----:B------:R-:W-:Y:S01]  /*1a570*/  IMAD R6, R6, UR4, RZ ;  /* 0x0000000406067c24 */ /* 0x000fe2000f8e02ff */
[----:B------:R-:W-:Y:S01]  /*1a580*/  LOP3.LUT R22, R22, 0xfffffffe, RZ, 0xc0, !PT ;  /* 0xfffffffe16167812 */ /* 0x000fe200078ec0ff */
[C---:B-1----:R-:W-:Y:S01]  /*1a590*/  IMAD.WIDE.U32 R4, R0.reuse, UR4, RZ ;  /* 0x0000000400047c25 */ /* 0x042fe2000f8e00ff */
[----:B------:R-:W0:Y:S03]  /*1a5a0*/  S2R R12, SR_TID.X ;  /* 0x00000000000c7919 */ /* 0x000e260000002100 */
[----:B------:R-:W-:Y:S01]  /*1a5b0*/  IMAD R6, R0, UR5, R6 ;  /* 0x0000000500067c24 */ /* 0x000fe2000f8e0206 */
[----:B------:R-:W-:Y:S02]  /*1a5c0*/  ULDC.64 UR4, c[0x0][0x310] ;  /* 0x0000c40000047ab9 */ /* 0x000fe40000000a00 */
[----:B------:R-:W-:-:S02]  /*1a5d0*/  IMAD R7, R7, UR4, RZ ;  /* 0x0000000407077c24 */ /* 0x000fc4000f8e02ff */
        /* <DEDUP_REMOVED lines=11> */
[----:B------:R-:W-:Y:S01]  /*1a690*/  IMAD.IADD R2, R5, 0x1, R2 ;  /* 0x0000000105027824 */ /* 0x000fe200078e0202 */
[----:B------:R-:W-:-:S04]  /*1a6a0*/  ULDC UR4, c[0x0][0x2f4] ;  /* 0x0000bd0000047ab9 */ /* 0x000fc80000000800 */
        /* <DEDUP_REMOVED lines=14> */
[----:B------:R-:W-:-:S05]  /*1a790*/  LOP3.LUT R10, R10, 0x200, R11, 0xf8, !PT ;  /* 0x000002000a0a7812 */ /* 0x000fca00078ef80b */
[----:B------:R-:W-:Y:S01]  /*1a7a0*/  IMAD R5, R25, 0x2000, R10 ;  /* 0x0000200019057824 */ /* 0x000fe200078e020a */
[----:B------:R-:W-:Y:S06]  /*1a7b0*/  BRA.DIV UR4, `(.L_x_1836) ;  /* 0x0000005a04dc7947 */ /* 0x000fec000b800000 */
[----:B------:R-:W0:Y:S01]  /*1a7c0*/  SHFL.IDX PT, R7, R0, RZ, 0x181f ;  /* 0x00181fff00077589 */ /* 0x000e2200000e0000 */
[----:B------:R-:W-:-:S03]  /*1a7d0*/  @P0 IMAD R8, R5, 0x2, R23 ;  /* 0x0000000205080824 */ /* 0x000fc600078e0217 */
[----:B------:R-:W1:Y:S01]  /*1a7e0*/  SHFL.IDX PT, R6, R2, RZ, 0x181f ;  /* 0x00181fff02067589 */ /* 0x000e6200000e0000 */
[----:B0-----:R-:W-:-:S05]  /*1a7f0*/  @P0 LEA R7, P1, R9, R7, 0x1 ;  /* 0x0000000709070211 */ /* 0x001fca00078208ff */
[----:B-1----:R-:W-:-:S05]  /*1a800*/  @P0 IMAD.X R6, RZ, RZ, R6, P1 ;  /* 0x000000ffff060224 */ /* 0x002fca00008e0606 */
[----:B------:R-:W-:-:S04]  /*1a810*/  @P0 LOP3.LUT R7, R7, R6, RZ, 0x3c, !PT ;  /* 0x0000000607070212 */ /* 0x000fc800078e3cff */
[----:B------:R-:W-:-:S04]  /*1a820*/  @P0 LOP3.LUT R6, R7, R6, RZ, 0x3c, !PT ;  /* 0x0000000607060212 */ /* 0x000fc800078e3cff */
[----:B------:R-:W-:-:S05]  /*1a830*/  @P0 LOP3.LUT R7, R7, R6, RZ, 0x3c, !PT ;  /* 0x0000000607070212 */ /* 0x000fca00078e3cff */
[----:B------:R-:W-:Y:S01]  /*1a840*/  @!PT LDS RZ, [RZ] ;  /* 0x00000000fffff984 */ /* 0x000fe20000000800 */
        /* <DEDUP_REMOVED lines=63> */
.L_x_1988:
        /* <DEDUP_REMOVED lines=10> */
.L_x_1837:
        /* <DEDUP_REMOVED lines=11> */
.L_x_1838:
[----:B------:R1:W5:Y:S01]  /*1ad90*/  LDL.LU R4, [R1+0x2c] ;  /* 0x00002c0001047983 */ /* 0x0003620000300800 */
[----:B------:R1:W-:Y:S02]  /*1ada0*/  SYNCS.ARRIVE.TRANS64.A1T0 RZ, [R3+URZ+0x16830], RZ ;  /* 0x016830ff03ff79a7 */ /* 0x0003e4000810003f */
[----:B------:R-:W-:Y:S05]  /*1adb0*/  WARPSYNC.ALL ;  /* 0x0000000000007948 */ /* 0x000fea0003800000 */
[----:B------:R-:W-:Y:S01]  /*1adc0*/  ULDC.64 UR4, c[0x0][0x298] ;  /* 0x0000a60000047ab9 */ /* 0x000fe20000000a00 */
[----:B------:R-:W-:Y:S01]  /*1add0*/  VIADD R0, R23, 0x8400 ;  /* 0x0000840017007836 */ /* 0x000fe20000000000 */
[----:B------:R-:W-:Y:S01]  /*1ade0*/  ULDC.64 UR6, c[0x0][0xa00] ;  /* 0x0002800000067ab9 */ /* 0x000fe20000000a00 */
[----:B------:R-:W-:Y:S01]  /*1adf0*/  BSSY B6, `(.L_x_1839) ;  /* 0x0000022000067945 */ /* 0x000fe20003800000 */
[----:B------:R-:W-:Y:S01]  /*1ae00*/  BAR.SYNC.DEFER_BLOCKING 0x8, 0x200 ;  /* 0x0208000000007b1d */ /* 0x000fe20000010000 */
[----:B------:R-:W-:-:S02]  /*1ae10*/  ISETP.NE.U32.AND P0, PT, RZ, UR6, PT ;  /* 0x00000006ff007c0c */ /* 0x000fc4000bf05070 */
[----:B------:R-:W-:Y:S02]  /*1ae20*/  LOP3.LUT P1, RZ, R0, 0x3ff, RZ, 0xc0, !PT ;  /* 0x000003ff00ff7812 */ /* 0x000fe4000782c0ff */
[----:B------:R-:W-:Y:S02]  /*1ae30*/  ISETP.NE.AND.EX P0, PT, RZ, UR7, PT, P0 ;  /* 0x00000007ff007c0c */ /* 0x000fe4000bf05300 */
[----:B-----5:R-:W-:-:S05]  /*1ae40*/  SHF.R.S32.HI R2, RZ, 0x1f, R4 ;  /* 0x0000001fff027819 */ /* 0x020fca0000011404 */
[----:B------:R-:W-:-:S04]  /*1ae50*/  IMAD R2, R2, UR4, RZ ;  /* 0x0000000402027c24 */ /* 0x000fc8000f8e02ff */
[C---:B------:R-:W-:Y:S01]  /*1ae60*/  IMAD R0, R4.reuse, UR5, R2 ;  /* 0x0000000504007c24 */ /* 0x040fe2000f8e0202 */
[----:B------:R-:W-:Y:S01]  /*1ae70*/  SHF.R.S32.HI R2, RZ, 0x1f, R19 ;  /* 0x0000001fff027819 */ /* 0x000fe20000011413 */
[----:B0-----:R-:W-:-:S03]  /*1ae80*/  IMAD.WIDE.U32 R4, R4, UR4, RZ ;  /* 0x0000000404047c25 */ /* 0x001fc6000f8e00ff */
[----:B------:R-:W-:Y:S01]  /*1ae90*/  SEL R2, R2, RZ, !P0 ;  /* 0x000000ff02027207 */ /* 0x000fe20004000000 */
[----:B-1----:R-:W-:Y:S01]  /*1aea0*/  IMAD.IADD R3, R5, 0x1, R0 ;  /* 0x0000000105037824 */ /* 0x002fe200078e0200 */
[----:B------:R-:W-:Y:S01]  /*1aeb0*/  SEL R0, R19, RZ, !P0 ;  /* 0x000000ff13007207 */ /* 0x000fe20004000000 */
[----:B------:R0:W-:Y:S04]  /*1aec0*/  STL.64 [R1+0x30], R4 ;  /* 0x0000300401007387 */ /* 0x0001e80000100a00 */
[----:B------:R0:W-:Y:S04]  /*1aed0*/  STL [R1+0x38], R3 ;  /* 0x0000380301007387 */ /* 0x0001e80000100800 */
[----:B------:R0:W-:Y:S04]  /*1aee0*/  STL [R1+0x2c], R0 ;  /* 0x00002c0001007387 */ /* 0x0001e80000100800 */
[----:B------:R0:W-:Y:S01]  /*1aef0*/  STL [R1+0x3c], R2 ;  /* 0x00003c0201007387 */ /* 0x0001e20000100800 */
[----:B------:R-:W-:Y:S05]  /*1af00*/  @!P1 BRA `(.L_x_1840) ;  /* 0x0000000000409947 */ /* 0x000fea0003800000 */
[----:B0-----:R-:W-:Y:S01]  /*1af10*/  MOV R2, 0x0 ;  /* 0x0000000000027802 */ /* 0x001fe20000000f00 */
        /* <DEDUP_REMOVED lines=15> */
.L_x_1840:
[----:B------:R-:W-:Y:S05]  /*1b010*/  BSYNC B6 ;  /* 0x0000000000067941 */ /* 0x000fea0003800000 */
.L_x_1839:
[----:B------:R-:W2:Y:S01]  /*1b020*/  LDL.LU R21, [R1+0x38] ;  /* 0x0000380001157983 */ /* 0x000ea20000300800 */
[----:B------:R-:W-:Y:S01]  /*1b030*/  ULDC.64 UR4, c[0x0][0x2d8] ;  /* 0x0000b60000047ab9 */ /* 0x000fe20000000a00 */
[----:B------:R-:W1:Y:S01]  /*1b040*/  LDC R10, c[0x0][0x448] ;  /* 0x00011200ff0a7b82 */ /* 0x000e620000000800 */
[----:B------:R-:W-:Y:S01]  /*1b050*/  ULDC.64 UR6, c[0x0][0x2c8] ;  /* 0x0000b20000067ab9 */ /* 0x000fe20000000a00 */
[----:B0-----:R-:W2:Y:S01]  /*1b060*/  LDL.LU.64 R2, [R1+0x30] ;  /* 0x0000300001027983 */ /* 0x001ea20000300a00 */
[----:B------:R-:W-:-:S03]  /*1b070*/  ULDC.64 UR8, c[0x0][0x280] ;  /* 0x0000a00000087ab9 */ /* 0x000fc60000000a00 */
[----:B------:R-:W3:Y:S04]  /*1b080*/  LDL R20, [R1+0xc] ;  /* 0x00000c0001147983 */ /* 0x000ee80000100800 */
[----:B------:R-:W4:Y:S04]  /*1b090*/  LDL.LU R6, [R1+0x3c] ;  /* 0x00003c0001067983 */ /* 0x000f280000300800 */
[----:B------:R-:W4:Y:S01]  /*1b0a0*/  LDL.LU R5, [R1+0x2c] ;  /* 0x00002c0001057983 */ /* 0x000f220000300800 */
[----:B-1----:R-:W-:-:S13]  /*1b0b0*/  ISETP.NE.AND P1, PT, R10, 0x1, PT ;  /* 0x000000010a00780c */ /* 0x002fda0003f25270 */
        /* <DEDUP_REMOVED lines=14> */
[----:B------:R-:W-:Y:S02]  /*1b1a0*/  IMAD.MOV.U32 R4, RZ, RZ, R2 ;  /* 0x000000ffff047224 */ /* 0x000fe400078e0002 */
[----:B------:R-:W-:Y:S02]  /*1b1b0*/  IMAD.IADD R5, R3, 0x1, R0 ;  /* 0x0000000103057824 */ /* 0x000fe400078e0200 */
[----:B--2---:R-:W-:Y:S01]  /*1b1c0*/  IMAD.SHL.U32 R21, R21, 0x10, RZ ;  /* 0x0000001015157824 */ /* 0x004fe200078e00ff */
[----:B---3--:R-:W-:-:S04]  /*1b1d0*/  LOP3.LUT R20, R20, 0x7f, RZ, 0xc0, !PT ;  /* 0x0000007f14147812 */ /* 0x008fc800078ec0ff */
[----:B------:R-:W-:Y:S02]  /*1b1e0*/  LOP3.LUT R21, R21, 0x70, RZ, 0xc0, !PT ;  /* 0x0000007015157812 */ /* 0x000fe400078ec0ff */
[----:B------:R-:W-:-:S04]  /*1b1f0*/  SHF.R.U32.HI R20, RZ, 0x3, R20 ;  /* 0x00000003ff147819 */ /* 0x000fc80000011614 */
[----:B------:R-:W-:-:S05]  /*1b200*/  LOP3.LUT R20, R20, R21, RZ, 0xfc, !PT ;  /* 0x0000001514147212 */ /* 0x000fca00078efcff */
[----:B------:R-:W-:Y:S02]  /*1b210*/  IMAD.IADD R6, R20, 0x1, R28 ;  /* 0x0000000114067824 */ /* 0x000fe400078e021c */
[----:B------:R2:W5:Y:S02]  /*1b220*/  LDL R20, [R1+0x28] ;  /* 0x0000280001147983 */ /* 0x0005640000100800 */
[----:B0-----:R-:W-:Y:S01]  /*1b230*/  @P1 IMAD.HI.U32 R0, R6, R7, RZ ;  /* 0x0000000706001227 */ /* 0x001fe200078e00ff */
[----:B------:R-:W0:Y:S03]  /*1b240*/  S2R R11, SR_TID.X ;  /* 0x00000000000b7919 */ /* 0x000e260000002100 */
[----:B------:R-:W-:Y:S01]  /*1b250*/  IMAD.MOV.U32 R2, RZ, RZ, R6 ;  /* 0x000000ffff027224 */ /* 0x000fe200078e0006 */
[----:B-1----:R-:W-:-:S04]  /*1b260*/  @P1 SHF.R.U32.HI R2, RZ, R8, R0 ;  /* 0x00000008ff021219 */ /* 0x002fc80000011600 */
[--C-:B------:R-:W-:Y:S01]  /*1b270*/  SHF.R.S32.HI R0, RZ, 0x1f, R2.reuse ;  /* 0x0000001fff007819 */ /* 0x100fe20000011402 */
[----:B------:R-:W-:-:S04]  /*1b280*/  IMAD.MOV R7, RZ, RZ, -R2 ;  /* 0x000000ffff077224 */ /* 0x000fc800078e0a02 */
[----:B------:R-:W-:-:S04]  /*1b290*/  IMAD R0, R0, UR4, RZ ;  /* 0x0000000400007c24 */ /* 0x000fc8000f8e02ff */
[C---:B------:R-:W-:Y:S02]  /*1b2a0*/  IMAD R0, R2.reuse, UR5, R0 ;  /* 0x0000000502007c24 */ /* 0x040fe4000f8e0200 */
[----:B------:R-:W-:-:S04]  /*1b2b0*/  IMAD.WIDE.U32 R2, R2, UR4, R4 ;  /* 0x0000000402027c25 */ /* 0x000fc8000f8e0004 */
[----:B------:R-:W-:Y:S02]  /*1b2c0*/  IMAD.IADD R3, R3, 0x1, R0 ;  /* 0x0000000103037824 */ /* 0x000fe400078e0200 */
[----:B------:R-:W-:-:S04]  /*1b2d0*/  IMAD R0, R10, R7, R6 ;  /* 0x000000070a007224 */ /* 0x000fc800078e0206 */
[----:B------:R-:W-:Y:S01]  /*1b2e0*/  IMAD.WIDE.U32 R8, R0, UR6, R2 ;  /* 0x0000000600087c25 */ /* 0x000fe2000f8e0002 */
[----:B------:R-:W-:-:S03]  /*1b2f0*/  SHF.R.S32.HI R7, RZ, 0x1f, R0 ;  /* 0x0000001fff077819 */ /* 0x000fc60000011400 */
[----:B------:R-:W-:Y:S01]  /*1b300*/  VIADD R3, R6, 0x80 ;  /* 0x0000008006037836 */ /* 0x000fe20000000000 */
[----:B------:R-:W-:Y:S01]  /*1b310*/  LEA R2, P0, R8, UR8, 0x1 ;  /* 0x0000000808027c11 */ /* 0x000fe2000f8008ff */
[----:B------:R-:W-:Y:S02]  /*1b320*/  IMAD R7, R7, UR6, RZ ;  /* 0x0000000607077c24 */ /* 0x000fe4000f8e02ff */
[----:B------:R-:W-:Y:S02]  /*1b330*/  IMAD.MOV.U32 R6, RZ, RZ, R3 ;  /* 0x000000ffff067224 */ /* 0x000fe400078e0003 */
[----:B------:R-:W-:Y:S02]  /*1b340*/  IMAD R0, R0, UR7, R7 ;  /* 0x0000000700007c24 */ /* 0x000fe4000f8e0207 */
[----:B------:R-:W1:Y:S01]  /*1b350*/  @P1 LDC R7, c[0x0][0x44c] ;  /* 0x00011300ff071b82 */ /* 0x000e620000000800 */
[C---:B0-----:R-:W-:Y:S01]  /*1b360*/  IMAD.SHL.U32 R21, R11.reuse, 0x8, RZ ;  /* 0x000000080b157824 */ /* 0x041fe200078e00ff */
[----:B------:R-:W-:Y:S01]  /*1b370*/  LOP3.LUT R11, R11, 0x7f, RZ, 0xc0, !PT ;  /* 0x0000007f0b0b7812 */ /* 0x000fe200078ec0ff */
[----:B------:R-:W-:-:S03]  /*1b380*/  IMAD.IADD R0, R9, 0x1, R0 ;  /* 0x0000000109007824 */ /* 0x000fc600078e0200 */
[----:B------:R-:W-:Y:S02]  /*1b390*/  LOP3.LUT R21, R21, 0x38, RZ, 0xc0, !PT ;  /* 0x0000003815157812 */ /* 0x000fe400078ec0ff */
[----:B------:R-:W-:Y:S02]  /*1b3a0*/  LEA.HI.X R0, R8, UR9, R0, 0x1, P0 ;  /* 0x0000000908007c11 */ /* 0x000fe400080f0c00 */
[----:B------:R-:W0:Y:S01]  /*1b3b0*/  @P1 LDC R8, c[0x0][0x450] ;  /* 0x00011400ff081b82 */ /* 0x000e220000000800 */
        /* <DEDUP_REMOVED lines=13> */
[----:B------:R-:W-:Y:S02]  /*1b490*/  IMAD R8, R8, UR6, RZ ;  /* 0x0000000608087c24 */ /* 0x000fe4000f8e02ff */
[----:B------:R-:W-:Y:S02]  /*1b4a0*/  IMAD.IADD R5, R5, 0x1, R7 ;  /* 0x0000000105057824 */ /* 0x000fe400078e0207 */
[----:B------:R-:W-:-:S02]  /*1b4b0*/  IMAD R8, R3, UR7, R8 ;  /* 0x0000000703087c24 */ /* 0x000fc4000f8e0208 */
[----:B------:R-:W-:-:S04]  /*1b4c0*/  IMAD.WIDE.U32 R6, R3, UR6, R4 ;  /* 0x0000000603067c25 */ /* 0x000fc8000f8e0004 */
[----:B------:R-:W-:Y:S01]  /*1b4d0*/  IMAD.IADD R4, R7, 0x1, R8 ;  /* 0x0000000107047824 */ /* 0x000fe200078e0208 */
[----:B------:R-:W-:-:S04]  /*1b4e0*/  LEA R5, P1, R6, UR8, 0x1 ;  /* 0x0000000806057c11 */ /* 0x000fc8000f8208ff */
[----:B------:R-:W-:Y:S01]  /*1b4f0*/  LEA.HI.X R4, R6, UR9, R4, 0x1, P1 ;  /* 0x0000000906047c11 */ /* 0x000fe200088f0c04 */
[----:B--2---:R-:W-:Y:S08]  /*1b500*/  BRA.DIV UR4, `(.L_x_1841) ;  /* 0x0000005a04387947 */ /* 0x004ff0000b800000 */
[----:B------:R-:W2:Y:S01]  /*1b510*/  LDL.LU R6, [R1+0x8] ;  /* 0x0000080001067983 */ /* 0x000ea20000300800 */
[----:B------:R-:W-:-:S03]  /*1b520*/  IMAD.IADD R28, R9, 0x1, R28 ;  /* 0x00000001091c7824 */ /* 0x000fc600078e021c */
[----:B------:R-:W-:Y:S04]  /*1b530*/  SHFL.IDX PT, R7, R0, RZ, 0x181f ;  /* 0x00181fff00077589 */ /* 0x000fe800000e0000 */
[----:B------:R-:W-:Y:S01]  /*1b540*/  SHFL.IDX PT, R8, R4, RZ, 0x181f ;  /* 0x00181fff04087589 */ /* 0x000fe200000e0000 */
[----:B--2---:R-:W-:-:S03]  /*1b550*/  IMAD R3, R6, R10, RZ ;  /* 0x0000000a06037224 */ /* 0x004fc600078e02ff */
[----:B------:R-:W0:Y:S02]  /*1b560*/  SHFL.IDX PT, R6, R2, RZ, 0x181f ;  /* 0x00181fff02067589 */ /* 0x000e2400000e0000 */
[----:B------:R-:W-:-:S13]  /*1b570*/  ISETP.GE.AND P1, PT, R28, R3, PT ;  /* 0x000000031c00720c */ /* 0x000fda0003f26270 */
[----:B0-----:R-:W-:-:S05]  /*1b580*/  @!P1 LEA R6, P2, R21, R6, 0x1 ;  /* 0x0000000615069211 */ /* 0x001fca00078408ff */
[----:B------:R-:W-:-:S05]  /*1b590*/  @!P1 IMAD.X R7, RZ, RZ, R7, P2 ;  /* 0x000000ffff079224 */ /* 0x000fca00010e0607 */
        /* <DEDUP_REMOVED lines=69> */
[----:B------:R-:W-:-:S04]  /*1b9f0*/  @!P3 IMAD.X R0, RZ, RZ, R0, P2 ;  /* 0x000000ffff00b224 */ /* 0x000fc800010e0600 */
[----:B------:R-:W-:Y:S02]  /*1ba00*/  @!P3 IMAD.MOV.U32 R7, RZ, RZ, R0 ;  /* 0x000000ffff07b224 */ /* 0x000fe400078e0000 */
[----:B------:R-:W-:Y:S01]  /*1ba10*/  VIADD R0, R28, 0x90 ;  /* 0x000000901c007836 */ /* 0x000fe20000000000 */
[----:B0-----:R-:W-:Y:S02]  /*1ba20*/  @!P1 LEA R2, P2, R21, R2, 0x1 ;  /* 0x0000000215029211 */ /* 0x001fe400078408ff */
[----:B------:R0:W-:Y:S03]  /*1ba30*/  @!P3 LDGSTS.E.BYPASS.LTC128B.128 [R20+0xbc00], desc[UR42][R6.64], !P0 ;  /* 0x0bc000000614bfae */ /* 0x0001e6000c101d6a */
[----:B0-----:R-:W-:-:S04]  /*1ba40*/  @!P1 IMAD.X R6, RZ, RZ, R8, P2 ;  /* 0x000000ffff069224 */ /* 0x001fc800010e0608 */
[----:B------:R-:W-:Y:S02]  /*1ba50*/  @!P1 IMAD.MOV.U32 R7, RZ, RZ, R6 ;  /* 0x000000ffff079224 */ /* 0x000fe400078e0006 */
        /* <DEDUP_REMOVED lines=16> */
[----:B------:R-:W-:-:S04]  /*1bb60*/  @!P1 IMAD.X R0, RZ, RZ, R0, P2 ;  /* 0x000000ffff009224 */ /* 0x000fc800010e0600 */
[----:B------:R-:W-:-:S05]  /*1bb70*/  @!P1 IMAD.MOV.U32 R7, RZ, RZ, R0 ;  /* 0x000000ffff079224 */ /* 0x000fca00078e0000 */
[----:B------:R0:W-:Y:S02]  /*1bb80*/  @!P1 LDGSTS.E.BYPASS.LTC128B.128 [R20+0xd400], desc[UR42][R6.64], !P0 ;  /* 0x0d40000006149fae */ /* 0x0001e4000c101d6a */
.L_x_2013:
        /* <DEDUP_REMOVED lines=10> */
.L_x_1842:
        /* <DEDUP_REMOVED lines=18> */
.L_x_2014:
[----:B------:R-:W-:Y:S05]  /*1bd50*/  BSYNC B0 ;  /* 0x0000000000007941 */ /* 0x000fea0003800000 */
.L_x_1843:
[----:B------:R-:W0:Y:S04]  /*1bd60*/  LDL.LU R3, [R1+0x40] ;  /* 0x0000400001037983 */ /* 0x000e280000300800 */
[----:B------:R-:W2:Y:S01]  /*1bd70*/  LDL R2, [R1+0x1c] ;  /* 0x00001c0001027983 */ /* 0x000ea20000100800 */
[----:B------:R-:W-:Y:S01]  /*1bd80*/  BSSY B0, `(.L_x_1845) ;  /* 0x000010e000007945 */ /* 0x000fe20003800000 */
[----:B0-----:R-:W-:-:S05]  /*1bd90*/  VIADD R7, R3, 0xfffffffe ;  /* 0xfffffffe03077836 */ /* 0x001fca0000000000 */
[----:B--2---:R-:W-:-:S13]  /*1bda0*/  ISETP.GE.AND P0, PT, R7, R2, PT ;  /* 0x000000020700720c */ /* 0x004fda0003f06270 */
[----:B------:R-:W-:Y:S05]  /*1bdb0*/  @!P0 BRA `(.L_x_1846) ;  /* 0x0000001000288947 */ /* 0x000fea0003800000 */
[----:B------:R-:W0:Y:S01]  /*1bdc0*/  S2R R2, SR_TID.X ;  /* 0x0000000000027919 */ /* 0x000e220000002100 */
[----:B------:R-:W-:Y:S01]  /*1bdd0*/  ULDC UR4, c[0x0][0x2f4] ;  /* 0x0000bd0000047ab9 */ /* 0x000fe20000000800 */
[----:B------:R-:W-:Y:S01]  /*1bde0*/  IMAD.MOV.U32 R6, RZ, RZ, R25 ;  /* 0x000000ffff067224 */ /* 0x000fe200078e0019 */
[----:B------:R2:W-:Y:S01]  /*1bdf0*/  STL [R1+0x8], R26 ;  /* 0x0000081a01007387 */ /* 0x0005e20000100800 */
[----:B------:R-:W-:Y:S02]  /*1be00*/  IMAD.MOV.U32 R20, RZ, RZ, R29 ;  /* 0x000000ffff147224 */ /* 0x000fe400078e001d */
[----:B0-----:R-:W-:-:S05]  /*1be10*/  IMAD.SHL.U32 R2, R2, 0x8, RZ ;  /* 0x0000000802027824 */ /* 0x001fca00078e00ff */
[----:B------:R-:W-:-:S04]  /*1be20*/  LOP3.LUT R2, R2, 0x38, RZ, 0xc0, !PT ;  /* 0x0000003802027812 */ /* 0x000fc800078ec0ff */
[----:B--2---:R-:W-:-:S13]  /*1be30*/  ISETP.GE.AND P1, PT, R2, UR4, PT ;  /* 0x0000000402007c0c */ /* 0x004fda000bf26270 */
.L_x_1859:
        /* <DEDUP_REMOVED lines=41> */
.L_x_1847:
[----:B------:R-:W-:Y:S01]  /*1c0d0*/  IMAD R5, R25, 0x8, R23 ;  /* 0x0000000819057824 */ /* 0x000fe200078e0217 */
[----:B------:R-:W-:Y:S01]  /*1c0e0*/  SHF.L.U32 R2, R29, 0x1f, RZ ;  /* 0x0000001f1d027819 */ /* 0x000fe200000006ff */
[----:B------:R-:W-:Y:S03]  /*1c0f0*/  BSSY B1, `(.L_x_1848) ;  /* 0x0000003000017945 */ /* 0x000fe60003800000 */
[----:B------:R-:W0:Y:S02]  /*1c100*/  SYNCS.PHASECHK.TRANS64.TRYWAIT P0, [R5+URZ+0x16840], R2 ;  /* 0x01684002050075a7 */ /* 0x000e24000800017f */
[----:B0-----:R-:W-:Y:S05]  /*1c110*/  @!P0 BRA `(.L_x_1849) ;  /* 0x0000005c00288947 */ /* 0x001fea0003800000 */
.L_x_2015:
[----:B------:R-:W-:Y:S05]  /*1c120*/  BSYNC B1 ;  /* 0x0000000000017941 */ /* 0x000fea0003800000 */
.L_x_1848:
[----:B------:R-:W2:Y:S01]  /*1c130*/  LDL R9, [R1+0xc] ;  /* 0x00000c0001097983 */ /* 0x000ea20000100800 */
[----:B------:R-:W-:Y:S01]  /*1c140*/  SHF.R.S32.HI R21, RZ, 0x1f, R0 ;  /* 0x0000001fff157819 */ /* 0x000fe20000011400 */
[----:B------:R-:W-:Y:S01]  /*1c150*/  ULDC.64 UR4, c[0x0][0x300] ;  /* 0x0000c00000047ab9 */ /* 0x000fe20000000a00 */
[----:B------:R-:W-:Y:S01]  /*1c160*/  LOP3.LUT P2, RZ, R22, 0x1, RZ, 0xc0, !PT ;  /* 0x0000000116ff7812 */ /* 0x000fe2000784c0ff */
[----:B------:R-:W1:Y:S01]  /*1c170*/  S2R R8, SR_TID.X ;  /* 0x0000000000087919 */ /* 0x000e620000002100 */
        /* <DEDUP_REMOVED lines=10> */
[----:B------:R-:W-:-:S04]  /*1c220*/  IMAD.WIDE.U32 R2, R18, UR4, R2 ;  /* 0x0000000412027c25 */ /* 0x000fc8000f8e0002 */
[----:B--2---:R-:W-:Y:S01]  /*1c230*/  IMAD R7, R9, UR4, RZ ;  /* 0x0000000409077c24 */ /* 0x004fe2000f8e02ff */
[----:B-1----:R-:W-:-:S03]  /*1c240*/  LOP3.LUT R9, R8, 0x7f, RZ, 0xc0, !PT ;  /* 0x0000007f08097812 */ /* 0x002fc600078ec0ff */
[----:B------:R-:W-:Y:S01]  /*1c250*/  IMAD R7, R18, UR5, R7 ;  /* 0x0000000512077c24 */ /* 0x000fe2000f8e0207 */
[----:B------:R-:W-:Y:S01]  /*1c260*/  ULDC.64 UR4, c[0x0][0x2e8] ;  /* 0x0000ba0000047ab9 */ /* 0x000fe20000000a00 */
[----:B------:R-:W-:Y:S02]  /*1c270*/  IMAD.SHL.U32 R11, R9, 0x8, RZ ;  /* 0x00000008090b7824 */ /* 0x000fe400078e00ff */
[----:B------:R-:W-:Y:S02]  /*1c280*/  IMAD.SHL.U32 R9, R8, 0x8, RZ ;  /* 0x0000000808097824 */ /* 0x000fe400078e00ff */
[----:B------:R-:W-:-:S03]  /*1c290*/  IMAD.IADD R7, R7, 0x1, R3 ;  /* 0x0000000107077824 */ /* 0x000fc600078e0203 */
[----:B------:R-:W-:-:S04]  /*1c2a0*/  LOP3.LUT R9, R9, 0x1f8, RZ, 0xc0, !PT ;  /* 0x000001f809097812 */ /* 0x000fc800078ec0ff */
[----:B------:R-:W-:Y:S02]  /*1c2b0*/  LOP3.LUT R9, R9, 0x38, R8, 0x78, !PT ;  /* 0x0000003809097812 */ /* 0x000fe400078e7808 */
        /* <DEDUP_REMOVED lines=49> */
.L_x_2033:
        /* <DEDUP_REMOVED lines=8> */
.L_x_1851:
        /* <DEDUP_REMOVED lines=11> */
.L_x_1852:
[----:B------:R1:W-:Y:S01]  /*1c700*/  SYNCS.ARRIVE.TRANS64.A1T0 RZ, [R5+URZ+0x16830], RZ ;  /* 0x016830ff05ff79a7 */ /* 0x0003e2000810003f */
[----:B------:R-:W-:Y:S05]  /*1c710*/  @!P3 BRA `(.L_x_1853) ;  /* 0x000000000004b947 */ /* 0x000fea0003800000 */
[----:B------:R-:W-:Y:S01]  /*1c720*/  BPT.TRAP 0x1 ;  /* 0x000000040000795c */ /* 0x000fe20000300000 */
.L_x_1853:
[----:B------:R-:W-:Y:S01]  /*1c730*/  SHF.L.U32 R2, R20, 0x1f, RZ ;  /* 0x0000001f14027819 */ /* 0x000fe200000006ff */
[----:B-1----:R-:W-:Y:S01]  /*1c740*/  IMAD R5, R6, 0x8, R23 ;  /* 0x0000000806057824 */ /* 0x002fe200078e0217 */
[----:B------:R-:W-:Y:S03]  /*1c750*/  BSSY B1, `(.L_x_1854) ;  /* 0x0000003000017945 */ /* 0x000fe60003800000 */
[----:B------:R-:W1:Y:S02]  /*1c760*/  SYNCS.PHASECHK.TRANS64.TRYWAIT P0, [R5+URZ+0x16860], R2 ;  /* 0x01686002050075a7 */ /* 0x000e64000800017f */
[----:B-1----:R-:W-:Y:S05]  /*1c770*/  @!P0 BRA `(.L_x_1855) ;  /* 0x0000005c00e08947 */ /* 0x002fea0003800000 */
.L_x_2034:
[----:B------:R-:W-:Y:S05]  /*1c780*/  BSYNC B1 ;  /* 0x0000000000017941 */ /* 0x000fea0003800000 */
.L_x_1854:
[----:B------:R-:W2:Y:S04]  /*1c790*/  LDL R11, [R1+0x18] ;  /* 0x00001800010b7983 */ /* 0x000ea80000100800 */
[----:B0-----:R-:W2:Y:S01]  /*1c7a0*/  LDL.LU R8, [R1+0x8] ;  /* 0x0000080001087983 */ /* 0x001ea20000300800 */
[----:B------:R-:W0:Y:S01]  /*1c7b0*/  S2R R12, SR_TID.X ;  /* 0x00000000000c7919 */ /* 0x000e220000002100 */
[----:B------:R-:W-:Y:S01]  /*1c7c0*/  UMOV UR4, 0xffffffff ;  /* 0xffffffff00047882 */ /* 0x000fe20000000000 */
[C---:B0-----:R-:W-:Y:S01]  /*1c7d0*/  IMAD.SHL.U32 R9, R12.reuse, 0x8, RZ ;  /* 0x000000080c097824 */ /* 0x041fe200078e00ff */
[----:B------:R-:W-:-:S04]  /*1c7e0*/  LOP3.LUT R3, R12, 0x7f, RZ, 0xc0, !PT ;  /* 0x0000007f0c037812 */ /* 0x000fc800078ec0ff */
[----:B------:R-:W-:Y:S01]  /*1c7f0*/  LOP3.LUT R9, R9, 0x1f8, RZ, 0xc0, !PT ;  /* 0x000001f809097812 */ /* 0x000fe200078ec0ff */
[----:B------:R-:W-:-:S03]  /*1c800*/  IMAD.SHL.U32 R10, R3, 0x8, RZ ;  /* 0x00000008030a7824 */ /* 0x000fc600078e00ff */
        /* <DEDUP_REMOVED lines=53> */
.L_x_2052:
        /* <DEDUP_REMOVED lines=28> */
.L_x_1857:
        /* <DEDUP_REMOVED lines=12> */
.L_x_1858:
[----:B------:R-:W2:Y:S01]  /*1cde0*/  LDL R0, [R1+0x1c] ;  /* 0x00001c0001007983 */ /* 0x000ea20000100800 */
[----:B------:R0:W-:Y:S01]  /*1cdf0*/  SYNCS.ARRIVE.TRANS64.A1T0 RZ, [R5+URZ+0x16850], RZ ;  /* 0x016850ff05ff79a7 */ /* 0x0001e2000810003f */
[C---:B------:R-:W-:Y:S02]  /*1ce00*/  VIADD R7, R26.reuse, 0xffffffff ;  /* 0xffffffff1a077836 */ /* 0x040fe40000000000 */
[----:B------:R0:W-:Y:S01]  /*1ce10*/  STL [R1+0x8], R26 ;  /* 0x0000081a01007387 */ /* 0x0001e20000100800 */
[----:B------:R-:W-:Y:S02]  /*1ce20*/  IMAD.MOV.U32 R6, RZ, RZ, R25 ;  /* 0x000000ffff067224 */ /* 0x000fe400078e0019 */
[----:B------:R-:W-:Y:S01]  /*1ce30*/  IMAD.MOV.U32 R20, RZ, RZ, R29 ;  /* 0x000000ffff147224 */ /* 0x000fe200078e001d */
[----:B--2---:R-:W-:-:S13]  /*1ce40*/  ISETP.GT.AND P0, PT, R26, R0, PT ;  /* 0x000000001a00720c */ /* 0x004fda0003f04270 */
[----:B0-----:R-:W-:Y:S05]  /*1ce50*/  @P0 BRA `(.L_x_1859) ;  /* 0xffffffec00f80947 */ /* 0x001fea000383ffff */
.L_x_1846:
[----:B------:R-:W-:Y:S05]  /*1ce60*/  BSYNC B0 ;  /* 0x0000000000007941 */ /* 0x000fea0003800000 */
.L_x_1845:
[----:B-1----:R-:W0:Y:S01]  /*1ce70*/  S2R R0, SR_TID.X ;  /* 0x0000000000007919 */ /* 0x002e220000002100 */
        /* <DEDUP_REMOVED lines=16> */
.L_x_1861:
[----:B------:R-:W-:Y:S05]  /*1cf80*/  BSYNC B0 ;  /* 0x0000000000007941 */ /* 0x000fea0003800000 */
.L_x_1860:
[----:B------:R-:W-:-:S05]  /*1cf90*/  IMAD.U32 R0, RZ, RZ, UR38 ;  /* 0x00000026ff007e24 */ /* 0x000fca000f8e00ff */
[----:B------:R-:W-:-:S13]  /*1cfa0*/  ISETP.NE.AND P0, PT, R0, 0x3, PT ;  /* 0x000000030000780c */ /* 0x000fda0003f05270 */
[----:B------:R-:W-:Y:S05]  /*1cfb0*/  @!P0 BRA `(.L_x_1862) ;  /* 0x0000000000048947 */ /* 0x000fea0003800000 */
[----:B------:R-:W-:Y:S01]  /*1cfc0*/  BPT.TRAP 0x1 ;  /* 0x000000040000795c */ /* 0x000fe20000300000 */
.L_x_1862:
[----:B------:R-:W2:Y:S01]  /*1cfd0*/  LDL.LU R2, [R1+0x18] ;  /* 0x0000180001027983 */ /* 0x000ea20000300800 */
[----:B------:R-:W-:Y:S01]  /*1cfe0*/  IMAD R0, R25, 0x8, R23 ;  /* 0x0000000819007824 */ /* 0x000fe200078e0217 */
[----:B------:R-:W-:Y:S01]  /*1cff0*/  SHF.L.U32 R3, R29, 0x1f, RZ ;  /* 0x0000001f1d037819 */ /* 0x000fe200000006ff */
[----:B------:R-:W-:Y:S03]  /*1d000*/  BSSY B0, `(.L_x_1863) ;  /* 0x0000004000007945 */ /* 0x000fe60003800000 */
[----:B------:R-:W0:Y:S01]  /*1d010*/  SYNCS.PHASECHK.TRANS64.TRYWAIT P0, [R0+URZ+0x16860], R3 ;  /* 0x01686003000075a7 */ /* 0x000e22000800017f */
[----:B--2---:R-:W-:Y:S01]  /*1d020*/  IMAD R6, R26, -0x80, R2 ;  /* 0xffffff801a067824 */ /* 0x004fe200078e0202 */
[----:B0-----:R-:W-:Y:S06]  /*1d030*/  @!P0 BRA `(.L_x_1864) ;  /* 0x00000060000c8947 */ /* 0x001fec0003800000 */
.L_x_2053:
[----:B------:R-:W-:Y:S05]  /*1d040*/  BSYNC B0 ;  /* 0x0000000000007941 */ /* 0x000fea0003800000 */
.L_x_1863:
        /* <DEDUP_REMOVED lines=13> */
[----:B------:R-:W-:Y:S02]  /*1d120*/  IMAD.IADD R6, R6, 0x1, -R5 ;  /* 0x0000000106067824 */ /* 0x000fe400078e0a05 */
[----:B------:R-:W-:Y:S01]  /*1d130*/  IMAD R4, R25, 0x2000, R2 ;  /* 0x0000200019047824 */ /* 0x000fe200078e0202 */
        /* <DEDUP_REMOVED lines=45> */
[----:B0-----:R-:W-:-:S05]  /*1d410*/  IMAD.X R3, RZ, RZ, R3, P2 ;  /* 0x000000ffff037224 */ /* 0x001fca00010e0603 */
[----:B-1----:R2:W-:Y:S02]  /*1d420*/  LDGSTS.E.BYPASS.LTC128B.128 [R4+0x3400], desc[UR42][R2.64], !P1 ;  /* 0x0340000002047fae */ /* 0x0025e4000c901d6a */
.L_x_2071:
        /* <DEDUP_REMOVED lines=9> */
.L_x_1866:
        /* <DEDUP_REMOVED lines=11> */
.L_x_1867:
[----:B------:R-:W-:Y:S01]  /*1d570*/  VIADD R25, R25, 0x1 ;  /* 0x0000000119197836 */ /* 0x000fe20000000000 */
[----:B------:R0:W-:Y:S04]  /*1d580*/  SYNCS.ARRIVE.TRANS64.A1T0 RZ, [R0+URZ+0x16850], RZ ;  /* 0x016850ff00ff79a7 */ /* 0x0001e8000810003f */
[----:B------:R-:W-:-:S04]  /*1d590*/  ISETP.NE.AND P0, PT, R25, 0x2, PT ;  /* 0x000000021900780c */ /* 0x000fc80003f05270 */
[----:B0-----:R-:W-:Y:S02]  /*1d5a0*/  SEL R0, RZ, 0x1, P0 ;  /* 0x00000001ff007807 */ /* 0x001fe40000000000 */
[----:B------:R-:W-:Y:S02]  /*1d5b0*/  SEL R25, R25, RZ, P0 ;  /* 0x000000ff19197207 */ /* 0x000fe40000000000 */
[----:B------:R-:W-:-:S07]  /*1d5c0*/  LOP3.LUT R29, R29, R0, RZ, 0x3c, !PT ;  /* 0x000000001d1d7212 */ /* 0x000fce00078e3cff */
.L_x_1826:
[----:B------:R-:W-:Y:S05]  /*1d5d0*/  BSYNC B7 ;  /* 0x0000000000077941 */ /* 0x000fea0003800000 */
.L_x_1824:
[----:B------:R-:W-:-:S13]  /*1d5e0*/  LOP3.LUT P0, RZ, R22, 0x4, RZ, 0xc0, !PT ;  /* 0x0000000416ff7812 */ /* 0x000fda000780c0ff */
[----:B------:R-:W-:Y:S05]  /*1d5f0*/  @!P0 BRA `(.L_x_1868) ;  /* 0x0000000000248947 */ /* 0x000fea0003800000 */
[----:B------:R-:W-:Y:S05]  /*1d600*/  WARPSYNC.ALL ;  /* 0x0000000000007948 */ /* 0x000fea0003800000 */
[----:B------:R-:W3:Y:S08]  /*1d610*/  S2UR UR5, SR_CgaCtaId ;  /* 0x00000000000579c3 */ /* 0x000ef00000008800 */
[----:B------:R-:W-:Y:S06]  /*1d620*/  BAR.SYNC.DEFER_BLOCKING 0x5, 0x200 ;  /* 0x0148000000007b1d */ /* 0x000fec0000010000 */
[----:B------:R-:W-:-:S02]  /*1d630*/  UMOV UR4, 0x400 ;  /* 0x0000040000047882 */ /* 0x000fc40000000000 */
[----:B---3--:R-:W-:-:S06]  /*1d640*/  ULEA UR4, UR5, UR4, 0x18 ;  /* 0x0000000405047291 */ /* 0x008fcc000f8ec03f */
[----:B------:R-:W-:-:S05]  /*1d650*/  IMAD.U32 R23, RZ, RZ, UR4 ;  /* 0x00000004ff177e24 */ /* 0x000fca000f8e00ff */
[----:B------:R3:W4:Y:S01]  /*1d660*/  LDS.128 R16, [R23+0x168d0] ;  /* 0x0168d00017107984 */ /* 0x0007220000000c00 */
[----:B------:R-:W-:Y:S06]  /*1d670*/  BAR.ARV 0x4, 0x200 ;  /* 0x0108000000007b1d */ /* 0x000fec0000002000 */
[----:B------:R-:W-:Y:S05]  /*1d680*/  BRA `(.L_x_1869) ;  /* 0x0000000800cc7947 */ /* 0x000fea0003800000 */
.L_x_1868:
        /* <DEDUP_REMOVED lines=10> */
[----:B------:R0:W3:Y:S01]  /*1d730*/  @!P1 LDG.E R3, desc[UR42][R2.64] ;  /* 0x0000002a02039981 */ /* 0x0000e2000c1e1900 */
[C---:B------:R-:W-:Y:S02]  /*1d740*/  ISETP.GE.U32.AND P2, PT, R7.reuse, 0x2, PT ;  /* 0x000000020700780c */ /* 0x040fe40003f46070 */
[C---:B------:R-:W-:Y:S01]  /*1d750*/  ISETP.GE.U32.AND P3, PT, R7.reuse, 0x4, PT ;  /* 0x000000040700780c */ /* 0x040fe20003f66070 */
[----:B------:R-:W-:Y:S01]  /*1d760*/  SHFL.IDX PT, R0, R16, RZ, 0x1f ;  /* 0x00001fff10007589 */ /* 0x000fe200000e0000 */
[C---:B------:R-:W-:Y:S02]  /*1d770*/  ISETP.GE.U32.AND P4, PT, R7.reuse, 0x8, PT ;  /* 0x000000080700780c */ /* 0x040fe40003f86070 */
[C---:B------:R-:W-:Y:S01]  /*1d780*/  ISETP.GE.U32.AND P5, PT, R7.reuse, 0x10, PT ;  /* 0x000000100700780c */ /* 0x040fe20003fa6070 */
[----:B------:R-:W-:Y:S01]  /*1d790*/  SHFL.IDX PT, R16, R16, 0x1, 0x1f ;  /* 0x00201f0010107f89 */ /* 0x000fe200000e0000 */
[----:B0-----:R-:W-:Y:S02]  /*1d7a0*/  IMAD.MOV.U32 R2, RZ, RZ, RZ ;  /* 0x000000ffff027224 */ /* 0x001fe400078e00ff */
[----:B---3--:R-:W-:Y:S01]  /*1d7b0*/  @!P1 IMAD.MOV.U32 R2, RZ, RZ, R3 ;  /* 0x000000ffff029224 */ /* 0x008fe200078e0003 */
[----:B------:R-:W-:-:S04]  /*1d7c0*/  ISETP.NE.AND P1, PT, R7, RZ, PT ;  /* 0x000000ff0700720c */ /* 0x000fc80003f25270 */
[----:B------:R-:W0:Y:S02]  /*1d7d0*/  SHFL.UP PT, R14, R2, 0x1, RZ ;  /* 0x04200000020e7989 */ /* 0x000e2400000e00ff */
[----:B0-----:R-:W-:-:S05]  /*1d7e0*/  SEL R5, R14, RZ, P1 ;  /* 0x000000ff0e057207 */ /* 0x001fca0000800000 */
[----:B------:R-:W-:-:S05]  /*1d7f0*/  IMAD.IADD R4, R2, 0x1, R5 ;  /* 0x0000000102047824 */ /* 0x000fca00078e0205 */
[----:B------:R-:W0:Y:S02]  /*1d800*/  SHFL.UP PT, R14, R4, 0x2, RZ ;  /* 0x04400000040e7989 */ /* 0x000e2400000e00ff */
[----:B0-----:R-:W-:-:S05]  /*1d810*/  SEL R5, R14, RZ, P2 ;  /* 0x000000ff0e057207 */ /* 0x001fca0001000000 */
[----:B------:R-:W-:-:S05]  /*1d820*/  IMAD.IADD R5, R4, 0x1, R5 ;  /* 0x0000000104057824 */ /* 0x000fca00078e0205 */
[----:B------:R-:W2:Y:S02]  /*1d830*/  SHFL.UP PT, R14, R5, 0x4, RZ ;  /* 0x04800000050e7989 */ /* 0x000ea400000e00ff */
[----:B--2---:R-:W-:-:S05]  /*1d840*/  SEL R6, R14, RZ, P3 ;  /* 0x000000ff0e067207 */ /* 0x004fca0001800000 */
[----:B------:R-:W-:-:S05]  /*1d850*/  IMAD.IADD R6, R5, 0x1, R6 ;  /* 0x0000000105067824 */ /* 0x000fca00078e0206 */
[----:B------:R-:W0:Y:S02]  /*1d860*/  SHFL.UP PT, R14, R6, 0x8, RZ ;  /* 0x05000000060e7989 */ /* 0x000e2400000e00ff */
[----:B0-----:R-:W-:-:S05]  /*1d870*/  SEL R3, R14, RZ, P4 ;  /* 0x000000ff0e037207 */ /* 0x001fca0002000000 */
[----:B------:R-:W-:-:S05]  /*1d880*/  IMAD.IADD R4, R6, 0x1, R3 ;  /* 0x0000000106047824 */ /* 0x000fca00078e0203 */
[----:B------:R-:W0:Y:S02]  /*1d890*/  SHFL.UP PT, R14, R4, 0x10, RZ ;  /* 0x06000000040e7989 */ /* 0x000e2400000e00ff */
[----:B0-----:R-:W-:-:S05]  /*1d8a0*/  SEL R3, R14, RZ, P5 ;  /* 0x000000ff0e037207 */ /* 0x001fca0002800000 */
[----:B------:R-:W-:-:S05]  /*1d8b0*/  IMAD.IADD R3, R4, 0x1, R3 ;  /* 0x0000000104037824 */ /* 0x000fca00078e0203 */
[----:B------:R0:W2:Y:S02]  /*1d8c0*/  SHFL.IDX PT, R14, R3, 0x1f, 0x1f ;  /* 0x03e01f00030e7f89 */ /* 0x0000a400000e0000 */
.L_x_2081:
[----:B------:R-:W-:Y:S02]  /*1d8d0*/  ULDC UR4, c[0x0][0xc38] ;  /* 0x00030e0000047ab9 */ /* 0x000fe40000000800 */
[----:B------:R-:W-:-:S04]  /*1d8e0*/  IMAD.U32 R4, RZ, RZ, UR4 ;  /* 0x00000004ff047e24 */ /* 0x000fc8000f8e00ff */
[----:B--2---:R-:W-:-:S04]  /*1d8f0*/  IMAD R5, R14, R4, RZ ;  /* 0x000000040e057224 */ /* 0x004fc800078e02ff */
[----:B------:R-:W-:-:S05]  /*1d900*/  IMAD.IADD R16, R16, 0x1, R5 ;  /* 0x0000000110107824 */ /* 0x000fca00078e0205 */
[----:B------:R-:W-:-:S13]  /*1d910*/  ISETP.GT.AND P6, PT, R16, R0, PT ;  /* 0x000000001000720c */ /* 0x000fda0003fc4270 */
[----:B------:R-:W-:Y:S05]  /*1d920*/  @P6 BRA `(.L_x_1871) ;  /* 0x00000000009c6947 */ /* 0x000fea0003800000 */
.L_x_1876:
[----:B------:R-:W2:Y:S01]  /*1d930*/  LDC R4, c[0x0][0xc3c] ;  /* 0x00030f00ff047b82 */ /* 0x000ea20000000800 */
[----:B------:R-:W-:-:S05]  /*1d940*/  VIADD R19, R19, 0x1f ;  /* 0x0000001f13137836 */ /* 0x000fca0000000000 */
[----:B--2---:R-:W-:-:S13]  /*1d950*/  ISETP.GE.AND P6, PT, R19, R4, PT ;  /* 0x000000041300720c */ /* 0x004fda0003fc6270 */
[----:B------:R-:W-:Y:S05]  /*1d960*/  @P6 BRA `(.L_x_1872) ;  /* 0x0000000400d06947 */ /* 0x000fea0003800000 */
[----:B------:R-:W2:Y:S01]  /*1d970*/  S2R R2, SR_TID.X ;  /* 0x0000000000027919 */ /* 0x000ea20000002100 */
[----:B------:R-:W-:Y:S01]  /*1d980*/  BSSY B0, `(.L_x_1873) ;  /* 0x0000009000007945 */ /* 0x000fe20003800000 */
[----:B--2---:R-:W-:-:S05]  /*1d990*/  LOP3.LUT R2, R2, 0x1f, RZ, 0xc0, !PT ;  /* 0x0000001f02027812 */ /* 0x004fca00078ec0ff */
[----:B------:R-:W-:Y:S02]  /*1d9a0*/  IMAD.IADD R5, R19, 0x1, R2 ;  /* 0x0000000113057824 */ /* 0x000fe400078e0202 */
[----:B------:R-:W-:-:S03]  /*1d9b0*/  IMAD.MOV.U32 R2, RZ, RZ, RZ ;  /* 0x000000ffff027224 */ /* 0x000fc600078e00ff */
[----:B------:R-:W-:-:S13]  /*1d9c0*/  ISETP.GE.OR P6, PT, R5, R4, !P0 ;  /* 0x000000040500720c */ /* 0x000fda00047c6670 */
[----:B------:R-:W-:Y:S05]  /*1d9d0*/  @P6 BRA `(.L_x_1874) ;  /* 0x00000000000c6947 */ /* 0x000fea0003800000 */
[----:B0-----:R-:W0:Y:S02]  /*1d9e0*/  LDC.64 R2, c[0x0][0xc80] ;  /* 0x00032000ff027b82 */ /* 0x001e240000000a00 */
[----:B0-----:R-:W-:-:S06]  /*1d9f0*/  IMAD.WIDE R2, R5, 0x4, R2 ;  /* 0x0000000405027825 */ /* 0x001fcc00078e0202 */
[----:B------:R2:W5:Y:S02]  /*1da00*/  LDG.E R2, desc[UR42][R2.64] ;  /* 0x0000002a02027981 */ /* 0x000564000c1e1900 */
.L_x_1874:
[----:B------:R-:W-:Y:S05]  /*1da10*/  BSYNC B0 ;  /* 0x0000000000007941 */ /* 0x000fea0003800000 */
.L_x_1873:
[----:B------:R-:W-:-:S03]  /*1da20*/  UMOV UR4, 0xffffffff ;  /* 0xffffffff00047882 */ /* 0x000fc60000000000 */
[----:B------:R-:W-:Y:S05]  /*1da30*/  BRA.DIV UR4, `(.L_x_1875) ;  /* 0x0000006204f07947 */ /* 0x000fea000b800000 */
[----:B-----5:R-:W3:Y:S02]  /*1da40*/  SHFL.UP PT, R14, R2, 0x1, RZ ;  /* 0x04200000020e7989 */ /* 0x020ee400000e00ff */
[----:B---3--:R-:W-:-:S05]  /*1da50*/  SEL R13, R14, RZ, P1 ;  /* 0x000000ff0e0d7207 */ /* 0x008fca0000800000 */
[----:B------:R-:W-:-:S05]  /*1da60*/  IMAD.IADD R13, R2, 0x1, R13 ;  /* 0x00000001020d7824 */ /* 0x000fca00078e020d */
[----:B------:R-:W3:Y:S02]  /*1da70*/  SHFL.UP PT, R14, R13, 0x2, RZ ;  /* 0x044000000d0e7989 */ /* 0x000ee400000e00ff */
[----:B---3--:R-:W-:-:S05]  /*1da80*/  SEL R14, R14, RZ, P2 ;  /* 0x000000ff0e0e7207 */ /* 0x008fca0001000000 */
[----:B0-2---:R-:W-:-:S05]  /*1da90*/  IMAD.IADD R3, R13, 0x1, R14 ;  /* 0x000000010d037824 */ /* 0x005fca00078e020e */
        /* <DEDUP_REMOVED lines=10> */
.L_x_2089:
[----:B------:R-:W-:Y:S02]  /*1db40*/  ULDC UR4, c[0x0][0xc38] ;  /* 0x00030e0000047ab9 */ /* 0x000fe40000000800 */
[----:B------:R-:W-:-:S04]  /*1db50*/  IMAD.U32 R4, RZ, RZ, UR4 ;  /* 0x00000004ff047e24 */ /* 0x000fc8000f8e00ff */
[----:B--2---:R-:W-:-:S04]  /*1db60*/  IMAD R5, R14, R4, RZ ;  /* 0x000000040e057224 */ /* 0x004fc800078e02ff */
[----:B------:R-:W-:-:S05]  /*1db70*/  IMAD.IADD R16, R5, 0x1, R16 ;  /* 0x0000000105107824 */ /* 0x000fca00078e0210 */
[----:B------:R-:W-:-:S13]  /*1db80*/  ISETP.GT.AND P6, PT, R16, R0, PT ;  /* 0x000000001000720c */ /* 0x000fda0003fc4270 */
[----:B------:R-:W-:Y:S05]  /*1db90*/  @!P6 BRA `(.L_x_1876) ;  /* 0xfffffffc0064e947 */ /* 0x000fea000383ffff */
.L_x_1871:
        /* <DEDUP_REMOVED lines=8> */
.L_x_2093:
[----:B------:R-:W-:Y:S01]  /*1dc20*/  ISETP.NE.AND P0, PT, R6, RZ, PT ;  /* 0x000000ff0600720c */ /* 0x000fe20003f05270 */
[----:B------:R-:W-:-:S12]  /*1dc30*/  IMAD.MOV.U32 R6, RZ, RZ, RZ ;  /* 0x000000ffff067224 */ /* 0x000fd800078e00ff */
[----:B------:R-:W-:Y:S05]  /*1dc40*/  @!P0 BRA `(.L_x_1878) ;  /* 0x0000000000108947 */ /* 0x000fea0003800000 */
[----:B------:R-:W-:Y:S01]  /*1dc50*/  UMOV UR4, 0xffffffff ;  /* 0xffffffff00047882 */ /* 0x000fe20000000000 */
[----:B-1----:R-:W-:Y:S02]  /*1dc60*/  VIADD R12, R5, 0xffffffff ;  /* 0xffffffff050c7836 */ /* 0x002fe40000000000 */
[----:B------:R-:W-:Y:S05]  /*1dc70*/  BRA.DIV UR4, `(.L_x_1879) ;  /* 0x0000006604647947 */ /* 0x000fea000b800000 */
[----:B------:R4:W1:Y:S02]  /*1dc80*/  SHFL.IDX PT, R6, R3, R12, 0x1f ;  /* 0x00001f0c03067589 */ /* 0x00086400000e0000 */
.L_x_1878:
[----:B0-2-4-:R-:W0:Y:S01]  /*1dc90*/  LDC.64 R2, c[0x0][0xc90] ;  /* 0x00032400ff027b82 */ /* 0x015e220000000a00 */
[----:B------:R-:W-:-:S04]  /*1dca0*/  IMAD.IADD R19, R5, 0x1, R19 ;  /* 0x0000000105137824 */ /* 0x000fc800078e0213 */
[----:B0-----:R-:W-:-:S05]  /*1dcb0*/  IMAD.WIDE R2, R19, 0x4, R2 ;  /* 0x0000000413027825 */ /* 0x001fca00078e0202 */
[----:B------:R0:W3:Y:S01]  /*1dcc0*/  LDG.E R7, desc[UR42][R2.64] ;  /* 0x0000002a02077981 */ /* 0x0000e2000c1e1900 */
[----:B-1----:R-:W-:-:S04]  /*1dcd0*/  IMAD R16, R6, R4, R16 ;  /* 0x0000000406107224 */ /* 0x002fc800078e0210 */
[----:B------:R-:W-:Y:S02]  /*1dce0*/  IMAD.IADD R0, R0, 0x1, -R16 ;  /* 0x0000000100007824 */ /* 0x000fe400078e0a10 */
[----:B0-----:R-:W-:Y:S02]  /*1dcf0*/  IMAD.MOV.U32 R2, RZ, RZ, RZ ;  /* 0x000000ffff027224 */ /* 0x001fe400078e00ff */
[----:B---3--:R-:W-:-:S05]  /*1dd00*/  IMAD R5, R17, R7, RZ ;  /* 0x0000000711057224 */ /* 0x008fca00078e02ff */
[-C--:B------:R-:W-:Y:S02]  /*1dd10*/  IABS R8, R5.reuse ;  /* 0x0000000500087213 */ /* 0x080fe40000000000 */
[----:B------:R-:W-:Y:S02]  /*1dd20*/  IABS R6, R5 ;  /* 0x0000000500067213 */ /* 0x000fe40000000000 */
[----:B------:R-:W0:Y:S03]  /*1dd30*/  I2F.RP R9, R8 ;  /* 0x0000000800097306 */ /* 0x000e260000209400 */
[----:B------:R-:W-:-:S05]  /*1dd40*/  IMAD.MOV R6, RZ, RZ, -R6 ;  /* 0x000000ffff067224 */ /* 0x000fca00078e0a06 */
[----:B0-----:R-:W0:Y:S02]  /*1dd50*/  MUFU.RCP R9, R9 ;  /* 0x0000000900097308 */ /* 0x001e240000001000 */
[----:B0-----:R-:W-:-:S06]  /*1dd60*/  VIADD R10, R9, 0xffffffe ;  /* 0x0ffffffe090a7836 */ /* 0x001fcc0000000000 */
[----:B------:R-:W0:Y:S02]  /*1dd70*/  F2I.FTZ.U32.TRUNC.NTZ R3, R10 ;  /* 0x0000000a00037305 */ /* 0x000e24000021f000 */
        /* <DEDUP_REMOVED lines=21> */
[----:B------:R-:W-:-:S04]  /*1ded0*/  VIADDMNMX R4, R3, R4, R7, PT ;  /* 0x0000000403047246 */ /* 0x000fc80003800107 */
[----:B------:R-:W-:-:S04]  /*1dee0*/  IABS R7, R4 ;  /* 0x0000000400077213 */ /* 0x000fc80000000000 */
[----:B------:R-:W0:Y:S08]  /*1def0*/  I2F.RP R8, R7 ;  /* 0x0000000700087306 */ /* 0x000e300000209400 */
[----:B0-----:R-:W0:Y:S02]  /*1df00*/  MUFU.RCP R8, R8 ;  /* 0x0000000800087308 */ /* 0x001e240000001000 */
[----:B0-----:R-:W-:-:S06]  /*1df10*/  VIADD R3, R8, 0xffffffe ;  /* 0x0ffffffe08037836 */ /* 0x001fcc0000000000 */
[----:B------:R-:W0:Y:S02]  /*1df20*/  F2I.FTZ.U32.TRUNC.NTZ R3, R3 ;  /* 0x0000000300037305 */ /* 0x000e24000021f000 */
[----:B0-----:R-:W-:-:S04]  /*1df30*/  IMAD.MOV R0, RZ, RZ, -R3 ;  /* 0x000000ffff007224 */ /* 0x001fc800078e0a03 */
[----:B------:R-:W-:Y:S01]  /*1df40*/  IMAD R9, R0, R7, RZ ;  /* 0x0000000700097224 */ /* 0x000fe200078e02ff */
[----:B------:R-:W-:-:S03]  /*1df50*/  IABS R0, R4 ;  /* 0x0000000400007213 */ /* 0x000fc60000000000 */
[----:B------:R-:W-:Y:S01]  /*1df60*/  IMAD.HI.U32 R2, R3, R9, R2 ;  /* 0x0000000903027227 */ /* 0x000fe200078e0002 */
[----:B------:R-:W-:-:S03]  /*1df70*/  IABS R9, R5 ;  /* 0x0000000500097213 */ /* 0x000fc60000000000 */
        /* <DEDUP_REMOVED lines=8> */
[C---:B------:R-:W-:Y:S01]  /*1e000*/  LOP3.LUT R0, R5.reuse, R4, RZ, 0x3c, !PT ;  /* 0x0000000405007212 */ /* 0x040fe200078e3cff */
[----:B------:R-:W-:-:S03]  /*1e010*/  IMAD.IADD R5, R5, 0x1, R6 ;  /* 0x0000000105057824 */ /* 0x000fc600078e0206 */
[----:B------:R-:W-:-:S07]  /*1e020*/  ISETP.GE.AND P2, PT, R0, RZ, PT ;  /* 0x000000ff0000720c */ /* 0x000fce0003f46270 */
[----:B------:R-:W-:-:S06]  /*1e030*/  @P0 VIADD R2, R2, 0x1 ;  /* 0x0000000102020836 */ /* 0x000fcc0000000000 */
[----:B------:R-:W-:Y:S01]  /*1e040*/  @!P2 IMAD.MOV R2, RZ, RZ, -R2 ;  /* 0x000000ffff02a224 */ /* 0x000fe200078e0a02 */
[----:B------:R-:W-:Y:S01]  /*1e050*/  @!P1 LOP3.LUT R2, RZ, R4, RZ, 0x33, !PT ;  /* 0x00000004ff029212 */ /* 0x000fe200078e33ff */
[----:B------:R-:W-:-:S04]  /*1e060*/  IMAD.MOV R4, RZ, RZ, -R4 ;  /* 0x000000ffff047224 */ /* 0x000fc800078e0a04 */
[----:B------:R-:W-:Y:S01]  /*1e070*/  IMAD R18, R2, R4, R5 ;  /* 0x0000000402127224 */ /* 0x000fe200078e0205 */
[----:B------:R-:W-:-:S05]  /*1e080*/  LOP3.LUT R2, RZ, R2, RZ, 0x33, !PT ;  /* 0x00000002ff027212 */ /* 0x000fca00078e33ff */
[----:B------:R-:W-:Y:S01]  /*1e090*/  IMAD.IADD R17, R17, 0x1, R2 ;  /* 0x0000000111117824 */ /* 0x000fe200078e0202 */
[----:B------:R-:W-:Y:S06]  /*1e0a0*/  BRA `(.L_x_1880) ;  /* 0x00000000001c7947 */ /* 0x000fec0003800000 */
.L_x_1872:
[----:B------:R-:W-:Y:S01]  /*1e0b0*/  UMOV UR4, URZ ;  /* 0x0000003f00047c82 */ /* 0x000fe20008000000 */
[----:B------:R-:W-:Y:S01]  /*1e0c0*/  UMOV UR5, URZ ;  /* 0x0000003f00057c82 */ /* 0x000fe20008000000 */
[----:B------:R-:W-:Y:S01]  /*1e0d0*/  ULDC UR6, c[0x0][0xc3c] ;  /* 0x00030f0000067ab9 */ /* 0x000fe20000000800 */
[----:B------:R-:W-:Y:S02]  /*1e0e0*/  IMAD.MOV.U32 R16, RZ, RZ, R0 ;  /* 0x000000ffff107224 */ /* 0x000fe400078e0000 */
[----:B------:R-:W-:Y:S02]  /*1e0f0*/  IMAD.U32 R17, RZ, RZ, UR4 ;  /* 0x00000004ff117e24 */ /* 0x000fe4000f8e00ff */
[----:B------:R-:W-:Y:S02]  /*1e100*/  IMAD.U32 R18, RZ, RZ, UR5 ;  /* 0x00000005ff127e24 */ /* 0x000fe4000f8e00ff */
[----:B------:R-:W-:-:S07]  /*1e110*/  IMAD.U32 R19, RZ, RZ, UR6 ;  /* 0x00000006ff137e24 */ /* 0x000fce000f8e00ff */
.L_x_1880:
[----:B------:R-:W2:Y:S01]  /*1e120*/  S2R R0, SR_TID.X ;  /* 0x0000000000007919 */ /* 0x000ea20000002100 */
[----:B------:R-:W-:Y:S05]  /*1e130*/  WARPSYNC.ALL ;  /* 0x0000000000007948 */ /* 0x000fea0003800000 */
[----:B------:R-:W-:Y:S01]  /*1e140*/  BAR.SYNC.DEFER_BLOCKING 0x4, 0x200 ;  /* 0x0108000000007b1d */ /* 0x000fe20000010000 */
[----:B--2---:R-:W-:-:S04]  /*1e150*/  LOP3.LUT R0, R0, 0x1f, RZ, 0xc0, !PT ;  /* 0x0000001f00007812 */ /* 0x004fc800078ec0ff */
[----:B------:R-:W-:-:S13]  /*1e160*/  ISETP.NE.AND P0, PT, R0, RZ, PT ;  /* 0x000000ff0000720c */ /* 0x000fda0003f05270 */
[----:B0-----:R-:W0:Y:S01]  /*1e170*/  @!P0 S2R R3, SR_CgaCtaId ;  /* 0x0000000000038919 */ /* 0x001e220000008800 */
[----:B------:R-:W-:-:S04]  /*1e180*/  @!P0 MOV R0, 0x400 ;  /* 0x0000040000008802 */ /* 0x000fc80000000f00 */
[----:B0-----:R-:W-:-:S05]  /*1e190*/  @!P0 LEA R23, R3, R0, 0x18 ;  /* 0x0000000003178211 */ /* 0x001fca00078ec0ff */
[----:B------:R0:W-:Y:S01]  /*1e1a0*/  @!P0 STS.128 [R23+0x168d0], R16 ;  /* 0x0168d01017008388 */ /* 0x0001e20000000c00 */
[----:B------:R-:W-:Y:S06]  /*1e1b0*/  BAR.ARV 0x5, 0x200 ;  /* 0x0148000000007b1d */ /* 0x000fec0000002000 */
.L_x_1869:
[----:B------:R-:W-:Y:S02]  /*1e1c0*/  ULDC UR4, c[0x0][0xc3c] ;  /* 0x00030f0000047ab9 */ /* 0x000fe40000000800 */
[----:B----4-:R-:W-:-:S13]  /*1e1d0*/  ISETP.GE.AND P0, PT, R19, UR4, PT ;  /* 0x0000000413007c0c */ /* 0x010fda000bf06270 */
[----:B------:R-:W-:Y:S05]  /*1e1e0*/  @!P0 BRA `(.L_x_1881) ;  /* 0xffffff9c009c8947 */ /* 0x000fea000383ffff */
[----:B------:R-:W-:Y:S05]  /*1e1f0*/  BSYNC B8 ;  /* 0x0000000000087941 */ /* 0x000fea0003800000 */
.L_x_1772:
[----:B0-----:R-:W4:Y:S01]  /*1e200*/  LDL.LU R0, [R1+0x44] ;  /* 0x0000440001007983 */ /* 0x001f220000300800 */
[----:B------:R-:W-:Y:S01]  /*1e210*/  BSSY B0, `(.L_x_1882) ;  /* 0x000000b000007945 */ /* 0x000fe20003800000 */
[----:B------:R-:W0:Y:S01]  /*1e220*/  S2R R5, SR_CgaCtaId ;  /* 0x0000000000057919 */ /* 0x000e220000008800 */
[----:B----4-:R-:W-:-:S05]  /*1e230*/  VIADD R0, R0, 0x1 ;  /* 0x0000000100007836 */ /* 0x010fca0000000000 */
        /* <DEDUP_REMOVED lines=8> */
.L_x_2096:
[----:B------:R-:W-:Y:S05]  /*1e2c0*/  BSYNC B0 ;  /* 0x0000000000007941 */ /* 0x000fea0003800000 */
.L_x_1882:
[----:B------:R-:W-:-:S03]  /*1e2d0*/  UMOV UR4, 0xffffffff ;  /* 0xffffffff00047882 */ /* 0x000fc60000000000 */
[----:B------:R-:W-:Y:S05]  /*1e2e0*/  BRA.DIV UR4, `(.L_x_1884) ;  /* 0x0000006204047947 */ /* 0x000fea000b800000 */
[----:B0-----:R-:W0:Y:S02]  /*1e2f0*/  S2R R0, SR_TID.X ;  /* 0x0000000000007919 */ /* 0x001e240000002100 */
[----:B0-----:R-:W-:-:S04]  /*1e300*/  SHF.R.U32.HI R0, RZ, 0x5, R0 ;  /* 0x00000005ff007819 */ /* 0x001fc80000011600 */
[----:B------:R-:W-:-:S05]  /*1e310*/  LOP3.LUT R0, R0, 0x3, RZ, 0xc0, !PT ;  /* 0x0000000300007812 */ /* 0x000fca00078ec0ff */
[----:B------:R0:W4:Y:S02]  /*1e320*/  SHFL.IDX PT, R14, R0, RZ, 0x1f ;  /* 0x00001fff000e7589 */ /* 0x00012400000e0000 */
.L_x_2099:
[----:B----4-:R-:W-:-:S13]  /*1e330*/  ISETP.NE.AND P0, PT, R14, RZ, PT ;  /* 0x000000ff0e00720c */ /* 0x010fda0003f05270 */
[----:B------:R-:W-:Y:S05]  /*1e340*/  @P0 BRA `(.L_x_1556) ;  /* 0x0000000000880947 */ /* 0x000fea0003800000 */
[----:B------:R-:W-:-:S03]  /*1e350*/  UMOV UR4, 0xffffffff ;  /* 0xffffffff00047882 */ /* 0x000fc60000000000 */
[----:B------:R-:W-:Y:S05]  /*1e360*/  BRA.DIV UR4, `(.L_x_1885) ;  /* 0x0000006204187947 */ /* 0x000fea000b800000 */
[----:B------:R-:W-:-:S13]  /*1e370*/  ELECT P6, URZ, PT ;  /* 0x00000000003f782f */ /* 0x000fda00038c0000 */
.L_x_2102:
[----:B------:R-:W-:Y:S05]  /*1e380*/  @!P6 BRA `(.L_x_1556) ;  /* 0x000000000078e947 */ /* 0x000fea0003800000 */
[----:B------:R-:W-:-:S06]  /*1e390*/  ULOP3.LUT UR4, UR37, 0x2, URZ, 0xfc, !UPT ;  /* 0x0000000225047892 */ /* 0x000fcc000f8efc3f */
[----:B0-----:R-:W-:-:S05]  /*1e3a0*/  IMAD.U32 R0, RZ, RZ, UR4 ;  /* 0x00000004ff007e24 */ /* 0x001fca000f8e00ff */
[----:B------:R-:W-:-:S13]  /*1e3b0*/  ISETP.NE.AND P0, PT, R0, 0x3, PT ;  /* 0x000000030000780c */ /* 0x000fda0003f05270 */
[----:B------:R-:W-:Y:S05]  /*1e3c0*/  @!P0 BRA `(.L_x_1886) ;  /* 0x0000000000048947 */ /* 0x000fea0003800000 */
[----:B------:R-:W-:Y:S01]  /*1e3d0*/  BPT.TRAP 0x1 ;  /* 0x000000040000795c */ /* 0x000fe20000300000 */
.L_x_1886:
[----:B------:R-:W-:Y:S01]  /*1e3e0*/  IMAD R3, R25, 0x8, R5 ;  /* 0x0000000819037824 */ /* 0x000fe200078e0205 */
[----:B------:R-:W-:Y:S01]  /*1e3f0*/  SHF.L.U32 R2, R29, 0x1f, RZ ;  /* 0x0000001f1d027819 */ /* 0x000fe200000006ff */
[----:B------:R-:W-:-:S03]  /*1e400*/  VIADD R25, R25, 0x1 ;  /* 0x0000000119197836 */ /* 0x000fc60000000000 */
[----:B------:R-:W0:Y:S02]  /*1e410*/  SYNCS.PHASECHK.TRANS64.TRYWAIT P1, [R3+URZ+0x16840], R2 ;  /* 0x01684002030075a7 */ /* 0x000e24000802017f */
[----:B------:R-:W-:-:S04]  /*1e420*/  ISETP.NE.AND P2, PT, R25, 0x2, PT ;  /* 0x000000021900780c */ /* 0x000fc80003f45270 */
[----:B------:R-:W-:Y:S01]  /*1e430*/  SEL R0, RZ, 0x1, P2 ;  /* 0x00000001ff007807 */ /* 0x000fe20001000000 */
[----:B0-----:R-:W-:Y:S08]  /*1e440*/  @!P1 BRA `(.L_x_1887) ;  /* 0x0000006000009947 */ /* 0x001ff00003800000 */
.L_x_2103:
[----:B------:R-:W-:Y:S02]  /*1e450*/  SEL R25, R25, RZ, P2 ;  /* 0x000000ff19197207 */ /* 0x000fe40001000000 */
[----:B------:R-:W-:Y:S01]  /*1e460*/  LOP3.LUT R0, R29, R0, RZ, 0x3c, !PT ;  /* 0x000000001d007212 */ /* 0x000fe200078e3cff */
[----:B------:R-:W-:Y:S06]  /*1e470*/  @!P0 BRA `(.L_x_1888) ;  /* 0x0000000000048947 */ /* 0x000fec0003800000 */
[----:B------:R-:W-:Y:S01]  /*1e480*/  BPT.TRAP 0x1 ;  /* 0x000000040000795c */ /* 0x000fe20000300000 */
.L_x_1888:
[----:B------:R-:W-:Y:S01]  /*1e490*/  IMAD R25, R25, 0x8, R5 ;  /* 0x0000000819197824 */ /* 0x000fe200078e0205 */
[----:B------:R-:W-:-:S04]  /*1e4a0*/  SHF.L.U32 R0, R0, 0x1f, RZ ;  /* 0x0000001f00007819 */ /* 0x000fc800000006ff */
[----:B------:R-:W4:Y:S02]  /*1e4b0*/  SYNCS.PHASECHK.TRANS64.TRYWAIT P1, [R25+URZ+0x16840], R0 ;  /* 0x01684000190075a7 */ /* 0x000f24000802017f */
[----:B----4-:R-:W-:Y:S05]  /*1e4c0*/  @!P1 BRA `(.L_x_1889) ;  /* 0x0000005c00f49947 */ /* 0x010fea0003800000 */
.L_x_2104:
[----:B------:R-:W-:Y:S05]  /*1e4d0*/  @!P0 BRA `(.L_x_1890) ;  /* 0x0000000000048947 */ /* 0x000fea0003800000 */
[----:B------:R-:W-:Y:S01]  /*1e4e0*/  BPT.TRAP 0x1 ;  /* 0x000000040000795c */ /* 0x000fe20000300000 */
.L_x_1890:
[----:B------:R-:W5:Y:S02]  /*1e4f0*/  SYNCS.PHASECHK.TRANS64.TRYWAIT P1, [R3+URZ+0x16860], R2 ;  /* 0x01686002030075a7 */ /* 0x000f64000802017f */
[----:B-----5:R-:W-:Y:S05]  /*1e500*/  @!P1 BRA `(.L_x_1891) ;  /* 0x0000005c00f89947 */ /* 0x020fea0003800000 */
.L_x_2105:
[----:B------:R-:W-:Y:S05]  /*1e510*/  @!P0 BRA `(.L_x_1892) ;  /* 0x0000000000048947 */ /* 0x000fea0003800000 */
[----:B------:R-:W-:Y:S01]  /*1e520*/  BPT.TRAP 0x1 ;  /* 0x000000040000795c */ /* 0x000fe20000300000 */
.L_x_1892:
[----:B------:R0:W0:Y:S02]  /*1e530*/  SYNCS.PHASECHK.TRANS64.TRYWAIT P0, [R25+URZ+0x16860], R0 ;  /* 0x01686000190075a7 */ /* 0x000024000800017f */
[----:B0-----:R-:W-:Y:S05]  /*1e540*/  @!P0 NANOSLEEP.SYNCS 0x989680 ;  /* 0x009896800000895d */ /* 0x001fea0003900000 */
[----:B------:R-:W0:Y:S02]  /*1e550*/  @!P0 SYNCS.PHASECHK.TRANS64 P0, [R25+URZ+0x16860], R0 ;  /* 0x01686000190085a7 */ /* 0x000e24000800007f */
[----:B0-----:R-:W-:Y:S05]  /*1e560*/  @!P0 BRA `(.L_x_1892) ;  /* 0xfffffffc00f08947 */ /* 0x001fea000383ffff */
.L_x_1556:
[----:B------:R-:W-:Y:S05]  /*1e570*/  BSYNC B9 ;  /* 0x0000000000097941 */ /* 0x000fea0003800000 */
.L_x_1553:
[----:B------:R-:W-:Y:S05]  /*1e580*/  EXIT ;  /* 0x000000000000794d */ /* 0x000fea0003800000 */
.L_x_1582:
[----:B0-----:R0:W1:Y:S02]  /*1e590*/  SYNCS.PHASECHK.TRANS64.TRYWAIT P6, [R70+URZ+0x16890], R78 ;  /* 0x0168904e460075a7 */ /* 0x00106400080c017f */
[----:B-1----:R-:W-:Y:S05]  /*1e5a0*/  @!P6 NANOSLEEP.SYNCS 0x989680 ;  /* 0x009896800000e95d */ /* 0x002fea0003900000 */
[----:B------:R-:W1:Y:S02]  /*1e5b0*/  @!P6 SYNCS.PHASECHK.TRANS64 P6, [R70+URZ+0x16890], R78 ;  /* 0x0168904e4600e5a7 */ /* 0x000e6400080c007f */
[----:B-1----:R-:W-:Y:S05]  /*1e5c0*/  @!P6 BRA `(.L_x_1582) ;  /* 0xfffffffc00f0e947 */ /* 0x002fea000383ffff */
[----:B------:R-:W-:Y:S05]  /*1e5d0*/  BRA `(.L_x_1893) ;  /* 0xfffffe4800287947 */ /* 0x000fea000383ffff */
.L_x_1583:
        /* <DEDUP_REMOVED lines=8> */
.L_x_1895:
[----:B------:R-:W-:Y:S05]  /*1e660*/  BSYNC B1 ;  /* 0x0000000000017941 */ /* 0x000fea0003800000 */
.L_x_1894:
        /* <DEDUP_REMOVED lines=8> */
.L_x_1896:
[----:B------:R-:W-:Y:S05]  /*1e6f0*/  BRA `(.L_x_1897) ;  /* 0xfffffe4400f47947 */ /* 0x000fea000383ffff */
.L_x_1592:
[----:B------:R-:W-:Y:S01]  /*1e700*/  BSSY B1, `(.L_x_1898) ;  /* 0x0000008000017945 */ /* 0x000fe20003800000 */
[----:B--2-4-:R-:W-:Y:S02]  /*1e710*/  IMAD.MOV.U32 R13, RZ, RZ, R85 ;  /* 0x000000ffff0d7224 */ /* 0x014fe400078e0055 */
[----:B------:R-:W-:Y:S02]  /*1e720*/  IMAD.MOV.U32 R12, RZ, RZ, 0x1 ;  /* 0x00000001ff0c7424 */ /* 0x000fe400078e00ff */
[----:B------:R-:W-:Y:S02]  /*1e730*/  IMAD.MOV.U32 R11, RZ, RZ, 0x1c1f ;  /* 0x00001c1fff0b7424 */ /* 0x000fe400078e00ff */
[----:B------:R-:W-:-:S07]  /*1e740*/  IMAD.MOV.U32 R15, RZ, RZ, -0x1 ;  /* 0xffffffffff0f7424 */ /* 0x000fce00078e00ff */
[----:B01-3--:R-:W-:Y:S05]  /*1e750*/  WARPSYNC.COLLECTIVE R15, `(.L_x_1899) ;  /* 0x000000000f087348 */ /* 0x00bfea0003c00000 */
[----:B---3--:R2:W3:Y:S02]  /*1e760*/  SHFL.IDX P6, R14, R13, R12, R11 ;  /* 0x0000000c0d0e7389 */ /* 0x0084e400000c000b */
[----:B0123--:R-:W-:Y:S01]  /*1e770*/  ENDCOLLECTIVE ;  /* 0x000000000000791b */ /* 0x00ffe20003800000 */
.L_x_1899:
[----:B------:R-:W-:Y:S05]  /*1e780*/  BSYNC B1 ;  /* 0x0000000000017941 */ /* 0x000fea0003800000 */
.L_x_1898:
        /* <DEDUP_REMOVED lines=8> */
.L_x_1900:
[----:B------:R-:W-:Y:S05]  /*1e810*/  BRA `(.L_x_1901) ;  /* 0xfffffe4c008c7947 */ /* 0x000fea000383ffff */
.L_x_1604:
[----:B-1----:R1:W2:Y:S02]  /*1e820*/  SYNCS.PHASECHK.TRANS64.TRYWAIT P4, [R70+URZ+0x16890], R78 ;  /* 0x0168904e460075a7 */ /* 0x0022a4000808017f */
[----:B--2---:R-:W-:Y:S05]  /*1e830*/  @!P4 NANOSLEEP.SYNCS 0x989680 ;  /* 0x009896800000c95d */ /* 0x004fea0003900000 */
[----:B------:R-:W2:Y:S02]  /*1e840*/  @!P4 SYNCS.PHASECHK.TRANS64 P4, [R70+URZ+0x16890], R78 ;  /* 0x0168904e4600c5a7 */ /* 0x000ea4000808007f */
[----:B--2---:R-:W-:Y:S05]  /*1e850*/  @!P4 BRA `(.L_x_1604) ;  /* 0xfffffffc00f0c947 */ /* 0x004fea000383ffff */
[----:B------:R-:W-:Y:S05]  /*1e860*/  BRA `(.L_x_1902) ;  /* 0xfffffe5800b87947 */ /* 0x000fea000383ffff */
.L_x_1605:
[----:B------:R-:W-:Y:S01]  /*1e870*/  BSSY B1, `(.L_x_1903) ;  /* 0x0000008000017945 */ /* 0x000fe20003800000 */
[----:B0-----:R-:W-:Y:S02]  /*1e880*/  IMAD.MOV.U32 R13, RZ, RZ, R85 ;  /* 0x000000ffff0d7224 */ /* 0x001fe400078e0055 */
[----:B------:R-:W-:Y:S02]  /*1e890*/  IMAD.MOV.U32 R12, RZ, RZ, RZ ;  /* 0x000000ffff0c7224 */ /* 0x000fe400078e00ff */
[----:B------:R-:W-:Y:S02]  /*1e8a0*/  IMAD.MOV.U32 R11, RZ, RZ, 0x1c1f ;  /* 0x00001c1fff0b7424 */ /* 0x000fe400078e00ff */
[----:B------:R-:W-:-:S07]  /*1e8b0*/  IMAD.MOV.U32 R15, RZ, RZ, -0x1 ;  /* 0xffffffffff0f7424 */ /* 0x000fce00078e00ff */
[----:B-1----:R-:W-:Y:S05]  /*1e8c0*/  WARPSYNC.COLLECTIVE R15, `(.L_x_1904) ;  /* 0x000000000f087348 */ /* 0x002fea0003c00000 */
[----:B------:R0:W2:Y:S02]  /*1e8d0*/  SHFL.IDX P6, R14, R13, R12, R11 ;  /* 0x0000000c0d0e7389 */ /* 0x0000a400000c000b */
[----:B012---:R-:W-:Y:S01]  /*1e8e0*/  ENDCOLLECTIVE ;  /* 0x000000000000791b */ /* 0x007fe20003800000 */
.L_x_1904:
[----:B------:R-:W-:Y:S05]  /*1e8f0*/  BSYNC B1 ;  /* 0x0000000000017941 */ /* 0x000fea0003800000 */
.L_x_1903:
        /* <DEDUP_REMOVED lines=8> */
.L_x_1905:
[----:B------:R-:W-:Y:S01]  /*1e980*/  IMAD.MOV.U32 R82, RZ, RZ, R14 ;  /* 0x000000ffff527224 */ /* 0x000fe200078e000e */
[----:B------:R-:W-:Y:S06]  /*1e990*/  BRA `(.L_x_1906) ;  /* 0xfffffe5800847947 */ /* 0x000fec000383ffff */
.L_x_1610:
[----:B------:R-:W-:Y:S01]  /*1e9a0*/  BSSY B1, `(.L_x_1907) ;  /* 0x0000008000017945 */ /* 0x000fe20003800000 */
[----:B0-----:R-:W-:Y:S02]  /*1e9b0*/  IMAD.MOV.U32 R13, RZ, RZ, R85 ;  /* 0x000000ffff0d7224 */ /* 0x001fe400078e0055 */
[----:B------:R-:W-:Y:S02]  /*1e9c0*/  IMAD.MOV.U32 R12, RZ, RZ, 0x1 ;  /* 0x00000001ff0c7424 */ /* 0x000fe400078e00ff */
[----:B------:R-:W-:Y:S02]  /*1e9d0*/  IMAD.MOV.U32 R11, RZ, RZ, 0x1c1f ;  /* 0x00001c1fff0b7424 */ /* 0x000fe400078e00ff */
[----:B------:R-:W-:-:S07]  /*1e9e0*/  IMAD.MOV.U32 R15, RZ, RZ, -0x1 ;  /* 0xffffffffff0f7424 */ /* 0x000fce00078e00ff */
[----:B-1234-:R-:W-:Y:S05]  /*1e9f0*/  WARPSYNC.COLLECTIVE R15, `(.L_x_1908) ;  /* 0x000000000f087348 */ /* 0x01efea0003c00000 */
[----:B------:R0:W0:Y:S02]  /*1ea00*/  SHFL.IDX P6, R14, R13, R12, R11 ;  /* 0x0000000c0d0e7389 */ /* 0x00002400000c000b */
[----:B01234-:R-:W-:Y:S01]  /*1ea10*/  ENDCOLLECTIVE ;  /* 0x000000000000791b */ /* 0x01ffe20003800000 */
.L_x_1908:
[----:B------:R-:W-:Y:S05]  /*1ea20*/  BSYNC B1 ;  /* 0x0000000000017941 */ /* 0x000fea0003800000 */
.L_x_1907:
        /* <DEDUP_REMOVED lines=8> */
.L_x_1909:
[----:B------:R-:W-:Y:S01]  /*1eab0*/  IMAD.MOV.U32 R84, RZ, RZ, R14 ;  /* 0x000000ffff547224 */ /* 0x000fe200078e000e */
[----:B------:R-:W-:Y:S06]  /*1eac0*/  BRA `(.L_x_1910) ;  /* 0xfffffe6000307947 */ /* 0x000fec000383ffff */
.L_x_1615:
[----:B0-----:R0:W1:Y:S02]  /*1ead0*/  SYNCS.PHASECHK.TRANS64.TRYWAIT P3, [R70+URZ+0x16890], R78 ;  /* 0x0168904e460075a7 */ /* 0x001064000806017f */
[----:B-1----:R-:W-:Y:S05]  /*1eae0*/  @!P3 NANOSLEEP.SYNCS 0x989680 ;  /* 0x009896800000b95d */ /* 0x002fea0003900000 */
[----:B------:R-:W1:Y:S02]  /*1eaf0*/  @!P3 SYNCS.PHASECHK.TRANS64 P3, [R70+URZ+0x16890], R78 ;  /* 0x0168904e4600b5a7 */ /* 0x000e64000806007f */
[----:B-1----:R-:W-:Y:S05]  /*1eb00*/  @!P3 BRA `(.L_x_1615) ;  /* 0xfffffffc00f0b947 */ /* 0x002fea000383ffff */
[----:B------:R-:W-:Y:S05]  /*1eb10*/  BRA `(.L_x_1911) ;  /* 0xfffffe6800487947 */ /* 0x000fea000383ffff */
.L_x_1616:
        /* <DEDUP_REMOVED lines=8> */
.L_x_1913:
[----:B------:R-:W-:Y:S05]  /*1eba0*/  BSYNC B1 ;  /* 0x0000000000017941 */ /* 0x000fea0003800000 */
.L_x_1912:
        /* <DEDUP_REMOVED lines=8> */
.L_x_1914:
[----:B------:R-:W-:Y:S01]  /*1ec30*/  IMAD.MOV.U32 R33, RZ, RZ, R14 ;  /* 0x000000ffff217224 */ /* 0x000fe200078e000e */
[----:B------:R-:W-:Y:S06]  /*1ec40*/  BRA `(.L_x_1915) ;  /* 0xfffffe68006c7947 */ /* 0x000fec000383ffff */
.L_x_1619:
[----:B------:R-:W-:Y:S01]  /*1ec50*/  BSSY B1, `(.L_x_1916) ;  /* 0x0000008000017945 */ /* 0x000fe20003800000 */
[----:B----4-:R-:W-:Y:S02]  /*1ec60*/  IMAD.MOV.U32 R13, RZ, RZ, R34 ;  /* 0x000000ffff0d7224 */ /* 0x010fe400078e0022 */
[----:B------:R-:W-:Y:S02]  /*1ec70*/  IMAD.MOV.U32 R12, RZ, RZ, 0x1 ;  /* 0x00000001ff0c7424 */ /* 0x000fe400078e00ff */
[----:B------:R-:W-:Y:S02]  /*1ec80*/  IMAD.MOV.U32 R11, RZ, RZ, 0x1c1f ;  /* 0x00001c1fff0b7424 */ /* 0x000fe400078e00ff */
[----:B------:R-:W-:-:S07]  /*1ec90*/  IMAD.MOV.U32 R15, RZ, RZ, -0x1 ;  /* 0xffffffffff0f7424 */ /* 0x000fce00078e00ff */
[----:B0123--:R-:W-:Y:S05]  /*1eca0*/  WARPSYNC.COLLECTIVE R15, `(.L_x_1917) ;  /* 0x000000000f087348 */ /* 0x00ffea0003c00000 */
[----:B------:R4:W0:Y:S02]  /*1ecb0*/  SHFL.IDX P6, R14, R13, R12, R11 ;  /* 0x0000000c0d0e7389 */ /* 0x00082400000c000b */
[----:B01234-:R-:W-:Y:S01]  /*1ecc0*/  ENDCOLLECTIVE ;  /* 0x000000000000791b */ /* 0x01ffe20003800000 */
.L_x_1917:
[----:B------:R-:W-:Y:S05]  /*1ecd0*/  BSYNC B1 ;  /* 0x0000000000017941 */ /* 0x000fea0003800000 */
.L_x_1916:
        /* <DEDUP_REMOVED lines=8> */
.L_x_1918:
[----:B------:R-:W-:Y:S01]  /*1ed60*/  IMAD.MOV.U32 R33, RZ, RZ, R14 ;  /* 0x000000ffff217224 */ /* 0x000fe200078e000e */
[----:B------:R-:W-:Y:S06]  /*1ed70*/  BRA `(.L_x_1919) ;  /* 0xfffffe68006c7947 */ /* 0x000fec000383ffff */
.L_x_1623:
[----:B0-----:R0:W3:Y:S02]  /*1ed80*/  SYNCS.PHASECHK.TRANS64.TRYWAIT P4, [R70+URZ+0x168b0], R78 ;  /* 0x0168b04e460075a7 */ /* 0x0010e4000808017f */
[----:B---3--:R-:W-:Y:S05]  /*1ed90*/  @!P4 NANOSLEEP.SYNCS 0x989680 ;  /* 0x009896800000c95d */ /* 0x008fea0003900000 */
[----:B------:R-:W3:Y:S02]  /*1eda0*/  @!P4 SYNCS.PHASECHK.TRANS64 P4, [R70+URZ+0x168b0], R78 ;  /* 0x0168b04e4600c5a7 */ /* 0x000ee4000808007f */
[----:B---3--:R-:W-:Y:S05]  /*1edb0*/  @!P4 BRA `(.L_x_1623) ;  /* 0xfffffffc00f0c947 */ /* 0x008fea000383ffff */
[----:B------:R-:W-:Y:S05]  /*1edc0*/  BRA `(.L_x_1920) ;  /* 0xfffffe6800e87947 */ /* 0x000fea000383ffff */
.L_x_1639:
[----:B------:R-:W0:Y:S01]  /*1edd0*/  S2R R4, SR_TID.X ;  /* 0x0000000000047919 */ /* 0x000e220000002100 */
[----:B------:R-:W-:Y:S01]  /*1ede0*/  BSSY B0, `(.L_x_1921) ;  /* 0x000000c000007945 */ /* 0x000fe20003800000 */
[----:B------:R-:W-:Y:S02]  /*1edf0*/  IMAD.MOV.U32 R12, RZ, RZ, RZ ;  /* 0x000000ffff0c7224 */ /* 0x000fe400078e00ff */
[----:B------:R-:W-:Y:S02]  /*1ee00*/  IMAD.MOV.U32 R11, RZ, RZ, 0x1f ;  /* 0x0000001fff0b7424 */ /* 0x000fe400078e00ff */
[----:B------:R-:W-:Y:S02]  /*1ee10*/  IMAD.MOV.U32 R15, RZ, RZ, -0x1 ;  /* 0xffffffffff0f7424 */ /* 0x000fe400078e00ff */
[----:B0-----:R-:W-:-:S05]  /*1ee20*/  VIADD R5, R4, 0xffffff80 ;  /* 0xffffff8004057836 */ /* 0x001fca0000000000 */
[----:B------:R-:W-:-:S04]  /*1ee30*/  SHF.R.S32.HI R4, RZ, 0x1f, R5 ;  /* 0x0000001fff047819 */ /* 0x000fc80000011405 */
[----:B------:R-:W-:-:S04]  /*1ee40*/  LEA.HI R4, R4, R5, RZ, 0x7 ;  /* 0x0000000504047211 */ /* 0x000fc800078f38ff */
[----:B------:R-:W-:-:S05]  /*1ee50*/  SHF.R.S32.HI R4, RZ, 0x7, R4 ;  /* 0x00000007ff047819 */ /* 0x000fca0000011404 */
[----:B--2---:R-:W-:-:S07]  /*1ee60*/  IMAD.MOV.U32 R13, RZ, RZ, R4 ;  /* 0x000000ffff0d7224 */ /* 0x004fce00078e0004 */
[----:B-----5:R-:W-:Y:S05]  /*1ee70*/  WARPSYNC.COLLECTIVE R15, `(.L_x_1922) ;  /* 0x000000000f087348 */ /* 0x020fea0003c00000 */
[----:B------:R0:W1:Y:S02]  /*1ee80*/  SHFL.IDX P6, R14, R13, R12, R11 ;  /* 0x0000000c0d0e7389 */ /* 0x00006400000c000b */
[----:B01---5:R-:W-:Y:S01]  /*1ee90*/  ENDCOLLECTIVE ;  /* 0x000000000000791b */ /* 0x023fe20003800000 */
.L_x_1922:
[----:B------:R-:W-:Y:S05]  /*1eea0*/  BSYNC B0 ;  /* 0x0000000000007941 */ /* 0x000fea0003800000 */
.L_x_1921:
[----:B------:R1:W-:Y:S01]  /*1eeb0*/  STL [R1+0x28], R14 ;  /* 0x0000280e01007387 */ /* 0x0003e20000100800 */
[----:B------:R-:W-:Y:S05]  /*1eec0*/  BRA `(.L_x_1923) ;  /* 0xfffffe74007c7947 */ /* 0x000fea000383ffff */
.L_x_1651:
[----:B------:R-:W-:Y:S01]  /*1eed0*/  BSSY B1, `(.L_x_1924) ;  /* 0x0000008000017945 */ /* 0x000fe20003800000 */
[----:B--2---:R-:W-:Y:S02]  /*1eee0*/  IMAD.MOV.U32 R13, RZ, RZ, R6 ;  /* 0x000000ffff0d7224 */ /* 0x004fe400078e0006 */
[----:B------:R-:W-:Y:S02]  /*1eef0*/  IMAD.MOV.U32 R12, RZ, RZ, RZ ;  /* 0x000000ffff0c7224 */ /* 0x000fe400078e00ff */
[----:B------:R-:W-:Y:S02]  /*1ef00*/  IMAD.MOV.U32 R11, RZ, RZ, 0x1c1f ;  /* 0x00001c1fff0b7424 */ /* 0x000fe400078e00ff */
[----:B------:R-:W-:-:S07]  /*1ef10*/  IMAD.MOV.U32 R15, RZ, RZ, -0x1 ;  /* 0xffffffffff0f7424 */ /* 0x000fce00078e00ff */
[----:B-1----:R-:W-:Y:S05]  /*1ef20*/  WARPSYNC.COLLECTIVE R15, `(.L_x_1925) ;  /* 0x000000000f087348 */ /* 0x002fea0003c00000 */
[----:B-1----:R0:W1:Y:S02]  /*1ef30*/  SHFL.IDX P6, R14, R13, R12, R11 ;  /* 0x0000000c0d0e7389 */ /* 0x00206400000c000b */
[----:B01----:R-:W-:Y:S01]  /*1ef40*/  ENDCOLLECTIVE ;  /* 0x000000000000791b */ /* 0x003fe20003800000 */
.L_x_1925:
[----:B------:R-:W-:Y:S05]  /*1ef50*/  BSYNC B1 ;  /* 0x0000000000017941 */ /* 0x000fea0003800000 */
.L_x_1924:
        /* <DEDUP_REMOVED lines=8> */
.L_x_1926:
[----:B------:R-:W-:Y:S02]  /*1efe0*/  IMAD.MOV.U32 R13, RZ, RZ, R8 ;  /* 0x000000ffff0d7224 */ /* 0x000fe400078e0008 */
[----:B------:R-:W-:-:S07]  /*1eff0*/  IMAD.MOV.U32 R0, RZ, RZ, R14 ;  /* 0x000000ffff007224 */ /* 0x000fce00078e000e */
[----:B------:R-:W-:Y:S05]  /*1f000*/  WARPSYNC.COLLECTIVE R15, `(.L_x_1927) ;  /* 0x000000000f087348 */ /* 0x000fea0003c00000 */
[----:B------:R0:W1:Y:S02]  /*1f010*/  SHFL.IDX P6, R14, R13, R12, R11 ;  /* 0x0000000c0d0e7389 */ /* 0x00006400000c000b */
[----:B01----:R-:W-:Y:S01]  /*1f020*/  ENDCOLLECTIVE ;  /* 0x000000000000791b */ /* 0x003fe20003800000 */
.L_x_1927:
[----:B------:R-:W-:Y:S02]  /*1f030*/  IMAD.MOV.U32 R13, RZ, RZ, R7 ;  /* 0x000000ffff0d7224 */ /* 0x000fe400078e0007 */
[----:B------:R-:W-:-:S07]  /*1f040*/  IMAD.MOV.U32 R5, RZ, RZ, R14 ;  /* 0x000000ffff057224 */ /* 0x000fce00078e000e */
[----:B------:R-:W-:Y:S05]  /*1f050*/  WARPSYNC.COLLECTIVE R15, `(.L_x_1928) ;  /* 0x000000000f087348 */ /* 0x000fea0003c00000 */
[----:B------:R0:W1:Y:S02]  /*1f060*/  SHFL.IDX P6, R14, R13, R12, R11 ;  /* 0x0000000c0d0e7389 */ /* 0x00006400000c000b */
[----:B01----:R-:W-:Y:S01]  /*1f070*/  ENDCOLLECTIVE ;  /* 0x000000000000791b */ /* 0x003fe20003800000 */
.L_x_1928:
[----:B------:R-:W-:Y:S05]  /*1f080*/  BRA `(.L_x_1929) ;  /* 0xfffffe7c00007947 */ /* 0x000fea000383ffff */
.L_x_1654:
[----:B------:R-:W-:Y:S01]  /*1f090*/  BSSY B1, `(.L_x_1930) ;  /* 0x0000008000017945 */ /* 0x000fe20003800000 */
[----:B--2---:R-:W-:Y:S02]  /*1f0a0*/  IMAD.MOV.U32 R13, RZ, RZ, R6 ;  /* 0x000000ffff0d7224 */ /* 0x004fe400078e0006 */
[----:B------:R-:W-:Y:S02]  /*1f0b0*/  IMAD.MOV.U32 R12, RZ, RZ, 0x1 ;  /* 0x00000001ff0c7424 */ /* 0x000fe400078e00ff */
[----:B------:R-:W-:Y:S02]  /*1f0c0*/  IMAD.MOV.U32 R11, RZ, RZ, 0x1c1f ;  /* 0x00001c1fff0b7424 */ /* 0x000fe400078e00ff */
[----:B------:R-:W-:-:S07]  /*1f0d0*/  IMAD.MOV.U32 R15, RZ, RZ, -0x1 ;  /* 0xffffffffff0f7424 */ /* 0x000fce00078e00ff */
[----:B-1----:R-:W-:Y:S05]  /*1f0e0*/  WARPSYNC.COLLECTIVE R15, `(.L_x_1931) ;  /* 0x000000000f087348 */ /* 0x002fea0003c00000 */
[----:B------:R0:W2:Y:S02]  /*1f0f0*/  SHFL.IDX P6, R14, R13, R12, R11 ;  /* 0x0000000c0d0e7389 */ /* 0x0000a400000c000b */
[----:B012---:R-:W-:Y:S01]  /*1f100*/  ENDCOLLECTIVE ;  /* 0x000000000000791b */ /* 0x007fe20003800000 */
.L_x_1931:
[----:B------:R-:W-:Y:S05]  /*1f110*/  BSYNC B1 ;  /* 0x0000000000017941 */ /* 0x000fea0003800000 */
.L_x_1930:
        /* <DEDUP_REMOVED lines=8> */
.L_x_1932:
[----:B------:R-:W-:Y:S02]  /*1f1a0*/  IMAD.MOV.U32 R13, RZ, RZ, R8 ;  /* 0x000000ffff0d7224 */ /* 0x000fe400078e0008 */
[----:B------:R-:W-:-:S07]  /*1f1b0*/  IMAD.MOV.U32 R0, RZ, RZ, R14 ;  /* 0x000000ffff007224 */ /* 0x000fce00078e000e */
[----:B------:R-:W-:Y:S05]  /*1f1c0*/  WARPSYNC.COLLECTIVE R15, `(.L_x_1933) ;  /* 0x000000000f087348 */ /* 0x000fea0003c00000 */
[----:B------:R0:W1:Y:S02]  /*1f1d0*/  SHFL.IDX P6, R14, R13, R12, R11 ;  /* 0x0000000c0d0e7389 */ /* 0x00006400000c000b */
[----:B01----:R-:W-:Y:S01]  /*1f1e0*/  ENDCOLLECTIVE ;  /* 0x000000000000791b */ /* 0x003fe20003800000 */
.L_x_1933:
[----:B------:R-:W-:Y:S02]  /*1f1f0*/  IMAD.MOV.U32 R13, RZ, RZ, R7 ;  /* 0x000000ffff0d7224 */ /* 0x000fe400078e0007 */
[----:B------:R-:W-:-:S07]  /*1f200*/  IMAD.MOV.U32 R5, RZ, RZ, R14 ;  /* 0x000000ffff057224 */ /* 0x000fce00078e000e */
[----:B------:R-:W-:Y:S05]  /*1f210*/  WARPSYNC.COLLECTIVE R15, `(.L_x_1934) ;  /* 0x000000000f087348 */ /* 0x000fea0003c00000 */
[----:B------:R0:W1:Y:S02]  /*1f220*/  SHFL.IDX P6, R14, R13, R12, R11 ;  /* 0x0000000c0d0e7389 */ /* 0x00006400000c000b */
[----:B01----:R-:W-:Y:S01]  /*1f230*/  ENDCOLLECTIVE ;  /* 0x000000000000791b */ /* 0x003fe20003800000 */
.L_x_1934:
[----:B------:R-:W-:Y:S05]  /*1f240*/  BRA `(.L_x_1935) ;  /* 0xfffffe7c00707947 */ /* 0x000fea000383ffff */
.L_x_1658:
[----:B0-----:R0:W1:Y:S02]  /*1f250*/  SYNCS.PHASECHK.TRANS64.TRYWAIT P0, [R2+URZ+0x16800], R5 ;  /* 0x01680005020075a7 */ /* 0x001064000800017f */
[----:B-1----:R-:W-:Y:S05]  /*1f260*/  @!P0 NANOSLEEP.SYNCS 0x989680 ;  /* 0x009896800000895d */ /* 0x002fea0003900000 */
[----:B------:R-:W1:Y:S02]  /*1f270*/  @!P0 SYNCS.PHASECHK.TRANS64 P0, [R2+URZ+0x16800], R5 ;  /* 0x01680005020085a7 */ /* 0x000e64000800007f */
[----:B-1----:R-:W-:Y:S05]  /*1f280*/  @!P0 BRA `(.L_x_1658) ;  /* 0xfffffffc00f08947 */ /* 0x002fea000383ffff */
[----:B------:R-:W-:Y:S05]  /*1f290*/  BRA `(.L_x_1936) ;  /* 0xfffffe8000847947 */ /* 0x000fea000383ffff */
.L_x_1666:
[----:B------:R-:W0:Y:S01]  /*1f2a0*/  LDC R41, c[0x0][0x3f4] ;  /* 0x0000fd00ff297b82 */ /* 0x000e220000000800 */
[----:B------:R-:W-:Y:S01]  /*1f2b0*/  BSSY B1, `(.L_x_1937) ;  /* 0x0000008000017945 */ /* 0x000fe20003800000 */
[----:B--2---:R-:W-:Y:S02]  /*1f2c0*/  IMAD.MOV.U32 R13, RZ, RZ, R26 ;  /* 0x000000ffff0d7224 */ /* 0x004fe400078e001a */
[----:B------:R-:W-:Y:S02]  /*1f2d0*/  IMAD.MOV.U32 R12, RZ, RZ, RZ ;  /* 0x000000ffff0c7224 */ /* 0x000fe400078e00ff */
[----:B------:R-:W-:Y:S02]  /*1f2e0*/  IMAD.MOV.U32 R11, RZ, RZ, 0x1c1f ;  /* 0x00001c1fff0b7424 */ /* 0x000fe400078e00ff */
[----:B------:R-:W-:-:S07]  /*1f2f0*/  IMAD.MOV.U32 R15, RZ, RZ, -0x1 ;  /* 0xffffffffff0f7424 */ /* 0x000fce00078e00ff */
[----:B01----:R-:W-:Y:S05]  /*1f300*/  WARPSYNC.COLLECTIVE R15, `(.L_x_1938) ;  /* 0x000000000f087348 */ /* 0x003fea0003c00000 */
[----:B-1----:R1:W2:Y:S02]  /*1f310*/  SHFL.IDX P6, R14, R13, R12, R11 ;  /* 0x0000000c0d0e7389 */ /* 0x0022a400000c000b */
[----:B012---:R-:W-:Y:S01]  /*1f320*/  ENDCOLLECTIVE ;  /* 0x000000000000791b */ /* 0x007fe20003800000 */
.L_x_1938:
[----:B------:R-:W-:Y:S05]  /*1f330*/  BSYNC B1 ;  /* 0x0000000000017941 */ /* 0x000fea0003800000 */
.L_x_1937:
[----:B------:R-:W-:Y:S01]  /*1f340*/  IMAD.MOV.U32 R13, RZ, RZ, R25 ;  /* 0x000000ffff0d7224 */ /* 0x000fe200078e0019 */
[----:B------:R-:W-:Y:S01]  /*1f350*/  ISETP.GE.AND P0, PT, R16, R41, PT ;  /* 0x000000291000720c */ /* 0x000fe20003f06270 */
[----:B------:R-:W-:Y:S02]  /*1f360*/  IMAD.MOV.U32 R12, RZ, RZ, RZ ;  /* 0x000000ffff0c7224 */ /* 0x000fe400078e00ff */
[----:B------:R-:W-:Y:S02]  /*1f370*/  IMAD.MOV.U32 R11, RZ, RZ, 0x1c1f ;  /* 0x00001c1fff0b7424 */ /* 0x000fe400078e00ff */
[----:B------:R-:W-:Y:S02]  /*1f380*/  IMAD.MOV.U32 R15, RZ, RZ, -0x1 ;  /* 0xffffffffff0f7424 */ /* 0x000fe400078e00ff */
[----:B------:R-:W-:Y:S02]  /*1f390*/  IMAD.MOV.U32 R0, RZ, RZ, R14 ;  /* 0x000000ffff007224 */ /* 0x000fe400078e000e */
[----:B------:R-:W-:-:S07]  /*1f3a0*/  IMAD R32, R155, R32, RZ ;  /* 0x000000209b207224 */ /* 0x000fce00078e02ff */
[----:B------:R-:W-:Y:S05]  /*1f3b0*/  WARPSYNC.COLLECTIVE R15, `(.L_x_1939) ;  /* 0x000000000f087348 */ /* 0x000fea0003c00000 */
[----:B------:R0:W1:Y:S02]  /*1f3c0*/  SHFL.IDX P6, R14, R13, R12, R11 ;  /* 0x0000000c0d0e7389 */ /* 0x00006400000c000b */
[----:B01----:R-:W-:Y:S01]  /*1f3d0*/  ENDCOLLECTIVE ;  /* 0x000000000000791b */ /* 0x003fe20003800000 */
.L_x_1939:
[----:B------:R-:W-:Y:S01]  /*1f3e0*/  ISETP.GE.OR P1, PT, R35, R32, P0 ;  /* 0x000000202300720c */ /* 0x000fe20000726670 */
[----:B------:R-:W-:-:S12]  /*1f3f0*/  IMAD.MOV.U32 R13, RZ, RZ, R24 ;  /* 0x000000ffff0d7224 */ /* 0x000fd800078e0018 */
[C---:B------:R-:W-:Y:S01]  /*1f400*/  @!P1 IMAD.SHL.U32 R5, R16.reuse, 0x2, RZ ;  /* 0x0000000210059824 */ /* 0x040fe200078e00ff */
[----:B------:R-:W-:Y:S01]  /*1f410*/  @!P1 SHF.L.U64.HI R21, R16, 0x1, R17 ;  /* 0x0000000110159819 */ /* 0x000fe20000010211 */
[----:B------:R-:W-:-:S07]  /*1f420*/  IMAD.MOV.U32 R3, RZ, RZ, R14 ;  /* 0x000000ffff037224 */ /* 0x000fce00078e000e */
[----:B------:R-:W-:Y:S05]  /*1f430*/  WARPSYNC.COLLECTIVE R15, `(.L_x_1940) ;  /* 0x000000000f087348 */ /* 0x000fea0003c00000 */
[----:B------:R0:W1:Y:S02]  /*1f440*/  SHFL.IDX P6, R14, R13, R12, R11 ;  /* 0x0000000c0d0e7389 */ /* 0x00006400000c000b */
[----:B01----:R-:W-:Y:S01]  /*1f450*/  ENDCOLLECTIVE ;  /* 0x000000000000791b */ /* 0x003fe20003800000 */
.L_x_1940:
[----:B------:R-:W-:-:S05]  /*1f460*/  @!P1 IADD3 R6, P2, R3, R5, RZ ;  /* 0x0000000503069210 */ /* 0x000fca0007f5e0ff */
[----:B------:R-:W-:Y:S02]  /*1f470*/  @!P1 IMAD.X R7, R0, 0x1, R21, P2 ;  /* 0x0000000100079824 */ /* 0x000fe400010e0615 */
[----:B------:R-:W-:Y:S02]  /*1f480*/  IMAD.MOV.U32 R13, RZ, RZ, R27 ;  /* 0x000000ffff0d7224 */ /* 0x000fe400078e001b */
[----:B------:R-:W-:-:S07]  /*1f490*/  IMAD.MOV.U32 R4, RZ, RZ, R14 ;  /* 0x000000ffff047224 */ /* 0x000fce00078e000e */
[----:B------:R-:W-:Y:S05]  /*1f4a0*/  WARPSYNC.COLLECTIVE R15, `(.L_x_1941) ;  /* 0x000000000f087348 */ /* 0x000fea0003c00000 */
[----:B------:R0:W1:Y:S02]  /*1f4b0*/  SHFL.IDX P6, R14, R13, R12, R11 ;  /* 0x0000000c0d0e7389 */ /* 0x00006400000c000b */
[----:B01----:R-:W-:Y:S01]  /*1f4c0*/  ENDCOLLECTIVE ;  /* 0x000000000000791b */ /* 0x003fe20003800000 */
.L_x_1941:
[----:B------:R-:W2:Y:S01]  /*1f4d0*/  @!P1 LD.E.128 R8, desc[UR42][R6.64] ;  /* 0x0000002a06089980 */ /* 0x000ea2000c101d00 */
[----:B------:R-:W-:-:S05]  /*1f4e0*/  @!P1 IADD3 R14, P2, R14, R5, RZ ;  /* 0x000000050e0e9210 */ /* 0x000fca0007f5e0ff */
[----:B------:R-:W-:-:S04]  /*1f4f0*/  @!P1 IMAD.X R3, R4, 0x1, R21, P2 ;  /* 0x0000000104039824 */ /* 0x000fc800010e0615 */
[----:B------:R-:W-:-:S05]  /*1f500*/  @!P1 IMAD.MOV.U32 R15, RZ, RZ, R3 ;  /* 0x000000ffff0f9224 */ /* 0x000fca00078e0003 */
[----:B------:R0:W5:Y:S01]  /*1f510*/  @!P1 LD.E.128 R4, desc[UR42][R14.64] ;  /* 0x0000002a0e049980 */ /* 0x000162000c101d00 */
[----:B------:R-:W-:Y:S01]  /*1f520*/  CS2R R38, SRZ ;  /* 0x0000000000267805 */ /* 0x000fe2000001ff00 */
[----:B------:R-:W-:Y:S01]  /*1f530*/  IMAD.MOV.U32 R13, RZ, RZ, R26 ;  /* 0x000000ffff0d7224 */ /* 0x000fe200078e001a */
[----:B------:R-:W-:Y:S01]  /*1f540*/  CS2R R36, SRZ ;  /* 0x0000000000247805 */ /* 0x000fe2000001ff00 */
[----:B------:R-:W-:Y:S01]  /*1f550*/  IMAD.MOV.U32 R12, RZ, RZ, 0x1 ;  /* 0x00000001ff0c7424 */ /* 0x000fe200078e00ff */
[----:B------:R-:W-:Y:S02]  /*1f560*/  CS2R R30, SRZ ;  /* 0x00000000001e7805 */ /* 0x000fe4000001ff00 */
[----:B------:R-:W-:Y:S01]  /*1f570*/  CS2R R20, SRZ ;  /* 0x0000000000147805 */ /* 0x000fe2000001ff00 */
[----:B0-----:R-:W-:Y:S02]  /*1f580*/  IMAD.MOV.U32 R15, RZ, RZ, -0x1 ;  /* 0xffffffffff0f7424 */ /* 0x001fe400078e00ff */
[----:B--2---:R-:W-:-:S02]  /*1f590*/  @!P1 IMAD.MOV.U32 R39, RZ, RZ, R11 ;  /* 0x000000ffff279224 */ /* 0x004fc400078e000b */
[----:B------:R-:W-:Y:S02]  /*1f5a0*/  IMAD.MOV.U32 R11, RZ, RZ, 0x1c1f ;  /* 0x00001c1fff0b7424 */ /* 0x000fe400078e00ff */
[----:B------:R-:W-:Y:S02]  /*1f5b0*/  @!P1 IMAD.MOV.U32 R36, RZ, RZ, R8 ;  /* 0x000000ffff249224 */ /* 0x000fe400078e0008 */
[----:B------:R-:W-:-:S07]  /*1f5c0*/  @!P1 IMAD.MOV.U32 R37, RZ, RZ, R9 ;  /* 0x000000ffff259224 */ /* 0x000fce00078e0009 */
[----:B-----5:R-:W-:Y:S05]  /*1f5d0*/  WARPSYNC.COLLECTIVE R15, `(.L_x_1942) ;  /* 0x000000000f087348 */ /* 0x020fea0003c00000 */
[----:B------:R0:W1:Y:S02]  /*1f5e0*/  SHFL.IDX P6, R14, R13, R12, R11 ;  /* 0x0000000c0d0e7389 */ /* 0x00006400000c000b */
[----:B01---5:R-:W-:Y:S01]  /*1f5f0*/  ENDCOLLECTIVE ;  /* 0x000000000000791b */ /* 0x023fe20003800000 */
.L_x_1942:
[----:B------:R-:W-:Y:S02]  /*1f600*/  IMAD.MOV.U32 R0, RZ, RZ, R36 ;  /* 0x000000ffff007224 */ /* 0x000fe400078e0024 */
[----:B------:R-:W-:Y:S02]  /*1f610*/  IMAD.MOV.U32 R3, RZ, RZ, R37 ;  /* 0x000000ffff037224 */ /* 0x000fe400078e0025 */
[----:B------:R-:W-:Y:S01]  /*1f620*/  @!P1 IMAD.MOV.U32 R38, RZ, RZ, R10 ;  /* 0x000000ffff269224 */ /* 0x000fe200078e000a */
[----:B------:R-:W-:Y:S01]  /*1f630*/  PRMT R48, R0, 0x7610, R48 ;  /* 0x0000761000307816 */ /* 0x000fe20000000030 */
[----:B------:R-:W-:Y:S01]  /*1f640*/  IMAD.MOV.U32 R9, RZ, RZ, R39 ;  /* 0x000000ffff097224 */ /* 0x000fe200078e0027 */
[----:B------:R-:W-:Y:S01]  /*1f650*/  PRMT R34, R34, 0x5410, R3 ;  /* 0x0000541022227816 */ /* 0x000fe20000000003 */
[----:B------:R-:W-:-:S03]  /*1f660*/  IMAD.MOV.U32 R8, RZ, RZ, R38 ;  /* 0x000000ffff087224 */ /* 0x000fc600078e0026 */
[----:B------:R-:W-:Y:S01]  /*1f670*/  PRMT R34, R9, 0x7610, R34 ;  /* 0x0000761009227816 */ /* 0x000fe20000000022 */
[----:B------:R-:W-:Y:S01]  /*1f680*/  IMAD.MOV.U32 R13, RZ, RZ, R25 ;  /* 0x000000ffff0d7224 */ /* 0x000fe200078e0019 */
[----:B------:R-:W-:Y:S01]  /*1f690*/  PRMT R33, R8, 0x7610, R33 ;  /* 0x0000761008217816 */ /* 0x000fe20000000021 */
[----:B------:R-:W-:Y:S02]  /*1f6a0*/  @!P1 IMAD.MOV.U32 R30, RZ, RZ, R4 ;  /* 0x000000ffff1e9224 */ /* 0x000fe400078e0004 */
[----:B------:R-:W-:Y:S02]  /*1f6b0*/  @!P1 IMAD.MOV.U32 R31, RZ, RZ, R5 ;  /* 0x000000ffff1f9224 */ /* 0x000fe400078e0005 */
[----:B------:R-:W-:Y:S02]  /*1f6c0*/  @!P1 IMAD.MOV.U32 R20, RZ, RZ, R6 ;  /* 0x000000ffff149224 */ /* 0x000fe400078e0006 */
[----:B------:R-:W-:Y:S02]  /*1f6d0*/  @!P1 IMAD.MOV.U32 R21, RZ, RZ, R7 ;  /* 0x000000ffff159224 */ /* 0x000fe400078e0007 */
[----:B------:R-:W-:-:S07]  /*1f6e0*/  IMAD.MOV.U32 R0, RZ, RZ, R14 ;  /* 0x000000ffff007224 */ /* 0x000fce00078e000e */
[----:B------:R-:W-:Y:S05]  /*1f6f0*/  WARPSYNC.COLLECTIVE R15, `(.L_x_1943) ;  /* 0x000000000f087348 */ /* 0x000fea0003c00000 */
[----:B------:R0:W1:Y:S02]  /*1f700*/  SHFL.IDX P6, R14, R13, R12, R11 ;  /* 0x0000000c0d0e7389 */ /* 0x00006400000c000b */
[----:B01----:R-:W-:Y:S01]  /*1f710*/  ENDCOLLECTIVE ;  /* 0x000000000000791b */ /* 0x003fe20003800000 */
.L_x_1943:
[----:B------:R-:W-:Y:S02]  /*1f720*/  IMAD.MOV.U32 R4, RZ, RZ, R30 ;  /* 0x000000ffff047224 */ /* 0x000fe400078e001e */
[----:B------:R-:W-:Y:S02]  /*1f730*/  IMAD.MOV.U32 R5, RZ, RZ, R31 ;  /* 0x000000ffff057224 */ /* 0x000fe400078e001f */
[----:B------:R-:W-:Y:S01]  /*1f740*/  IMAD.MOV.U32 R6, RZ, RZ, R20 ;  /* 0x000000ffff067224 */ /* 0x000fe200078e0014 */
[----:B------:R-:W-:Y:S01]  /*1f750*/  PRMT R50, R4, 0x7610, R50 ;  /* 0x0000761004327816 */ /* 0x000fe20000000032 */
[----:B------:R-:W-:Y:S01]  /*1f760*/  IMAD.MOV.U32 R7, RZ, RZ, R21 ;  /* 0x000000ffff077224 */ /* 0x000fe200078e0015 */
[----:B------:R-:W-:Y:S02]  /*1f770*/  PRMT R54, R5, 0x7610, R54 ;  /* 0x0000761005367816 */ /* 0x000fe40000000036 */
[----:B------:R-:W-:Y:S02]  /*1f780*/  CS2R R4, SRZ ;  /* 0x0000000000047805 */ /* 0x000fe4000001ff00 */
[----:B------:R-:W-:-:S02]  /*1f790*/  PRMT R33, R33, 0x5410, R6 ;  /* 0x0000541021217816 */ /* 0x000fc40000000006 */
[----:B------:R-:W-:Y:S01]  /*1f7a0*/  PRMT R55, R7, 0x7610, R55 ;  /* 0x0000761007377816 */ /* 0x000fe20000000037 */
[----:B------:R-:W-:Y:S02]  /*1f7b0*/  IMAD.MOV.U32 R13, RZ, RZ, R24 ;  /* 0x000000ffff0d7224 */ /* 0x000fe400078e0018 */
[----:B------:R-:W-:-:S07]  /*1f7c0*/  IMAD.MOV.U32 R3, RZ, RZ, R14 ;  /* 0x000000ffff037224 */ /* 0x000fce00078e000e */
[----:B------:R-:W-:Y:S05]  /*1f7d0*/  WARPSYNC.COLLECTIVE R15, `(.L_x_1944) ;  /* 0x000000000f087348 */ /* 0x000fea0003c00000 */
[----:B------:R0:W1:Y:S02]  /*1f7e0*/  SHFL.IDX P6, R14, R13, R12, R11 ;  /* 0x0000000c0d0e7389 */ /* 0x00006400000c000b */
[----:B01----:R-:W-:Y:S01]  /*1f7f0*/  ENDCOLLECTIVE ;  /* 0x000000000000791b */ /* 0x003fe20003800000 */
.L_x_1944:
[----:B------:R-:W-:Y:S02]  /*1f800*/  IMAD.MOV.U32 R13, RZ, RZ, R27 ;  /* 0x000000ffff0d7224 */ /* 0x000fe400078e001b */
[----:B------:R-:W-:-:S07]  /*1f810*/  IMAD.MOV.U32 R24, RZ, RZ, R14 ;  /* 0x000000ffff187224 */ /* 0x000fce00078e000e */
[----:B------:R-:W-:Y:S05]  /*1f820*/  WARPSYNC.COLLECTIVE R15, `(.L_x_1945) ;  /* 0x000000000f087348 */ /* 0x000fea0003c00000 */
[----:B------:R0:W1:Y:S02]  /*1f830*/  SHFL.IDX P6, R14, R13, R12, R11 ;  /* 0x0000000c0d0e7389 */ /* 0x00006400000c000b */
[----:B01----:R-:W-:Y:S01]  /*1f840*/  ENDCOLLECTIVE ;  /* 0x000000000000791b */ /* 0x003fe20003800000 */
.L_x_1945:
[----:B------:R-:W-:Y:S05]  /*1f850*/  BRA `(.L_x_1946) ;  /* 0xfffffe8c00b47947 */ /* 0x000fea000383ffff */
.L_x_1670:
[----:B0-----:R0:W1:Y:S02]  /*1f860*/  SYNCS.PHASECHK.TRANS64.TRYWAIT P1, [R2+URZ+0x16800], R13 ;  /* 0x0168000d020075a7 */ /* 0x001064000802017f */
[----:B-1----:R-:W-:Y:S05]  /*1f870*/  @!P1 NANOSLEEP.SYNCS 0x989680 ;  /* 0x009896800000995d */ /* 0x002fea0003900000 */
[----:B------:R-:W1:Y:S02]  /*1f880*/  @!P1 SYNCS.PHASECHK.TRANS64 P1, [R2+URZ+0x16800], R13 ;  /* 0x0168000d020095a7 */ /* 0x000e64000802007f */
[----:B-1----:R-:W-:Y:S05]  /*1f890*/  @!P1 BRA `(.L_x_1670) ;  /* 0xfffffffc00f09947 */ /* 0x002fea000383ffff */
[----:B------:R-:W-:Y:S05]  /*1f8a0*/  BRA `(.L_x_1947) ;  /* 0xfffffe90005c7947 */ /* 0x000fea000383ffff */
.L_x_1676:
[----:B-1----:R1:W3:Y:S02]  /*1f8b0*/  SYNCS.PHASECHK.TRANS64.TRYWAIT P1, [R14+URZ+0x16830], R3 ;  /* 0x016830030e0075a7 */ /* 0x0022e4000802017f */
[----:B---3--:R-:W-:Y:S05]  /*1f8c0*/  @!P1 NANOSLEEP.SYNCS 0x989680 ;  /* 0x009896800000995d */ /* 0x008fea0003900000 */
[----:B------:R-:W3:Y:S02]  /*1f8d0*/  @!P1 SYNCS.PHASECHK.TRANS64 P1, [R14+URZ+0x16830], R3 ;  /* 0x016830030e0095a7 */ /* 0x000ee4000802007f */
[----:B---3--:R-:W-:Y:S05]  /*1f8e0*/  @!P1 BRA `(.L_x_1676) ;  /* 0xfffffffc00f09947 */ /* 0x008fea000383ffff */
[----:B------:R-:W-:Y:S05]  /*1f8f0*/  BRA `(.L_x_1675) ;  /* 0xfffffea000347947 */ /* 0x000fea000383ffff */
.L_x_1695:
[----:B-1----:R1:W2:Y:S02]  /*1f900*/  SYNCS.PHASECHK.TRANS64.TRYWAIT P2, [R11+URZ+0x16830], R10 ;  /* 0x0168300a0b0075a7 */ /* 0x0022a4000804017f */
[----:B--2---:R-:W-:Y:S05]  /*1f910*/  @!P2 NANOSLEEP.SYNCS 0x989680 ;  /* 0x009896800000a95d */ /* 0x004fea0003900000 */
[----:B------:R-:W2:Y:S02]  /*1f920*/  @!P2 SYNCS.PHASECHK.TRANS64 P2, [R11+URZ+0x16830], R10 ;  /* 0x0168300a0b00a5a7 */ /* 0x000ea4000804007f */
[----:B--2---:R-:W-:Y:S05]  /*1f930*/  @!P2 BRA `(.L_x_1695) ;  /* 0xfffffffc00f0a947 */ /* 0x004fea000383ffff */
[----:B------:R-:W-:Y:S05]  /*1f940*/  BRA `(.L_x_1694) ;  /* 0xfffffed000e07947 */ /* 0x000fea000383ffff */
.L_x_1699:
[----:B-1----:R1:W2:Y:S02]  /*1f950*/  SYNCS.PHASECHK.TRANS64.TRYWAIT P1, [R11+URZ+0x16850], R10 ;  /* 0x0168500a0b0075a7 */ /* 0x0022a4000802017f */
[----:B--2---:R-:W-:Y:S05]  /*1f960*/  @!P1 NANOSLEEP.SYNCS 0x989680 ;  /* 0x009896800000995d */ /* 0x004fea0003900000 */
[----:B------:R-:W2:Y:S02]  /*1f970*/  @!P1 SYNCS.PHASECHK.TRANS64 P1, [R11+URZ+0x16850], R10 ;  /* 0x0168500a0b0095a7 */ /* 0x000ea4000802007f */
[----:B--2---:R-:W-:Y:S05]  /*1f980*/  @!P1 BRA `(.L_x_1699) ;  /* 0xfffffffc00f09947 */ /* 0x004fea000383ffff */
[----:B------:R-:W-:Y:S05]  /*1f990*/  BRA `(.L_x_1696) ;  /* 0xfffffed400a87947 */ /* 0x000fea000383ffff */
.L_x_1720:
[----:B-1----:R1:W2:Y:S02]  /*1f9a0*/  SYNCS.PHASECHK.TRANS64.TRYWAIT P2, [R3+URZ+0x16830], R0 ;  /* 0x01683000030075a7 */ /* 0x0022a4000804017f */
[----:B--2---:R-:W-:Y:S05]  /*1f9b0*/  @!P2 NANOSLEEP.SYNCS 0x989680 ;  /* 0x009896800000a95d */ /* 0x004fea0003900000 */
[----:B------:R-:W2:Y:S02]  /*1f9c0*/  @!P2 SYNCS.PHASECHK.TRANS64 P2, [R3+URZ+0x16830], R0 ;  /* 0x016830000300a5a7 */ /* 0x000ea4000804007f */
[----:B--2---:R-:W-:Y:S05]  /*1f9d0*/  @!P2 BRA `(.L_x_1720) ;  /* 0xfffffffc00f0a947 */ /* 0x004fea000383ffff */
[----:B------:R-:W-:Y:S05]  /*1f9e0*/  BRA `(.L_x_1719) ;  /* 0xffffff0400ac7947 */ /* 0x000fea000383ffff */
.L_x_1724:
[----:B-1----:R1:W2:Y:S02]  /*1f9f0*/  SYNCS.PHASECHK.TRANS64.TRYWAIT P1, [R3+URZ+0x16850], R0 ;  /* 0x01685000030075a7 */ /* 0x0022a4000802017f */
[----:B--2---:R-:W-:Y:S05]  /*1fa00*/  @!P1 NANOSLEEP.SYNCS 0x989680 ;  /* 0x009896800000995d */ /* 0x004fea0003900000 */
[----:B------:R-:W2:Y:S02]  /*1fa10*/  @!P1 SYNCS.PHASECHK.TRANS64 P1, [R3+URZ+0x16850], R0 ;  /* 0x01685000030095a7 */ /* 0x000ea4000802007f */
[----:B--2---:R-:W-:Y:S05]  /*1fa20*/  @!P1 BRA `(.L_x_1724) ;  /* 0xfffffffc00f09947 */ /* 0x004fea000383ffff */
[----:B------:R-:W-:Y:S05]  /*1fa30*/  BRA `(.L_x_1721) ;  /* 0xffffff0800887947 */ /* 0x000fea000383ffff */
.L_x_1733:
[----:B-1----:R1:W2:Y:S02]  /*1fa40*/  SYNCS.PHASECHK.TRANS64.TRYWAIT P2, [R3+URZ+0x16830], R0 ;  /* 0x01683000030075a7 */ /* 0x0022a4000804017f */
[----:B--2---:R-:W-:Y:S05]  /*1fa50*/  @!P2 NANOSLEEP.SYNCS 0x989680 ;  /* 0x009896800000a95d */ /* 0x004fea0003900000 */
[----:B------:R-:W2:Y:S02]  /*1fa60*/  @!P2 SYNCS.PHASECHK.TRANS64 P2, [R3+URZ+0x16830], R0 ;  /* 0x016830000300a5a7 */ /* 0x000ea4000804007f */
[----:B--2---:R-:W-:Y:S05]  /*1fa70*/  @!P2 BRA `(.L_x_1733) ;  /* 0xfffffffc00f0a947 */ /* 0x004fea000383ffff */
[----:B------:R-:W-:Y:S05]  /*1fa80*/  BRA `(.L_x_1732) ;  /* 0xffffff2400887947 */ /* 0x000fea000383ffff */
.L_x_1737:
[----:B-1----:R1:W2:Y:S02]  /*1fa90*/  SYNCS.PHASECHK.TRANS64.TRYWAIT P1, [R3+URZ+0x16850], R0 ;  /* 0x01685000030075a7 */ /* 0x0022a4000802017f */
[----:B--2---:R-:W-:Y:S05]  /*1faa0*/  @!P1 NANOSLEEP.SYNCS 0x989680 ;  /* 0x009896800000995d */ /* 0x004fea0003900000 */
[----:B------:R-:W2:Y:S02]  /*1fab0*/  @!P1 SYNCS.PHASECHK.TRANS64 P1, [R3+URZ+0x16850], R0 ;  /* 0x01685000030095a7 */ /* 0x000ea4000802007f */
[----:B--2---:R-:W-:Y:S05]  /*1fac0*/  @!P1 BRA `(.L_x_1737) ;  /* 0xfffffffc00f09947 */ /* 0x004fea000383ffff */
[----:B------:R-:W-:Y:S05]  /*1fad0*/  BRA `(.L_x_1734) ;  /* 0xffffff2800647947 */ /* 0x000fea000383ffff */
.L_x_1752:
[----:B-1----:R1:W2:Y:S02]  /*1fae0*/  SYNCS.PHASECHK.TRANS64.TRYWAIT P1, [R11+URZ+0x16850], R4 ;  /* 0x016850040b0075a7 */ /* 0x0022a4000802017f */
[----:B--2---:R-:W-:Y:S05]  /*1faf0*/  @!P1 NANOSLEEP.SYNCS 0x989680 ;  /* 0x009896800000995d */ /* 0x004fea0003900000 */
[----:B------:R-:W2:Y:S02]  /*1fb00*/  @!P1 SYNCS.PHASECHK.TRANS64 P1, [R11+URZ+0x16850], R4 ;  /* 0x016850040b0095a7 */ /* 0x000ea4000802007f */
[----:B--2---:R-:W-:Y:S05]  /*1fb10*/  @!P1 BRA `(.L_x_1752) ;  /* 0xfffffffc00f09947 */ /* 0x004fea000383ffff */
[----:B------:R-:W-:Y:S05]  /*1fb20*/  BRA `(.L_x_1751) ;  /* 0xffffff5400807947 */ /* 0x000fea000383ffff */
.L_x_1761:
[----:B------:R-:W-:Y:S02]  /*1fb30*/  IMAD.MOV.U32 R13, RZ, RZ, R20 ;  /* 0x000000ffff0d7224 */ /* 0x000fe400078e0014 */
[----:B------:R-:W-:Y:S02]  /*1fb40*/  IMAD.MOV.U32 R12, RZ, RZ, RZ ;  /* 0x000000ffff0c7224 */ /* 0x000fe400078e00ff */
[----:B------:R-:W-:Y:S02]  /*1fb50*/  IMAD.MOV.U32 R11, RZ, RZ, 0x181f ;  /* 0x0000181fff0b7424 */ /* 0x000fe400078e00ff */
[----:B------:R-:W-:Y:S02]  /*1fb60*/  IMAD.MOV.U32 R15, RZ, RZ, -0x1 ;  /* 0xffffffffff0f7424 */ /* 0x000fe400078e00ff */
[----:B------:R-:W-:Y:S02]  /*1fb70*/  IMAD R21, R8, R25, RZ ;  /* 0x0000001908157224 */ /* 0x000fe400078e02ff */
[----:B------:R-:W-:-:S07]  /*1fb80*/  IMAD.IADD R24, R32, 0x1, R33 ;  /* 0x0000000120187824 */ /* 0x000fce00078e0221 */
[----:B------:R-:W-:Y:S05]  /*1fb90*/  WARPSYNC.COLLECTIVE R15, `(.L_x_1948) ;  /* 0x000000000f087348 */ /* 0x000fea0003c00000 */
[----:B------:R0:W1:Y:S02]  /*1fba0*/  SHFL.IDX P6, R14, R13, R12, R11 ;  /* 0x0000000c0d0e7389 */ /* 0x00006400000c000b */
[----:B01----:R-:W-:Y:S01]  /*1fbb0*/  ENDCOLLECTIVE ;  /* 0x000000000000791b */ /* 0x003fe20003800000 */
.L_x_1948:
[C---:B------:R-:W-:Y:S01]  /*1fbc0*/  VIADD R8, R24.reuse, 0x30 ;  /* 0x0000003018087836 */ /* 0x040fe20000000000 */
[----:B------:R-:W-:-:S04]  /*1fbd0*/  ISETP.GE.OR P3, PT, R24, R21, P0 ;  /* 0x000000151800720c */ /* 0x000fc80000766670 */
[----:B------:R-:W-:Y:S01]  /*1fbe0*/  ISETP.GE.OR P4, PT, R8, R21, P0 ;  /* 0x000000150800720c */ /* 0x000fe20000786670 */
[----:B------:R-:W-:Y:S02]  /*1fbf0*/  VIADD R8, R24, 0x60 ;  /* 0x0000006018087836 */ /* 0x000fe40000000000 */
[----:B------:R-:W-:-:S03]  /*1fc00*/  IMAD.MOV.U32 R13, RZ, RZ, R7 ;  /* 0x000000ffff0d7224 */ /* 0x000fc600078e0007 */
[----:B------:R-:W-:Y:S01]  /*1fc10*/  ISETP.GE.OR P2, PT, R8, R21, P0 ;  /* 0x000000150800720c */ /* 0x000fe20000746670 */
[----:B------:R-:W-:-:S12]  /*1fc20*/  IMAD.MOV.U32 R0, RZ, RZ, R14 ;  /* 0x000000ffff007224 */ /* 0x000fd800078e000e */
[----:B------:R-:W-:Y:S05]  /*1fc30*/  WARPSYNC.COLLECTIVE R15, `(.L_x_1949) ;  /* 0x000000000f087348 */ /* 0x000fea0003c00000 */
[----:B------:R0:W1:Y:S02]  /*1fc40*/  SHFL.IDX P6, R14, R13, R12, R11 ;  /* 0x0000000c0d0e7389 */ /* 0x00006400000c000b */
[----:B01----:R-:W-:Y:S01]  /*1fc50*/  ENDCOLLECTIVE ;  /* 0x000000000000791b */ /* 0x003fe20003800000 */
.L_x_1949:
[----:B------:R-:W-:Y:S02]  /*1fc60*/  IMAD.MOV.U32 R13, RZ, RZ, R20 ;  /* 0x000000ffff0d7224 */ /* 0x000fe400078e0014 */
[----:B------:R-:W-:Y:S02]  /*1fc70*/  IMAD.MOV.U32 R12, RZ, RZ, 0x1 ;  /* 0x00000001ff0c7424 */ /* 0x000fe400078e00ff */
[----:B------:R-:W-:-:S07]  /*1fc80*/  IMAD.MOV.U32 R3, RZ, RZ, R14 ;  /* 0x000000ffff037224 */ /* 0x000fce00078e000e */
[----:B------:R-:W-:Y:S05]  /*1fc90*/  WARPSYNC.COLLECTIVE R15, `(.L_x_1950) ;  /* 0x000000000f087348 */ /* 0x000fea0003c00000 */
[----:B------:R0:W1:Y:S02]  /*1fca0*/  SHFL.IDX P6, R14, R13, R12, R11 ;  /* 0x0000000c0d0e7389 */ /* 0x00006400000c000b */
[----:B01----:R-:W-:Y:S01]  /*1fcb0*/  ENDCOLLECTIVE ;  /* 0x000000000000791b */ /* 0x003fe20003800000 */
.L_x_1950:
[----:B------:R-:W-:-:S04]  /*1fcc0*/  @!P3 LEA R10, P5, R26, R3, 0x1 ;  /* 0x000000031a0ab211 */ /* 0x000fc800078a08ff */
[----:B------:R-:W-:Y:S01]  /*1fcd0*/  @!P3 LEA.HI.X R3, R26, R0, R28, 0x1, P5 ;  /* 0x000000001a03b211 */ /* 0x000fe200028f0c1c */
[----:B------:R-:W-:Y:S02]  /*1fce0*/  IMAD.MOV.U32 R13, RZ, RZ, R7 ;  /* 0x000000ffff0d7224 */ /* 0x000fe400078e0007 */
[----:B------:R-:W-:-:S07]  /*1fcf0*/  IMAD.MOV.U32 R4, RZ, RZ, R14 ;  /* 0x000000ffff047224 */ /* 0x000fce00078e000e */
[----:B------:R-:W-:Y:S05]  /*1fd00*/  WARPSYNC.COLLECTIVE R15, `(.L_x_1951) ;  /* 0x000000000f087348 */ /* 0x000fea0003c00000 */
[----:B------:R0:W1:Y:S02]  /*1fd10*/  SHFL.IDX P6, R14, R13, R12, R11 ;  /* 0x0000000c0d0e7389 */ /* 0x00006400000c000b */
[----:B01----:R-:W-:Y:S01]  /*1fd20*/  ENDCOLLECTIVE ;  /* 0x000000000000791b */ /* 0x003fe20003800000 */
.L_x_1951:
[----:B------:R-:W-:Y:S02]  /*1fd30*/  IMAD.MOV.U32 R13, RZ, RZ, R20 ;  /* 0x000000ffff0d7224 */ /* 0x000fe400078e0014 */
[----:B------:R-:W-:Y:S02]  /*1fd40*/  IMAD.MOV.U32 R12, RZ, RZ, 0x2 ;  /* 0x00000002ff0c7424 */ /* 0x000fe400078e00ff */
[----:B------:R-:W-:-:S07]  /*1fd50*/  IMAD.MOV.U32 R5, RZ, RZ, R14 ;  /* 0x000000ffff057224 */ /* 0x000fce00078e000e */
[----:B------:R-:W-:Y:S05]  /*1fd60*/  WARPSYNC.COLLECTIVE R15, `(.L_x_1952) ;  /* 0x000000000f087348 */ /* 0x000fea0003c00000 */
[----:B------:R0:W1:Y:S02]  /*1fd70*/  SHFL.IDX P6, R14, R13, R12, R11 ;  /* 0x0000000c0d0e7389 */ /* 0x00006400000c000b */
[----:B01----:R-:W-:Y:S01]  /*1fd80*/  ENDCOLLECTIVE ;  /* 0x000000000000791b */ /* 0x003fe20003800000 */
.L_x_1952:
[----:B------:R-:W-:-:S04]  /*1fd90*/  @!P4 LEA R8, P1, R26, R5, 0x1 ;  /* 0x000000051a08c211 */ /* 0x000fc800078208ff */
[----:B------:R-:W-:Y:S01]  /*1fda0*/  @!P4 LEA.HI.X R9, R26, R4, R28, 0x1, P1 ;  /* 0x000000041a09c211 */ /* 0x000fe200008f0c1c */
[----:B------:R-:W-:Y:S02]  /*1fdb0*/  IMAD.MOV.U32 R13, RZ, RZ, R7 ;  /* 0x000000ffff0d7224 */ /* 0x000fe400078e0007 */
[----:B------:R-:W-:-:S07]  /*1fdc0*/  IMAD.MOV.U32 R6, RZ, RZ, R14 ;  /* 0x000000ffff067224 */ /* 0x000fce00078e000e */
[----:B------:R-:W-:Y:S05]  /*1fdd0*/  WARPSYNC.COLLECTIVE R15, `(.L_x_1953) ;  /* 0x000000000f087348 */ /* 0x000fea0003c00000 */
[----:B------:R0:W1:Y:S02]  /*1fde0*/  SHFL.IDX P6, R14, R13, R12, R11 ;  /* 0x0000000c0d0e7389 */ /* 0x00006400000c000b */
[----:B01----:R-:W-:Y:S01]  /*1fdf0*/  ENDCOLLECTIVE ;  /* 0x000000000000791b */ /* 0x003fe20003800000 */
.L_x_1953:
        /* <DEDUP_REMOVED lines=12> */
.L_x_1954:
[----:B------:R0:W-:Y:S01]  /*1fec0*/  @!P2 ST.E.128 desc[UR42][R4.64], RZ ;  /* 0x000000ff0400a985 */ /* 0x0001e2000c101d2a */
[----:B------:R-:W-:Y:S02]  /*1fed0*/  IMAD.MOV.U32 R13, RZ, RZ, R7 ;  /* 0x000000ffff0d7224 */ /* 0x000fe400078e0007 */
[----:B------:R-:W-:-:S07]  /*1fee0*/  IMAD.MOV.U32 R0, RZ, RZ, R14 ;  /* 0x000000ffff007224 */ /* 0x000fce00078e000e */
[----:B0-----:R-:W-:Y:S05]  /*1fef0*/  WARPSYNC.COLLECTIVE R15, `(.L_x_1955) ;  /* 0x000000000f087348 */ /* 0x001fea0003c00000 */
[----:B------:R1:W2:Y:S02]  /*1ff00*/  SHFL.IDX P6, R14, R13, R12, R11 ;  /* 0x0000000c0d0e7389 */ /* 0x0002a400000c000b */
[----:B012---:R-:W-:Y:S01]  /*1ff10*/  ENDCOLLECTIVE ;  /* 0x000000000000791b */ /* 0x007fe20003800000 */
.L_x_1955:
[----:B------:R-:W-:Y:S05]  /*1ff20*/  BRA `(.L_x_1956) ;  /* 0xffffff7000d07947 */ /* 0x000fea000383ffff */
.L_x_1786:
[----:B------:R-:W0:Y:S01]  /*1ff30*/  S2R R5, SR_TID.X ;  /* 0x0000000000057919 */ /* 0x000e220000002100 */
[----:B------:R-:W-:Y:S01]  /*1ff40*/  BSSY B1, `(.L_x_1957) ;  /* 0x000000a000017945 */ /* 0x000fe20003800000 */
[----:B-1----:R-:W-:Y:S02]  /*1ff50*/  IMAD.MOV.U32 R12, RZ, RZ, RZ ;  /* 0x000000ffff0c7224 */ /* 0x002fe400078e00ff */
        /* <DEDUP_REMOVED lines=8> */
.L_x_1958:
[----:B------:R-:W-:Y:S05]  /*1ffe0*/  BSYNC B1 ;  /* 0x0000000000017941 */ /* 0x000fea0003800000 */
.L_x_1957:
[----:B------:R-:W-:Y:S05]  /*1fff0*/  BRA `(.L_x_1959) ;  /* 0xffffff8800b47947 */ /* 0x000fea000383ffff */
.L_x_1788:
[----:B------:R-:W-:Y:S01]  /*20000*/  BSSY B1, `(.L_x_1960) ;  /* 0x0000006000017945 */ /* 0x000fe20003800000 */
[----:B------:R-:W-:-:S07]  /*20010*/  IMAD.MOV.U32 R15, RZ, RZ, -0x1 ;  /* 0xffffffffff0f7424 */ /* 0x000fce00078e00ff */
[----:B01----:R-:W-:Y:S05]  /*20020*/  WARPSYNC.COLLECTIVE R15, `(.L_x_1961) ;  /* 0x000000000f0c7348 */ /* 0x003fea0003c00000 */
[----:B------:R-:W-:Y:S02]  /*20030*/  ELECT P6, UR62, PT ;  /* 0x00000000003e782f */ /* 0x000fe400038c0000 */
[----:B------:R-:W-:Y:S01]  /*20040*/  MOV R14, UR62 ;  /* 0x0000003e000e7c02 */ /* 0x000fe20008000f00 */
[----:B01----:R-:W-:Y:S10]  /*20050*/  ENDCOLLECTIVE ;  /* 0x000000000000791b */ /* 0x003ff40003800000 */
.L_x_1961:
[----:B------:R-:W-:Y:S05]  /*20060*/  BSYNC B1 ;  /* 0x0000000000017941 */ /* 0x000fea0003800000 */
.L_x_1960:
[----:B------:R-:W-:Y:S05]  /*20070*/  BRA `(.L_x_1787) ;  /* 0xffffff8800ac7947 */ /* 0x000fea000383ffff */
.L_x_1790:
[----:B0-----:R0:W2:Y:S02]  /*20080*/  SYNCS.PHASECHK.TRANS64.TRYWAIT P0, [R23+URZ+0x16820], R5 ;  /* 0x01682005170075a7 */ /* 0x0010a4000800017f */
[----:B--2---:R-:W-:Y:S05]  /*20090*/  @!P0 NANOSLEEP.SYNCS 0x989680 ;  /* 0x009896800000895d */ /* 0x004fea0003900000 */
[----:B------:R-:W2:Y:S02]  /*200a0*/  @!P0 SYNCS.PHASECHK.TRANS64 P0, [R23+URZ+0x16820], R5 ;  /* 0x01682005170085a7 */ /* 0x000ea4000800007f */
[----:B--2---:R-:W-:Y:S05]  /*200b0*/  @!P0 BRA `(.L_x_1790) ;  /* 0xfffffffc00f08947 */ /* 0x004fea000383ffff */
[----:B------:R-:W-:Y:S05]  /*200c0*/  BRA `(.L_x_1962) ;  /* 0xffffff8800bc7947 */ /* 0x000fea000383ffff */
.L_x_1794:
[----:B--2---:R2:W3:Y:S02]  /*200d0*/  SYNCS.PHASECHK.TRANS64.TRYWAIT P0, [R10+URZ+0x168a0], R7 ;  /* 0x0168a0070a0075a7 */ /* 0x0044e4000800017f */
[----:B---3--:R-:W-:Y:S05]  /*200e0*/  @!P0 NANOSLEEP.SYNCS 0x989680 ;  /* 0x009896800000895d */ /* 0x008fea0003900000 */
[----:B------:R-:W3:Y:S02]  /*200f0*/  @!P0 SYNCS.PHASECHK.TRANS64 P0, [R10+URZ+0x168a0], R7 ;  /* 0x0168a0070a0085a7 */ /* 0x000ee4000800007f */
[----:B---3--:R-:W-:Y:S05]  /*20100*/  @!P0 BRA `(.L_x_1794) ;  /* 0xfffffffc00f08947 */ /* 0x008fea000383ffff */
[----:B------:R-:W-:Y:S05]  /*20110*/  BRA `(.L_x_1963) ;  /* 0xffffff8800d87947 */ /* 0x000fea000383ffff */
.L_x_1799:
[----:B0-----:R0:W1:Y:S02]  /*20120*/  SYNCS.PHASECHK.TRANS64.TRYWAIT P0, [R10+URZ+0x168c0], R7 ;  /* 0x0168c0070a0075a7 */ /* 0x001064000800017f */
[----:B-1----:R-:W-:Y:S05]  /*20130*/  @!P0 NANOSLEEP.SYNCS 0x989680 ;  /* 0x009896800000895d */ /* 0x002fea0003900000 */
[----:B------:R-:W1:Y:S02]  /*20140*/  @!P0 SYNCS.PHASECHK.TRANS64 P0, [R10+URZ+0x168c0], R7 ;  /* 0x0168c0070a0085a7 */ /* 0x000e64000800007f */
[----:B-1----:R-:W-:Y:S05]  /*20150*/  @!P0 BRA `(.L_x_1799) ;  /* 0xfffffffc00f08947 */ /* 0x002fea000383ffff */
[----:B------:R-:W-:Y:S05]  /*20160*/  BRA `(.L_x_1964) ;  /* 0xffffff8c00587947 */ /* 0x000fea000383ffff */
.L_x_1806:
[----:B0-----:R0:W2:Y:S02]  /*20170*/  SYNCS.PHASECHK.TRANS64.TRYWAIT P1, [R5+URZ+0x168a0], R6 ;  /* 0x0168a006050075a7 */ /* 0x0010a4000802017f */
[----:B--2---:R-:W-:Y:S05]  /*20180*/  @!P1 NANOSLEEP.SYNCS 0x989680 ;  /* 0x009896800000995d */ /* 0x004fea0003900000 */
[----:B------:R-:W2:Y:S02]  /*20190*/  @!P1 SYNCS.PHASECHK.TRANS64 P1, [R5+URZ+0x168a0], R6 ;  /* 0x0168a006050095a7 */ /* 0x000ea4000802007f */
[----:B--2---:R-:W-:Y:S05]  /*201a0*/  @!P1 BRA `(.L_x_1806) ;  /* 0xfffffffc00f09947 */ /* 0x004fea000383ffff */
[----:B------:R-:W-:Y:S05]  /*201b0*/  BRA `(.L_x_1965) ;  /* 0xffffff9000247947 */ /* 0x000fea000383ffff */
.L_x_1811:
[----:B-1----:R1:W2:Y:S02]  /*201c0*/  SYNCS.PHASECHK.TRANS64.TRYWAIT P1, [R5+URZ+0x168c0], R6 ;  /* 0x0168c006050075a7 */ /* 0x0022a4000802017f */
[----:B--2---:R-:W-:Y:S05]  /*201d0*/  @!P1 NANOSLEEP.SYNCS 0x989680 ;  /* 0x009896800000995d */ /* 0x004fea0003900000 */
[----:B------:R-:W2:Y:S02]  /*201e0*/  @!P1 SYNCS.PHASECHK.TRANS64 P1, [R5+URZ+0x168c0], R6 ;  /* 0x0168c006050095a7 */ /* 0x000ea4000802007f */
[----:B--2---:R-:W-:Y:S05]  /*201f0*/  @!P1 BRA `(.L_x_1811) ;  /* 0xfffffffc00f09947 */ /* 0x004fea000383ffff */
[----:B------:R-:W-:Y:S05]  /*20200*/  BRA `(.L_x_1966) ;  /* 0xffffff90009c7947 */ /* 0x000fea000383ffff */
.L_x_1832:
        /* <DEDUP_REMOVED lines=11> */
.L_x_1968:
[----:B------:R-:W-:Y:S05]  /*202c0*/  BSYNC B0 ;  /* 0x0000000000007941 */ /* 0x000fea0003800000 */
.L_x_1967:
[----:B------:R-:W-:Y:S05]  /*202d0*/  BRA `(.L_x_1969) ;  /* 0xffffffa000207947 */ /* 0x000fea000383ffff */
.L_x_1835:
[----:B-1----:R1:W2:Y:S02]  /*202e0*/  SYNCS.PHASECHK.TRANS64.TRYWAIT P0, [R3+URZ+0x16840], R4 ;  /* 0x01684004030075a7 */ /* 0x0022a4000800017f */
[----:B--2---:R-:W-:Y:S05]  /*202f0*/  @!P0 NANOSLEEP.SYNCS 0x989680 ;  /* 0x009896800000895d */ /* 0x004fea0003900000 */
[----:B------:R-:W2:Y:S02]  /*20300*/  @!P0 SYNCS.PHASECHK.TRANS64 P0, [R3+URZ+0x16840], R4 ;  /* 0x01684004030085a7 */ /* 0x000ea4000800007f */
[----:B--2---:R-:W-:Y:S05]  /*20310*/  @!P0 BRA `(.L_x_1835) ;  /* 0xfffffffc00f08947 */ /* 0x004fea000383ffff */
[----:B------:R-:W-:Y:S05]  /*20320*/  BRA `(.L_x_1970) ;  /* 0xffffffa000807947 */ /* 0x000fea000383ffff */
.L_x_1836:
        /* <DEDUP_REMOVED lines=8> */
.L_x_1972:
[----:B------:R-:W-:Y:S05]  /*203b0*/  BSYNC B0 ;  /* 0x0000000000007941 */ /* 0x000fea0003800000 */
.L_x_1971:
        /* <DEDUP_REMOVED lines=9> */
.L_x_1973:
[----:B------:R-:W-:Y:S02]  /*20450*/  IMAD.MOV.U32 R13, RZ, RZ, R2 ;  /* 0x000000ffff0d7224 */ /* 0x000fe400078e0002 */
[----:B------:R-:W-:Y:S02]  /*20460*/  IMAD.MOV.U32 R12, RZ, RZ, 0x1 ;  /* 0x00000001ff0c7424 */ /* 0x000fe400078e00ff */
[----:B------:R-:W-:-:S07]  /*20470*/  IMAD.MOV.U32 R7, RZ, RZ, R14 ;  /* 0x000000ffff077224 */ /* 0x000fce00078e000e */
[----:B------:R-:W-:Y:S05]  /*20480*/  WARPSYNC.COLLECTIVE R15, `(.L_x_1974) ;  /* 0x000000000f087348 */ /* 0x000fea0003c00000 */
[----:B------:R0:W1:Y:S02]  /*20490*/  SHFL.IDX P6, R14, R13, R12, R11 ;  /* 0x0000000c0d0e7389 */ /* 0x00006400000c000b */
[----:B01----:R-:W-:Y:S01]  /*204a0*/  ENDCOLLECTIVE ;  /* 0x000000000000791b */ /* 0x003fe20003800000 */
.L_x_1974:
        /* <DEDUP_REMOVED lines=15> */
.L_x_1975:
[----:B------:R-:W-:Y:S02]  /*205a0*/  @P0 IMAD R8, R5, 0x2, R23 ;  /* 0x0000000205080824 */ /* 0x000fe400078e0217 */
[----:B------:R-:W-:Y:S02]  /*205b0*/  IMAD.MOV.U32 R13, RZ, RZ, R2 ;  /* 0x000000ffff0d7224 */ /* 0x000fe400078e0002 */
[----:B------:R-:W-:Y:S02]  /*205c0*/  IMAD.MOV.U32 R12, RZ, RZ, 0x2 ;  /* 0x00000002ff0c7424 */ /* 0x000fe400078e00ff */
[----:B------:R-:W-:-:S07]  /*205d0*/  IMAD.MOV.U32 R7, RZ, RZ, R14 ;  /* 0x000000ffff077224 */ /* 0x000fce00078e000e */
[----:B------:R-:W-:Y:S05]  /*205e0*/  WARPSYNC.COLLECTIVE R15, `(.L_x_1976) ;  /* 0x000000000f087348 */ /* 0x000fea0003c00000 */
[----:B------:R0:W1:Y:S02]  /*205f0*/  SHFL.IDX P6, R14, R13, R12, R11 ;  /* 0x0000000c0d0e7389 */ /* 0x00006400000c000b */
[----:B01----:R-:W-:Y:S01]  /*20600*/  ENDCOLLECTIVE ;  /* 0x000000000000791b */ /* 0x003fe20003800000 */
.L_x_1976:
        /* <DEDUP_REMOVED lines=15> */
.L_x_1977:
[----:B------:R-:W-:Y:S02]  /*20700*/  @P0 IMAD R8, R5, 0x2, R23 ;  /* 0x0000000205080824 */ /* 0x000fe400078e0217 */
[----:B------:R-:W-:Y:S02]  /*20710*/  IMAD.MOV.U32 R13, RZ, RZ, R2 ;  /* 0x000000ffff0d7224 */ /* 0x000fe400078e0002 */
[----:B------:R-:W-:Y:S02]  /*20720*/  IMAD.MOV.U32 R12, RZ, RZ, 0x3 ;  /* 0x00000003ff0c7424 */ /* 0x000fe400078e00ff */
[----:B------:R-:W-:-:S07]  /*20730*/  IMAD.MOV.U32 R7, RZ, RZ, R14 ;  /* 0x000000ffff077224 */ /* 0x000fce00078e000e */
[----:B------:R-:W-:Y:S05]  /*20740*/  WARPSYNC.COLLECTIVE R15, `(.L_x_1978) ;  /* 0x000000000f087348 */ /* 0x000fea0003c00000 */
[----:B------:R0:W1:Y:S02]  /*20750*/  SHFL.IDX P6, R14, R13, R12, R11 ;  /* 0x0000000c0d0e7389 */ /* 0x00006400000c000b */
[----:B01----:R-:W-:Y:S01]  /*20760*/  ENDCOLLECTIVE ;  /* 0x000000000000791b */ /* 0x003fe20003800000 */
.L_x_1978:
        /* <DEDUP_REMOVED lines=15> */
.L_x_1979:
[----:B------:R-:W-:Y:S02]  /*20860*/  @P0 IMAD R8, R5, 0x2, R23 ;  /* 0x0000000205080824 */ /* 0x000fe400078e0217 */
[----:B------:R-:W-:Y:S02]  /*20870*/  IMAD.MOV.U32 R13, RZ, RZ, R2 ;  /* 0x000000ffff0d7224 */ /* 0x000fe400078e0002 */
[----:B------:R-:W-:Y:S02]  /*20880*/  IMAD.MOV.U32 R12, RZ, RZ, 0x4 ;  /* 0x00000004ff0c7424 */ /* 0x000fe400078e00ff */
[----:B------:R-:W-:-:S07]  /*20890*/  IMAD.MOV.U32 R7, RZ, RZ, R14 ;  /* 0x000000ffff077224 */ /* 0x000fce00078e000e */
[----:B------:R-:W-:Y:S05]  /*208a0*/  WARPSYNC.COLLECTIVE R15, `(.L_x_1980) ;  /* 0x000000000f087348 */ /* 0x000fea0003c00000 */
[----:B------:R0:W1:Y:S02]  /*208b0*/  SHFL.IDX P6, R14, R13, R12, R11 ;  /* 0x0000000c0d0e7389 */ /* 0x00006400000c000b */
[----:B01----:R-:W-:Y:S01]  /*208c0*/  ENDCOLLECTIVE ;  /* 0x000000000000791b */ /* 0x003fe20003800000 */
.L_x_1980:
        /* <DEDUP_REMOVED lines=15> */
.L_x_1981:
[----:B------:R-:W-:Y:S02]  /*209c0*/  @P0 IMAD R8, R5, 0x2, R23 ;  /* 0x0000000205080824 */ /* 0x000fe400078e0217 */
[----:B------:R-:W-:Y:S02]  /*209d0*/  IMAD.MOV.U32 R13, RZ, RZ, R2 ;  /* 0x000000ffff0d7224 */ /* 0x000fe400078e0002 */
[----:B------:R-:W-:Y:S02]  /*209e0*/  IMAD.MOV.U32 R12, RZ, RZ, 0x5 ;  /* 0x00000005ff0c7424 */ /* 0x000fe400078e00ff */
[----:B------:R-:W-:-:S07]  /*209f0*/  IMAD.MOV.U32 R7, RZ, RZ, R14 ;  /* 0x000000ffff077224 */ /* 0x000fce00078e000e */
[----:B------:R-:W-:Y:S05]  /*20a00*/  WARPSYNC.COLLECTIVE R15, `(.L_x_1982) ;  /* 0x000000000f087348 */ /* 0x000fea0003c00000 */
[----:B------:R0:W1:Y:S02]  /*20a10*/  SHFL.IDX P6, R14, R13, R12, R11 ;  /* 0x0000000c0d0e7389 */ /* 0x00006400000c000b */
[----:B01----:R-:W-:Y:S01]  /*20a20*/  ENDCOLLECTIVE ;  /* 0x000000000000791b */ /* 0x003fe20003800000 */
.L_x_1982:
        /* <DEDUP_REMOVED lines=15> */
.L_x_1983:
[----:B------:R-:W-:Y:S02]  /*20b20*/  @P0 IMAD R8, R5, 0x2, R23 ;  /* 0x0000000205080824 */ /* 0x000fe400078e0217 */
[----:B------:R-:W-:Y:S02]  /*20b30*/  IMAD.MOV.U32 R13, RZ, RZ, R2 ;  /* 0x000000ffff0d7224 */ /* 0x000fe400078e0002 */
[----:B------:R-:W-:Y:S02]  /*20b40*/  IMAD.MOV.U32 R12, RZ, RZ, 0x6 ;  /* 0x00000006ff0c7424 */ /* 0x000fe400078e00ff */
[----:B------:R-:W-:-:S07]  /*20b50*/  IMAD.MOV.U32 R7, RZ, RZ, R14 ;  /* 0x000000ffff077224 */ /* 0x000fce00078e000e */
[----:B------:R-:W-:Y:S05]  /*20b60*/  WARPSYNC.COLLECTIVE R15, `(.L_x_1984) ;  /* 0x000000000f087348 */ /* 0x000fea0003c00000 */
[----:B------:R0:W1:Y:S02]  /*20b70*/  SHFL.IDX P6, R14, R13, R12, R11 ;  /* 0x0000000c0d0e7389 */ /* 0x00006400000c000b */
[----:B01----:R-:W-:Y:S01]  /*20b80*/  ENDCOLLECTIVE ;  /* 0x000000000000791b */ /* 0x003fe20003800000 */
.L_x_1984:
        /* <DEDUP_REMOVED lines=15> */
.L_x_1985:
[----:B------:R-:W-:Y:S02]  /*20c80*/  @P0 IMAD R8, R5, 0x2, R23 ;  /* 0x0000000205080824 */ /* 0x000fe400078e0217 */
[----:B------:R-:W-:Y:S02]  /*20c90*/  IMAD.MOV.U32 R13, RZ, RZ, R2 ;  /* 0x000000ffff0d7224 */ /* 0x000fe400078e0002 */
[----:B------:R-:W-:Y:S02]  /*20ca0*/  IMAD.MOV.U32 R12, RZ, RZ, 0x7 ;  /* 0x00000007ff0c7424 */ /* 0x000fe400078e00ff */
[----:B------:R-:W-:-:S07]  /*20cb0*/  IMAD.MOV.U32 R7, RZ, RZ, R14 ;  /* 0x000000ffff077224 */ /* 0x000fce00078e000e */
[----:B------:R-:W-:Y:S05]  /*20cc0*/  WARPSYNC.COLLECTIVE R15, `(.L_x_1986) ;  /* 0x000000000f087348 */ /* 0x000fea0003c00000 */
[----:B------:R0:W1:Y:S02]  /*20cd0*/  SHFL.IDX P6, R14, R13, R12, R11 ;  /* 0x0000000c0d0e7389 */ /* 0x00006400000c000b */
[----:B01----:R-:W-:Y:S01]  /*20ce0*/  ENDCOLLECTIVE ;  /* 0x000000000000791b */ /* 0x003fe20003800000 */
.L_x_1986:
        /* <DEDUP_REMOVED lines=10> */
.L_x_1987:
[----:B------:R-:W-:Y:S01]  /*20d90*/  @!PT LDS RZ, [RZ] ;  /* 0x00000000fffff984 */ /* 0x000fe20000000800 */
[----:B------:R-:W-:Y:S01]  /*20da0*/  @!PT LDS RZ, [RZ] ;  /* 0x00000000fffff984 */ /* 0x000fe20000000800 */
[----:B------:R-:W-:Y:S01]  /*20db0*/  @!PT LDS RZ, [RZ] ;  /* 0x00000000fffff984 */ /* 0x000fe20000000800 */
[----:B------:R1:W-:Y:S01]  /*20dc0*/  @P0 LDGSTS.E.BYPASS.LTC128B.128 [R8+0x11400], desc[UR42][R6.64], !P2 ;  /* 0x1140000006080fae */ /* 0x0003e2000d101d6a */
[----:B------:R-:W-:Y:S01]  /*20dd0*/  IMAD.MOV.U32 R0, RZ, RZ, R14 ;  /* 0x000000ffff007224 */ /* 0x000fe200078e000e */
[----:B------:R-:W-:Y:S06]  /*20de0*/  BRA `(.L_x_1988) ;  /* 0xffffff9c00947947 */ /* 0x000fec000383ffff */
.L_x_1841:
[----:B------:R-:W2:Y:S01]  /*20df0*/  LDL.LU R11, [R1+0x8] ;  /* 0x00000800010b7983 */ /* 0x000ea20000300800 */
[----:B------:R-:W-:Y:S02]  /*20e00*/  IMAD.MOV.U32 R13, RZ, RZ, R0 ;  /* 0x000000ffff0d7224 */ /* 0x000fe400078e0000 */
[----:B------:R-:W-:Y:S02]  /*20e10*/  IMAD.MOV.U32 R12, RZ, RZ, RZ ;  /* 0x000000ffff0c7224 */ /* 0x000fe400078e00ff */
[----:B------:R-:W-:Y:S02]  /*20e20*/  IMAD.MOV.U32 R15, RZ, RZ, -0x1 ;  /* 0xffffffffff0f7424 */ /* 0x000fe400078e00ff */
[----:B------:R-:W-:-:S04]  /*20e30*/  IMAD.IADD R28, R9, 0x1, R28 ;  /* 0x00000001091c7824 */ /* 0x000fc800078e021c */
[----:B------:R-:W-:Y:S02]  /*20e40*/  VIADD R8, R28, 0x10 ;  /* 0x000000101c087836 */ /* 0x000fe40000000000 */
[----:B--2---:R-:W-:Y:S02]  /*20e50*/  IMAD R3, R11, R10, RZ ;  /* 0x0000000a0b037224 */ /* 0x004fe400078e02ff */
[----:B------:R-:W-:-:S03]  /*20e60*/  IMAD.MOV.U32 R11, RZ, RZ, 0x181f ;  /* 0x0000181fff0b7424 */ /* 0x000fc600078e00ff */
[----:B------:R-:W-:-:S13]  /*20e70*/  ISETP.GE.AND P1, PT, R28, R3, PT ;  /* 0x000000031c00720c */ /* 0x000fda0003f26270 */
[----:B-----5:R-:W-:Y:S05]  /*20e80*/  WARPSYNC.COLLECTIVE R15, `(.L_x_1989) ;  /* 0x000000000f087348 */ /* 0x020fea0003c00000 */
[----:B------:R0:W1:Y:S02]  /*20e90*/  SHFL.IDX P6, R14, R13, R12, R11 ;  /* 0x0000000c0d0e7389 */ /* 0x00006400000c000b */
[----:B01---5:R-:W-:Y:S01]  /*20ea0*/  ENDCOLLECTIVE ;  /* 0x000000000000791b */ /* 0x023fe20003800000 */
.L_x_1989:
[----:B------:R-:W-:Y:S02]  /*20eb0*/  IMAD.MOV.U32 R13, RZ, RZ, R2 ;  /* 0x000000ffff0d7224 */ /* 0x000fe400078e0002 */
[----:B------:R-:W-:-:S07]  /*20ec0*/  IMAD.MOV.U32 R7, RZ, RZ, R14 ;  /* 0x000000ffff077224 */ /* 0x000fce00078e000e */
[----:B------:R-:W-:Y:S05]  /*20ed0*/  WARPSYNC.COLLECTIVE R15, `(.L_x_1990) ;  /* 0x000000000f087348 */ /* 0x000fea0003c00000 */
[----:B------:R0:W1:Y:S02]  /*20ee0*/  SHFL.IDX P6, R14, R13, R12, R11 ;  /* 0x0000000c0d0e7389 */ /* 0x00006400000c000b */
[----:B01----:R-:W-:Y:S01]  /*20ef0*/  ENDCOLLECTIVE ;  /* 0x000000000000791b */ /* 0x003fe20003800000 */
.L_x_1990:
[----:B------:R-:W-:Y:S02]  /*20f00*/  IMAD.MOV.U32 R13, RZ, RZ, R0 ;  /* 0x000000ffff0d7224 */ /* 0x000fe400078e0000 */
[----:B------:R-:W-:Y:S02]  /*20f10*/  IMAD.MOV.U32 R12, RZ, RZ, 0x1 ;  /* 0x00000001ff0c7424 */ /* 0x000fe400078e00ff */
[----:B------:R-:W-:-:S07]  /*20f20*/  IMAD.MOV.U32 R6, RZ, RZ, R14 ;  /* 0x000000ffff067224 */ /* 0x000fce00078e000e */
[----:B------:R-:W-:Y:S05]  /*20f30*/  WARPSYNC.COLLECTIVE R15, `(.L_x_1991) ;  /* 0x000000000f087348 */ /* 0x000fea0003c00000 */
[----:B------:R0:W1:Y:S02]  /*20f40*/  SHFL.IDX P6, R14, R13, R12, R11 ;  /* 0x0000000c0d0e7389 */ /* 0x00006400000c000b */
[----:B01----:R-:W-:Y:S01]  /*20f50*/  ENDCOLLECTIVE ;  /* 0x000000000000791b */ /* 0x003fe20003800000 */
.L_x_1991:
[----:B------:R-:W-:-:S05]  /*20f60*/  @!P1 LEA R6, P2, R21, R6, 0x1 ;  /* 0x0000000615069211 */ /* 0x000fca00078408ff */
[----:B------:R-:W-:-:S05]  /*20f70*/  @!P1 IMAD.X R7, RZ, RZ, R7, P2 ;  /* 0x000000ffff079224 */ /* 0x000fca00010e0607 */
[----:B------:R-:W-:Y:S01]  /*20f80*/  @!PT LDS RZ, [RZ] ;  /* 0x00000000fffff984 */ /* 0x000fe20000000800 */
[----:B------:R-:W-:Y:S01]  /*20f90*/  @!PT LDS RZ, [RZ] ;  /* 0x00000000fffff984 */ /* 0x000fe20000000800 */
[----:B------:R-:W-:Y:S01]  /*20fa0*/  @!PT LDS RZ, [RZ] ;  /* 0x00000000fffff984 */ /* 0x000fe20000000800 */
[----:B------:R0:W-:Y:S01]  /*20fb0*/  @!P1 LDGSTS.E.BYPASS.LTC128B.128 [R20+0x8400], desc[UR42][R6.64], !P0 ;  /* 0x0840000006149fae */ /* 0x0001e2000c101d6a */
[----:B------:R-:W-:Y:S01]  /*20fc0*/  IMAD.MOV.U32 R13, RZ, RZ, R2 ;  /* 0x000000ffff0d7224 */ /* 0x000fe200078e0002 */
[----:B------:R-:W-:Y:S01]  /*20fd0*/  ISETP.GE.AND P1, PT, R8, R3, PT ;  /* 0x000000030800720c */ /* 0x000fe20003f26270 */
[----:B0-----:R-:W-:-:S12]  /*20fe0*/  IMAD.MOV.U32 R6, RZ, RZ, R14 ;  /* 0x000000ffff067224 */ /* 0x001fd800078e000e */
[----:B------:R-:W-:Y:S05]  /*20ff0*/  WARPSYNC.COLLECTIVE R15, `(.L_x_1992) ;  /* 0x000000000f087348 */ /* 0x000fea0003c00000 */
[----:B------:R0:W1:Y:S02]  /*21000*/  SHFL.IDX P6, R14, R13, R12, R11 ;  /* 0x0000000c0d0e7389 */ /* 0x00006400000c000b */
[----:B01----:R-:W-:Y:S01]  /*21010*/  ENDCOLLECTIVE ;  /* 0x000000000000791b */ /* 0x003fe20003800000 */
.L_x_1992:
[----:B------:R-:W-:Y:S02]  /*21020*/  IMAD.MOV.U32 R13, RZ, RZ, R0 ;  /* 0x000000ffff0d7224 */ /* 0x000fe400078e0000 */
[----:B------:R-:W-:Y:S02]  /*21030*/  IMAD.MOV.U32 R12, RZ, RZ, 0x2 ;  /* 0x00000002ff0c7424 */ /* 0x000fe400078e00ff */
[----:B------:R-:W-:-:S07]  /*21040*/  IMAD.MOV.U32 R7, RZ, RZ, R14 ;  /* 0x000000ffff077224 */ /* 0x000fce00078e000e */
[----:B------:R-:W-:Y:S05]  /*21050*/  WARPSYNC.COLLECTIVE R15, `(.L_x_1993) ;  /* 0x000000000f087348 */ /* 0x000fea0003c00000 */
[----:B------:R0:W1:Y:S02]  /*21060*/  SHFL.IDX P6, R14, R13, R12, R11 ;  /* 0x0000000c0d0e7389 */ /* 0x00006400000c000b */
[----:B01----:R-:W-:Y:S01]  /*21070*/  ENDCOLLECTIVE ;  /* 0x000000000000791b */ /* 0x003fe20003800000 */
.L_x_1993:
        /* <DEDUP_REMOVED lines=16> */
.L_x_1994:
[----:B------:R-:W-:Y:S02]  /*21180*/  IMAD.MOV.U32 R13, RZ, RZ, R0 ;  /* 0x000000ffff0d7224 */ /* 0x000fe400078e0000 */
[----:B------:R-:W-:Y:S02]  /*21190*/  IMAD.MOV.U32 R12, RZ, RZ, 0x3 ;  /* 0x00000003ff0c7424 */ /* 0x000fe400078e00ff */
[----:B------:R-:W-:-:S07]  /*211a0*/  IMAD.MOV.U32 R7, RZ, RZ, R14 ;  /* 0x000000ffff077224 */ /* 0x000fce00078e000e */
[----:B------:R-:W-:Y:S05]  /*211b0*/  WARPSYNC.COLLECTIVE R15, `(.L_x_1995) ;  /* 0x000000000f087348 */ /* 0x000fea0003c00000 */
[----:B------:R0:W1:Y:S02]  /*211c0*/  SHFL.IDX P6, R14, R13, R12, R11 ;  /* 0x0000000c0d0e7389 */ /* 0x00006400000c000b */
[----:B01----:R-:W-:Y:S01]  /*211d0*/  ENDCOLLECTIVE ;  /* 0x000000000000791b */ /* 0x003fe20003800000 */
.L_x_1995:
        /* <DEDUP_REMOVED lines=16> */
.L_x_1996:
[----:B------:R-:W-:Y:S02]  /*212e0*/  IMAD.MOV.U32 R13, RZ, RZ, R0 ;  /* 0x000000ffff0d7224 */ /* 0x000fe400078e0000 */
[----:B------:R-:W-:Y:S02]  /*212f0*/  IMAD.MOV.U32 R12, RZ, RZ, 0x4 ;  /* 0x00000004ff0c7424 */ /* 0x000fe400078e00ff */
[----:B------:R-:W-:-:S07]  /*21300*/  IMAD.MOV.U32 R7, RZ, RZ, R14 ;  /* 0x000000ffff077224 */ /* 0x000fce00078e000e */
[----:B------:R-:W-:Y:S05]  /*21310*/  WARPSYNC.COLLECTIVE R15, `(.L_x_1997) ;  /* 0x000000000f087348 */ /* 0x000fea0003c00000 */
[----:B------:R0:W1:Y:S02]  /*21320*/  SHFL.IDX P6, R14, R13, R12, R11 ;  /* 0x0000000c0d0e7389 */ /* 0x00006400000c000b */
[----:B01----:R-:W-:Y:S01]  /*21330*/  ENDCOLLECTIVE ;  /* 0x000000000000791b */ /* 0x003fe20003800000 */
.L_x_1997:
        /* <DEDUP_REMOVED lines=16> */
.L_x_1998:
[----:B------:R-:W-:Y:S02]  /*21440*/  IMAD.MOV.U32 R13, RZ, RZ, R0 ;  /* 0x000000ffff0d7224 */ /* 0x000fe400078e0000 */
[----:B------:R-:W-:Y:S02]  /*21450*/  IMAD.MOV.U32 R12, RZ, RZ, 0x5 ;  /* 0x00000005ff0c7424 */ /* 0x000fe400078e00ff */
[----:B------:R-:W-:-:S07]  /*21460*/  IMAD.MOV.U32 R7, RZ, RZ, R14 ;  /* 0x000000ffff077224 */ /* 0x000fce00078e000e */
[----:B------:R-:W-:Y:S05]  /*21470*/  WARPSYNC.COLLECTIVE R15, `(.L_x_1999) ;  /* 0x000000000f087348 */ /* 0x000fea0003c00000 */
[----:B------:R0:W1:Y:S02]  /*21480*/  SHFL.IDX P6, R14, R13, R12, R11 ;  /* 0x0000000c0d0e7389 */ /* 0x00006400000c000b */
[----:B01----:R-:W-:Y:S01]  /*21490*/  ENDCOLLECTIVE ;  /* 0x000000000000791b */ /* 0x003fe20003800000 */
.L_x_1999:
        /* <DEDUP_REMOVED lines=16> */
.L_x_2000:
[----:B------:R-:W-:Y:S02]  /*215a0*/  IMAD.MOV.U32 R13, RZ, RZ, R0 ;  /* 0x000000ffff0d7224 */ /* 0x000fe400078e0000 */
[----:B------:R-:W-:Y:S02]  /*215b0*/  IMAD.MOV.U32 R12, RZ, RZ, 0x6 ;  /* 0x00000006ff0c7424 */ /* 0x000fe400078e00ff */
[----:B------:R-:W-:-:S07]  /*215c0*/  IMAD.MOV.U32 R7, RZ, RZ, R14 ;  /* 0x000000ffff077224 */ /* 0x000fce00078e000e */
[----:B------:R-:W-:Y:S05]  /*215d0*/  WARPSYNC.COLLECTIVE R15, `(.L_x_2001) ;  /* 0x000000000f087348 */ /* 0x000fea0003c00000 */
[----:B------:R0:W1:Y:S02]  /*215e0*/  SHFL.IDX P6, R14, R13, R12, R11 ;  /* 0x0000000c0d0e7389 */ /* 0x00006400000c000b */
[----:B01----:R-:W-:Y:S01]  /*215f0*/  ENDCOLLECTIVE ;  /* 0x000000000000791b */ /* 0x003fe20003800000 */
.L_x_2001:
        /* <DEDUP_REMOVED lines=16> */
.L_x_2002:
[----:B------:R-:W-:Y:S02]  /*21700*/  IMAD.MOV.U32 R13, RZ, RZ, R0 ;  /* 0x000000ffff0d7224 */ /* 0x000fe400078e0000 */
[----:B------:R-:W-:Y:S02]  /*21710*/  IMAD.MOV.U32 R12, RZ, RZ, 0x7 ;  /* 0x00000007ff0c7424 */ /* 0x000fe400078e00ff */
[----:B------:R-:W-:-:S07]  /*21720*/  IMAD.MOV.U32 R7, RZ, RZ, R14 ;  /* 0x000000ffff077224 */ /* 0x000fce00078e000e */
[----:B------:R-:W-:Y:S05]  /*21730*/  WARPSYNC.COLLECTIVE R15, `(.L_x_2003) ;  /* 0x000000000f087348 */ /* 0x000fea0003c00000 */
[----:B------:R0:W1:Y:S02]  /*21740*/  SHFL.IDX P6, R14, R13, R12, R11 ;  /* 0x0000000c0d0e7389 */ /* 0x00006400000c000b */
[----:B01----:R-:W-:Y:S01]  /*21750*/  ENDCOLLECTIVE ;  /* 0x000000000000791b */ /* 0x003fe20003800000 */
.L_x_2003:
        /* <DEDUP_REMOVED lines=11> */
.L_x_2004:
        /* <DEDUP_REMOVED lines=11> */
.L_x_2005:
[----:B------:R-:W-:-:S05]  /*218c0*/  @!P1 LEA R6, P2, R21, R6, 0x1 ;  /* 0x0000000615069211 */ /* 0x000fca00078408ff */
[----:B------:R-:W-:-:S04]  /*218d0*/  @!P1 IMAD.X R0, RZ, RZ, R0, P2 ;  /* 0x000000ffff009224 */ /* 0x000fc800010e0600 */
[----:B------:R-:W-:Y:S02]  /*218e0*/  @!P1 IMAD.MOV.U32 R7, RZ, RZ, R0 ;  /* 0x000000ffff079224 */ /* 0x000fe400078e0000 */
[----:B------:R-:W-:Y:S02]  /*218f0*/  IMAD.MOV.U32 R13, RZ, RZ, R5 ;  /* 0x000000ffff0d7224 */ /* 0x000fe400078e0005 */
[----:B------:R-:W-:Y:S01]  /*21900*/  VIADD R0, R28, 0x80 ;  /* 0x000000801c007836 */ /* 0x000fe20000000000 */
        /* <DEDUP_REMOVED lines=10> */
.L_x_2006:
[----:B------:R-:W-:Y:S02]  /*219b0*/  IMAD.MOV.U32 R13, RZ, RZ, R4 ;  /* 0x000000ffff0d7224 */ /* 0x000fe400078e0004 */
[----:B------:R-:W-:Y:S02]  /*219c0*/  IMAD.MOV.U32 R12, RZ, RZ, 0x1 ;  /* 0x00000001ff0c7424 */ /* 0x000fe400078e00ff */
[----:B------:R-:W-:-:S07]  /*219d0*/  IMAD.MOV.U32 R2, RZ, RZ, R14 ;  /* 0x000000ffff027224 */ /* 0x000fce00078e000e */
[----:B------:R-:W-:Y:S05]  /*219e0*/  WARPSYNC.COLLECTIVE R15, `(.L_x_2007) ;  /* 0x000000000f087348 */ /* 0x000fea0003c00000 */
[----:B------:R0:W1:Y:S02]  /*219f0*/  SHFL.IDX P6, R14, R13, R12, R11 ;  /* 0x0000000c0d0e7389 */ /* 0x00006400000c000b */
[----:B01----:R-:W-:Y:S01]  /*21a00*/  ENDCOLLECTIVE ;  /* 0x000000000000791b */ /* 0x003fe20003800000 */
.L_x_2007:
[----:B------:R-:W-:-:S05]  /*21a10*/  @!P1 LEA R2, P2, R21, R2, 0x1 ;  /* 0x0000000215029211 */ /* 0x000fca00078408ff */
[----:B------:R-:W-:-:S04]  /*21a20*/  @!P1 IMAD.X R6, RZ, RZ, R8, P2 ;  /* 0x000000ffff069224 */ /* 0x000fc800010e0608 */
[----:B------:R-:W-:Y:S02]  /*21a30*/  @!P1 IMAD.MOV.U32 R7, RZ, RZ, R6 ;  /* 0x000000ffff079224 */ /* 0x000fe400078e0006 */
[----:B------:R-:W-:Y:S02]  /*21a40*/  @!P1 IMAD.MOV.U32 R6, RZ, RZ, R2 ;  /* 0x000000ffff069224 */ /* 0x000fe400078e0002 */
[----:B------:R-:W-:Y:S02]  /*21a50*/  IMAD.MOV.U32 R13, RZ, RZ, R5 ;  /* 0x000000ffff0d7224 */ /* 0x000fe400078e0005 */
[----:B------:R-:W-:Y:S01]  /*21a60*/  VIADD R2, R28, 0xa0 ;  /* 0x000000a01c027836 */ /* 0x000fe20000000000 */
        /* <DEDUP_REMOVED lines=9> */
.L_x_2008:
[----:B------:R-:W-:Y:S02]  /*21b00*/  IMAD.MOV.U32 R13, RZ, RZ, R4 ;  /* 0x000000ffff0d7224 */ /* 0x000fe400078e0004 */
[----:B------:R-:W-:Y:S02]  /*21b10*/  IMAD.MOV.U32 R12, RZ, RZ, 0x2 ;  /* 0x00000002ff0c7424 */ /* 0x000fe400078e00ff */
[----:B------:R-:W-:-:S07]  /*21b20*/  IMAD.MOV.U32 R6, RZ, RZ, R14 ;  /* 0x000000ffff067224 */ /* 0x000fce00078e000e */
[----:B------:R-:W-:Y:S05]  /*21b30*/  WARPSYNC.COLLECTIVE R15, `(.L_x_2009) ;  /* 0x000000000f087348 */ /* 0x000fea0003c00000 */
[----:B------:R0:W1:Y:S02]  /*21b40*/  SHFL.IDX P6, R14, R13, R12, R11 ;  /* 0x0000000c0d0e7389 */ /* 0x00006400000c000b */
[----:B01----:R-:W-:Y:S01]  /*21b50*/  ENDCOLLECTIVE ;  /* 0x000000000000791b */ /* 0x003fe20003800000 */
.L_x_2009:
        /* <DEDUP_REMOVED lines=13> */
.L_x_2010:
[----:B------:R-:W-:Y:S02]  /*21c30*/  IMAD.MOV.U32 R13, RZ, RZ, R4 ;  /* 0x000000ffff0d7224 */ /* 0x000fe400078e0004 */
[----:B------:R-:W-:Y:S02]  /*21c40*/  IMAD.MOV.U32 R12, RZ, RZ, 0x3 ;  /* 0x00000003ff0c7424 */ /* 0x000fe400078e00ff */
[----:B------:R-:W-:-:S07]  /*21c50*/  IMAD.MOV.U32 R6, RZ, RZ, R14 ;  /* 0x000000ffff067224 */ /* 0x000fce00078e000e */
[----:B------:R-:W-:Y:S05]  /*21c60*/  WARPSYNC.COLLECTIVE R15, `(.L_x_2011) ;  /* 0x000000000f087348 */ /* 0x000fea0003c00000 */
[----:B------:R0:W1:Y:S02]  /*21c70*/  SHFL.IDX P6, R14, R13, R12, R11 ;  /* 0x0000000c0d0e7389 */ /* 0x00006400000c000b */
[----:B01----:R-:W-:Y:S01]  /*21c80*/  ENDCOLLECTIVE ;  /* 0x000000000000791b */ /* 0x003fe20003800000 */
.L_x_2011:
        /* <DEDUP_REMOVED lines=12> */
.L_x_2012:
[----:B------:R-:W-:Y:S01]  /*21d50*/  IMAD.MOV.U32 R2, RZ, RZ, R14 ;  /* 0x000000ffff027224 */ /* 0x000fe200078e000e */
[----:B------:R-:W-:Y:S06]  /*21d60*/  BRA `(.L_x_2013) ;  /* 0xffffff9c00887947 */ /* 0x000fec000383ffff */
.L_x_1844:
[----:B-1----:R1:W2:Y:S02]  /*21d70*/  SYNCS.PHASECHK.TRANS64.TRYWAIT P0, [R23+URZ+0x16820], R0 ;  /* 0x01682000170075a7 */ /* 0x0022a4000800017f */
[----:B--2---:R-:W-:Y:S05]  /*21d80*/  @!P0 NANOSLEEP.SYNCS 0x989680 ;  /* 0x009896800000895d */ /* 0x004fea0003900000 */
[----:B------:R-:W2:Y:S02]  /*21d90*/  @!P0 SYNCS.PHASECHK.TRANS64 P0, [R23+URZ+0x16820], R0 ;  /* 0x01682000170085a7 */ /* 0x000ea4000800007f */
[----:B--2---:R-:W-:Y:S05]  /*21da0*/  @!P0 BRA `(.L_x_1844) ;  /* 0xfffffffc00f08947 */ /* 0x004fea000383ffff */
[----:B------:R-:W-:Y:S05]  /*21db0*/  BRA `(.L_x_2014) ;  /* 0xffffff9c00e47947 */ /* 0x000fea000383ffff */
.L_x_1849:
[----:B0-----:R0:W1:Y:S02]  /*21dc0*/  SYNCS.PHASECHK.TRANS64.TRYWAIT P0, [R5+URZ+0x16840], R2 ;  /* 0x01684002050075a7 */ /* 0x001064000800017f */
[----:B-1----:R-:W-:Y:S05]  /*21dd0*/  @!P0 NANOSLEEP.SYNCS 0x989680 ;  /* 0x009896800000895d */ /* 0x002fea0003900000 */
[----:B------:R-:W1:Y:S02]  /*21de0*/  @!P0 SYNCS.PHASECHK.TRANS64 P0, [R5+URZ+0x16840], R2 ;  /* 0x01684002050085a7 */ /* 0x000e64000800007f */
[----:B-1----:R-:W-:Y:S05]  /*21df0*/  @!P0 BRA `(.L_x_1849) ;  /* 0xfffffffc00f08947 */ /* 0x002fea000383ffff */
[----:B------:R-:W-:Y:S05]  /*21e00*/  BRA `(.L_x_2015) ;  /* 0xffffffa000c47947 */ /* 0x000fea000383ffff */
.L_x_1850:
        /* <DEDUP_REMOVED lines=8> */
.L_x_2017:
[----:B------:R-:W-:Y:S05]  /*21e90*/  BSYNC B1 ;  /* 0x0000000000017941 */ /* 0x000fea0003800000 */
.L_x_2016:
        /* <DEDUP_REMOVED lines=10> */
.L_x_2018:
        /* <DEDUP_REMOVED lines=8> */
.L_x_2019:
        /* <DEDUP_REMOVED lines=12> */
.L_x_2020:
[----:B------:R-:W-:Y:S02]  /*22080*/  IMAD.MOV.U32 R13, RZ, RZ, R10 ;  /* 0x000000ffff0d7224 */ /* 0x000fe400078e000a */
[----:B------:R-:W-:Y:S02]  /*22090*/  IMAD.MOV.U32 R12, RZ, RZ, 0x2 ;  /* 0x00000002ff0c7424 */ /* 0x000fe400078e00ff */
[----:B------:R-:W-:-:S07]  /*220a0*/  IMAD.MOV.U32 R2, RZ, RZ, R14 ;  /* 0x000000ffff027224 */ /* 0x000fce00078e000e */
[----:B------:R-:W-:Y:S05]  /*220b0*/  WARPSYNC.COLLECTIVE R15, `(.L_x_2021) ;  /* 0x000000000f087348 */ /* 0x000fea0003c00000 */
[----:B------:R0:W1:Y:S02]  /*220c0*/  SHFL.IDX P6, R14, R13, R12, R11 ;  /* 0x0000000c0d0e7389 */ /* 0x00006400000c000b */
[----:B01----:R-:W-:Y:S01]  /*220d0*/  ENDCOLLECTIVE ;  /* 0x000000000000791b */ /* 0x003fe20003800000 */
.L_x_2021:
        /* <DEDUP_REMOVED lines=11> */
.L_x_2022:
[----:B------:R-:W-:Y:S02]  /*22190*/  IMAD.MOV.U32 R13, RZ, RZ, R10 ;  /* 0x000000ffff0d7224 */ /* 0x000fe400078e000a */
[----:B------:R-:W-:Y:S02]  /*221a0*/  IMAD.MOV.U32 R12, RZ, RZ, 0x3 ;  /* 0x00000003ff0c7424 */ /* 0x000fe400078e00ff */
[----:B------:R-:W-:-:S07]  /*221b0*/  IMAD.MOV.U32 R2, RZ, RZ, R14 ;  /* 0x000000ffff027224 */ /* 0x000fce00078e000e */
[----:B------:R-:W-:Y:S05]  /*221c0*/  WARPSYNC.COLLECTIVE R15, `(.L_x_2023) ;  /* 0x000000000f087348 */ /* 0x000fea0003c00000 */
[----:B------:R0:W1:Y:S02]  /*221d0*/  SHFL.IDX P6, R14, R13, R12, R11 ;  /* 0x0000000c0d0e7389 */ /* 0x00006400000c000b */
[----:B01----:R-:W-:Y:S01]  /*221e0*/  ENDCOLLECTIVE ;  /* 0x000000000000791b */ /* 0x003fe20003800000 */
.L_x_2023:
        /* <DEDUP_REMOVED lines=11> */
.L_x_2024:
[----:B------:R-:W-:Y:S02]  /*222a0*/  IMAD.MOV.U32 R13, RZ, RZ, R10 ;  /* 0x000000ffff0d7224 */ /* 0x000fe400078e000a */
[----:B------:R-:W-:Y:S02]  /*222b0*/  IMAD.MOV.U32 R12, RZ, RZ, 0x4 ;  /* 0x00000004ff0c7424 */ /* 0x000fe400078e00ff */
[----:B------:R-:W-:-:S07]  /*222c0*/  IMAD.MOV.U32 R2, RZ, RZ, R14 ;  /* 0x000000ffff027224 */ /* 0x000fce00078e000e */
[----:B------:R-:W-:Y:S05]  /*222d0*/  WARPSYNC.COLLECTIVE R15, `(.L_x_2025) ;  /* 0x000000000f087348 */ /* 0x000fea0003c00000 */
[----:B------:R0:W1:Y:S02]  /*222e0*/  SHFL.IDX P6, R14, R13, R12, R11 ;  /* 0x0000000c0d0e7389 */ /* 0x00006400000c000b */
[----:B01----:R-:W-:Y:S01]  /*222f0*/  ENDCOLLECTIVE ;  /* 0x000000000000791b */ /* 0x003fe20003800000 */
.L_x_2025:
        /* <DEDUP_REMOVED lines=11> */
.L_x_2026:
[----:B------:R-:W-:Y:S02]  /*223b0*/  IMAD.MOV.U32 R13, RZ, RZ, R10 ;  /* 0x000000ffff0d7224 */ /* 0x000fe400078e000a */
[----:B------:R-:W-:Y:S02]  /*223c0*/  IMAD.MOV.U32 R12, RZ, RZ, 0x5 ;  /* 0x00000005ff0c7424 */ /* 0x000fe400078e00ff */
[----:B------:R-:W-:-:S07]  /*223d0*/  IMAD.MOV.U32 R2, RZ, RZ, R14 ;  /* 0x000000ffff027224 */ /* 0x000fce00078e000e */
[----:B------:R-:W-:Y:S05]  /*223e0*/  WARPSYNC.COLLECTIVE R15, `(.L_x_2027) ;  /* 0x000000000f087348 */ /* 0x000fea0003c00000 */
[----:B------:R0:W1:Y:S02]  /*223f0*/  SHFL.IDX P6, R14, R13, R12, R11 ;  /* 0x0000000c0d0e7389 */ /* 0x00006400000c000b */
[----:B01----:R-:W-:Y:S01]  /*22400*/  ENDCOLLECTIVE ;  /* 0x000000000000791b */ /* 0x003fe20003800000 */
.L_x_2027:
        /* <DEDUP_REMOVED lines=11> */
.L_x_2028:
[----:B------:R-:W-:Y:S02]  /*224c0*/  IMAD.MOV.U32 R13, RZ, RZ, R10 ;  /* 0x000000ffff0d7224 */ /* 0x000fe400078e000a */
[----:B------:R-:W-:Y:S02]  /*224d0*/  IMAD.MOV.U32 R12, RZ, RZ, 0x6 ;  /* 0x00000006ff0c7424 */ /* 0x000fe400078e00ff */
[----:B------:R-:W-:-:S07]  /*224e0*/  IMAD.MOV.U32 R2, RZ, RZ, R14 ;  /* 0x000000ffff027224 */ /* 0x000fce00078e000e */
[----:B------:R-:W-:Y:S05]  /*224f0*/  WARPSYNC.COLLECTIVE R15, `(.L_x_2029) ;  /* 0x000000000f087348 */ /* 0x000fea0003c00000 */
[----:B------:R0:W1:Y:S02]  /*22500*/  SHFL.IDX P6, R14, R13, R12, R11 ;  /* 0x0000000c0d0e7389 */ /* 0x00006400000c000b */
[----:B01----:R-:W-:Y:S01]  /*22510*/  ENDCOLLECTIVE ;  /* 0x000000000000791b */ /* 0x003fe20003800000 */
.L_x_2029:
        /* <DEDUP_REMOVED lines=11> */
.L_x_2030:
[----:B------:R-:W-:Y:S02]  /*225d0*/  IMAD.MOV.U32 R13, RZ, RZ, R10 ;  /* 0x000000ffff0d7224 */ /* 0x000fe400078e000a */
[----:B------:R-:W-:Y:S02]  /*225e0*/  IMAD.MOV.U32 R12, RZ, RZ, 0x7 ;  /* 0x00000007ff0c7424 */ /* 0x000fe400078e00ff */
[----:B------:R-:W-:-:S07]  /*225f0*/  IMAD.MOV.U32 R2, RZ, RZ, R14 ;  /* 0x000000ffff027224 */ /* 0x000fce00078e000e */
[----:B------:R-:W-:Y:S05]  /*22600*/  WARPSYNC.COLLECTIVE R15, `(.L_x_2031) ;  /* 0x000000000f087348 */ /* 0x000fea0003c00000 */
[----:B------:R0:W1:Y:S02]  /*22610*/  SHFL.IDX P6, R14, R13, R12, R11 ;  /* 0x0000000c0d0e7389 */ /* 0x00006400000c000b */
[----:B01----:R-:W-:Y:S01]  /*22620*/  ENDCOLLECTIVE ;  /* 0x000000000000791b */ /* 0x003fe20003800000 */
.L_x_2031:
        /* <DEDUP_REMOVED lines=11> */
.L_x_2032:
[----:B------:R-:W-:Y:S01]  /*226e0*/  IMAD.MOV.U32 R2, RZ, RZ, R14 ;  /* 0x000000ffff027224 */ /* 0x000fe200078e000e */
[----:B------:R-:W-:Y:S06]  /*226f0*/  BRA `(.L_x_2033) ;  /* 0xffffff9c00b47947 */ /* 0x000fec000383ffff */
.L_x_1855:
[----:B-1----:R1:W2:Y:S02]  /*22700*/  SYNCS.PHASECHK.TRANS64.TRYWAIT P0, [R5+URZ+0x16860], R2 ;  /* 0x01686002050075a7 */ /* 0x0022a4000800017f */
[----:B--2---:R-:W-:Y:S05]  /*22710*/  @!P0 NANOSLEEP.SYNCS 0x989680 ;  /* 0x009896800000895d */ /* 0x004fea0003900000 */
[----:B------:R-:W2:Y:S02]  /*22720*/  @!P0 SYNCS.PHASECHK.TRANS64 P0, [R5+URZ+0x16860], R2 ;  /* 0x01686002050085a7 */ /* 0x000ea4000800007f */
[----:B--2---:R-:W-:Y:S05]  /*22730*/  @!P0 BRA `(.L_x_1855) ;  /* 0xfffffffc00f08947 */ /* 0x004fea000383ffff */
[----:B------:R-:W-:Y:S05]  /*22740*/  BRA `(.L_x_2034) ;  /* 0xffffffa0000c7947 */ /* 0x000fea000383ffff */
.L_x_1856:
        /* <DEDUP_REMOVED lines=8> */
.L_x_2036:
[----:B------:R-:W-:Y:S05]  /*227d0*/  BSYNC B1 ;  /* 0x0000000000017941 */ /* 0x000fea0003800000 */
.L_x_2035:
        /* <DEDUP_REMOVED lines=10> */
.L_x_2037:
[----:B------:R-:W-:Y:S02]  /*22880*/  IMAD.MOV.U32 R13, RZ, RZ, R24 ;  /* 0x000000ffff0d7224 */ /* 0x000fe400078e0018 */
[----:B------:R-:W-:Y:S02]  /*22890*/  IMAD.MOV.U32 R12, RZ, RZ, 0x1 ;  /* 0x00000001ff0c7424 */ /* 0x000fe400078e00ff */
[----:B------:R-:W-:-:S07]  /*228a0*/  IMAD.MOV.U32 R2, RZ, RZ, R14 ;  /* 0x000000ffff027224 */ /* 0x000fce00078e000e */
[----:B------:R-:W-:Y:S05]  /*228b0*/  WARPSYNC.COLLECTIVE R15, `(.L_x_2038) ;  /* 0x000000000f087348 */ /* 0x000fea0003c00000 */
[----:B------:R0:W1:Y:S02]  /*228c0*/  SHFL.IDX P6, R14, R13, R12, R11 ;  /* 0x0000000c0d0e7389 */ /* 0x00006400000c000b */
[----:B01----:R-:W-:Y:S01]  /*228d0*/  ENDCOLLECTIVE ;  /* 0x000000000000791b */ /* 0x003fe20003800000 */
.L_x_2038:
        /* <DEDUP_REMOVED lines=12> */
.L_x_2039:
[----:B------:R-:W-:Y:S02]  /*229a0*/  IMAD.MOV.U32 R13, RZ, RZ, R24 ;  /* 0x000000ffff0d7224 */ /* 0x000fe400078e0018 */
[----:B------:R-:W-:Y:S02]  /*229b0*/  IMAD.MOV.U32 R12, RZ, RZ, 0x2 ;  /* 0x00000002ff0c7424 */ /* 0x000fe400078e00ff */
[----:B------:R-:W-:-:S07]  /*229c0*/  IMAD.MOV.U32 R2, RZ, RZ, R14 ;  /* 0x000000ffff027224 */ /* 0x000fce00078e000e */
[----:B------:R-:W-:Y:S05]  /*229d0*/  WARPSYNC.COLLECTIVE R15, `(.L_x_2040) ;  /* 0x000000000f087348 */ /* 0x000fea0003c00000 */
[----:B------:R0:W1:Y:S02]  /*229e0*/  SHFL.IDX P6, R14, R13, R12, R11 ;  /* 0x0000000c0d0e7389 */ /* 0x00006400000c000b */
[----:B01----:R-:W-:Y:S01]  /*229f0*/  ENDCOLLECTIVE ;  /* 0x000000000000791b */ /* 0x003fe20003800000 */
.L_x_2040:
        /* <DEDUP_REMOVED lines=12> */
.L_x_2041:
[----:B------:R-:W-:Y:S02]  /*22ac0*/  IMAD.MOV.U32 R13, RZ, RZ, R24 ;  /* 0x000000ffff0d7224 */ /* 0x000fe400078e0018 */
[----:B------:R-:W-:Y:S02]  /*22ad0*/  IMAD.MOV.U32 R12, RZ, RZ, 0x3 ;  /* 0x00000003ff0c7424 */ /* 0x000fe400078e00ff */
[----:B------:R-:W-:-:S07]  /*22ae0*/  IMAD.MOV.U32 R2, RZ, RZ, R14 ;  /* 0x000000ffff027224 */ /* 0x000fce00078e000e */
[----:B------:R-:W-:Y:S05]  /*22af0*/  WARPSYNC.COLLECTIVE R15, `(.L_x_2042) ;  /* 0x000000000f087348 */ /* 0x000fea0003c00000 */
[----:B------:R0:W1:Y:S02]  /*22b00*/  SHFL.IDX P6, R14, R13, R12, R11 ;  /* 0x0000000c0d0e7389 */ /* 0x00006400000c000b */
[----:B01----:R-:W-:Y:S01]  /*22b10*/  ENDCOLLECTIVE ;  /* 0x000000000000791b */ /* 0x003fe20003800000 */
.L_x_2042:
        /* <DEDUP_REMOVED lines=12> */
.L_x_2043:
[----:B------:R-:W-:Y:S02]  /*22be0*/  IMAD.MOV.U32 R13, RZ, RZ, R24 ;  /* 0x000000ffff0d7224 */ /* 0x000fe400078e0018 */
[----:B------:R-:W-:Y:S02]  /*22bf0*/  IMAD.MOV.U32 R12, RZ, RZ, 0x4 ;  /* 0x00000004ff0c7424 */ /* 0x000fe400078e00ff */
[----:B------:R-:W-:-:S07]  /*22c00*/  IMAD.MOV.U32 R2, RZ, RZ, R14 ;  /* 0x000000ffff027224 */ /* 0x000fce00078e000e */
[----:B------:R-:W-:Y:S05]  /*22c10*/  WARPSYNC.COLLECTIVE R15, `(.L_x_2044) ;  /* 0x000000000f087348 */ /* 0x000fea0003c00000 */
[----:B------:R0:W1:Y:S02]  /*22c20*/  SHFL.IDX P6, R14, R13, R12, R11 ;  /* 0x0000000c0d0e7389 */ /* 0x00006400000c000b */
[----:B01----:R-:W-:Y:S01]  /*22c30*/  ENDCOLLECTIVE ;  /* 0x000000000000791b */ /* 0x003fe20003800000 */
.L_x_2044:
        /* <DEDUP_REMOVED lines=12> */
.L_x_2045:
[----:B------:R-:W-:Y:S02]  /*22d00*/  IMAD.MOV.U32 R13, RZ, RZ, R24 ;  /* 0x000000ffff0d7224 */ /* 0x000fe400078e0018 */
[----:B------:R-:W-:Y:S02]  /*22d10*/  IMAD.MOV.U32 R12, RZ, RZ, 0x5 ;  /* 0x00000005ff0c7424 */ /* 0x000fe400078e00ff */
[----:B------:R-:W-:-:S07]  /*22d20*/  IMAD.MOV.U32 R2, RZ, RZ, R14 ;  /* 0x000000ffff027224 */ /* 0x000fce00078e000e */
[----:B------:R-:W-:Y:S05]  /*22d30*/  WARPSYNC.COLLECTIVE R15, `(.L_x_2046) ;  /* 0x000000000f087348 */ /* 0x000fea0003c00000 */
[----:B------:R0:W1:Y:S02]  /*22d40*/  SHFL.IDX P6, R14, R13, R12, R11 ;  /* 0x0000000c0d0e7389 */ /* 0x00006400000c000b */
[----:B01----:R-:W-:Y:S01]  /*22d50*/  ENDCOLLECTIVE ;  /* 0x000000000000791b */ /* 0x003fe20003800000 */
.L_x_2046:
        /* <DEDUP_REMOVED lines=12> */
.L_x_2047:
[----:B------:R-:W-:Y:S02]  /*22e20*/  IMAD.MOV.U32 R13, RZ, RZ, R24 ;  /* 0x000000ffff0d7224 */ /* 0x000fe400078e0018 */
[----:B------:R-:W-:Y:S02]  /*22e30*/  IMAD.MOV.U32 R12, RZ, RZ, 0x6 ;  /* 0x00000006ff0c7424 */ /* 0x000fe400078e00ff */
[----:B------:R-:W-:-:S07]  /*22e40*/  IMAD.MOV.U32 R2, RZ, RZ, R14 ;  /* 0x000000ffff027224 */ /* 0x000fce00078e000e */
[----:B------:R-:W-:Y:S05]  /*22e50*/  WARPSYNC.COLLECTIVE R15, `(.L_x_2048) ;  /* 0x000000000f087348 */ /* 0x000fea0003c00000 */
[----:B------:R0:W1:Y:S02]  /*22e60*/  SHFL.IDX P6, R14, R13, R12, R11 ;  /* 0x0000000c0d0e7389 */ /* 0x00006400000c000b */
[----:B01----:R-:W-:Y:S01]  /*22e70*/  ENDCOLLECTIVE ;  /* 0x000000000000791b */ /* 0x003fe20003800000 */
.L_x_2048:
        /* <DEDUP_REMOVED lines=12> */
.L_x_2049:
[----:B------:R-:W-:Y:S02]  /*22f40*/  IMAD.MOV.U32 R13, RZ, RZ, R24 ;  /* 0x000000ffff0d7224 */ /* 0x000fe400078e0018 */
[----:B------:R-:W-:Y:S02]  /*22f50*/  IMAD.MOV.U32 R12, RZ, RZ, 0x7 ;  /* 0x00000007ff0c7424 */ /* 0x000fe400078e00ff */
[----:B------:R-:W-:-:S07]  /*22f60*/  IMAD.MOV.U32 R2, RZ, RZ, R14 ;  /* 0x000000ffff027224 */ /* 0x000fce00078e000e */
[----:B------:R-:W-:Y:S05]  /*22f70*/  WARPSYNC.COLLECTIVE R15, `(.L_x_2050) ;  /* 0x000000000f087348 */ /* 0x000fea0003c00000 */
[----:B------:R0:W1:Y:S02]  /*22f80*/  SHFL.IDX P6, R14, R13, R12, R11 ;  /* 0x0000000c0d0e7389 */ /* 0x00006400000c000b */
[----:B01----:R-:W-:Y:S01]  /*22f90*/  ENDCOLLECTIVE ;  /* 0x000000000000791b */ /* 0x003fe20003800000 */
.L_x_2050:
        /* <DEDUP_REMOVED lines=11> */
.L_x_2051:
[----:B------:R-:W-:Y:S01]  /*23050*/  IMAD.MOV.U32 R2, RZ, RZ, R14 ;  /* 0x000000ffff027224 */ /* 0x000fe200078e000e */
[----:B------:R-:W-:Y:S06]  /*23060*/  BRA `(.L_x_2052) ;  /* 0xffffff9800bc7947 */ /* 0x000fec000383ffff */
.L_x_1864:
[----:B0-----:R0:W1:Y:S02]  /*23070*/  SYNCS.PHASECHK.TRANS64.TRYWAIT P0, [R0+URZ+0x16860], R3 ;  /* 0x01686003000075a7 */ /* 0x001064000800017f */
[----:B-1----:R-:W-:Y:S05]  /*23080*/  @!P0 NANOSLEEP.SYNCS 0x989680 ;  /* 0x009896800000895d */ /* 0x002fea0003900000 */
[----:B------:R-:W1:Y:S02]  /*23090*/  @!P0 SYNCS.PHASECHK.TRANS64 P0, [R0+URZ+0x16860], R3 ;  /* 0x01686003000085a7 */ /* 0x000e64000800007f */
[----:B-1----:R-:W-:Y:S05]  /*230a0*/  @!P0 BRA `(.L_x_1864) ;  /* 0xfffffffc00f08947 */ /* 0x002fea000383ffff */
[----:B------:R-:W-:Y:S05]  /*230b0*/  BRA `(.L_x_2053) ;  /* 0xffffff9c00e07947 */ /* 0x000fea000383ffff */
.L_x_1865:
        /* <DEDUP_REMOVED lines=8> */
.L_x_2055:
[----:B------:R-:W-:Y:S05]  /*23140*/  BSYNC B0 ;  /* 0x0000000000007941 */ /* 0x000fea0003800000 */
.L_x_2054:
        /* <DEDUP_REMOVED lines=10> */
.L_x_2056:
[----:B------:R-:W-:Y:S02]  /*231f0*/  IMAD R4, R4, 0x2, R23 ;  /* 0x0000000204047824 */ /* 0x000fe400078e0217 */
[----:B------:R-:W-:Y:S02]  /*23200*/  IMAD.MOV.U32 R13, RZ, RZ, R24 ;  /* 0x000000ffff0d7224 */ /* 0x000fe400078e0018 */
[----:B------:R-:W-:Y:S01]  /*23210*/  IMAD.MOV.U32 R12, RZ, RZ, 0x1 ;  /* 0x00000001ff0c7424 */ /* 0x000fe200078e00ff */
[----:B------:R-:W-:-:S13]  /*23220*/  IADD3 R2, P1, R14, R5, RZ ;  /* 0x000000050e027210 */ /* 0x000fda0007f3e0ff */
[----:B------:R-:W-:Y:S05]  /*23230*/  WARPSYNC.COLLECTIVE R15, `(.L_x_2057) ;  /* 0x000000000f087348 */ /* 0x000fea0003c00000 */
[----:B------:R0:W1:Y:S02]  /*23240*/  SHFL.IDX P6, R14, R13, R12, R11 ;  /* 0x0000000c0d0e7389 */ /* 0x00006400000c000b */
[----:B01----:R-:W-:Y:S01]  /*23250*/  ENDCOLLECTIVE ;  /* 0x000000000000791b */ /* 0x003fe20003800000 */
.L_x_2057:
        /* <DEDUP_REMOVED lines=11> */
.L_x_2058:
[----:B------:R-:W-:Y:S02]  /*23310*/  IMAD.MOV.U32 R13, RZ, RZ, R24 ;  /* 0x000000ffff0d7224 */ /* 0x000fe400078e0018 */
[----:B------:R-:W-:Y:S01]  /*23320*/  IMAD.MOV.U32 R12, RZ, RZ, 0x2 ;  /* 0x00000002ff0c7424 */ /* 0x000fe200078e00ff */
[----:B------:R-:W-:-:S13]  /*23330*/  IADD3 R2, P1, R14, R5, RZ ;  /* 0x000000050e027210 */ /* 0x000fda0007f3e0ff */
[----:B------:R-:W-:Y:S05]  /*23340*/  WARPSYNC.COLLECTIVE R15, `(.L_x_2059) ;  /* 0x000000000f087348 */ /* 0x000fea0003c00000 */
[----:B------:R0:W1:Y:S02]  /*23350*/  SHFL.IDX P6, R14, R13, R12, R11 ;  /* 0x0000000c0d0e7389 */ /* 0x00006400000c000b */
[----:B01----:R-:W-:Y:S01]  /*23360*/  ENDCOLLECTIVE ;  /* 0x000000000000791b */ /* 0x003fe20003800000 */
.L_x_2059:
        /* <DEDUP_REMOVED lines=11> */
.L_x_2060:
[----:B------:R-:W-:Y:S02]  /*23420*/  IMAD.MOV.U32 R13, RZ, RZ, R24 ;  /* 0x000000ffff0d7224 */ /* 0x000fe400078e0018 */
[----:B------:R-:W-:Y:S01]  /*23430*/  IMAD.MOV.U32 R12, RZ, RZ, 0x3 ;  /* 0x00000003ff0c7424 */ /* 0x000fe200078e00ff */
[----:B------:R-:W-:-:S13]  /*23440*/  IADD3 R2, P1, R14, R5, RZ ;  /* 0x000000050e027210 */ /* 0x000fda0007f3e0ff */
[----:B------:R-:W-:Y:S05]  /*23450*/  WARPSYNC.COLLECTIVE R15, `(.L_x_2061) ;  /* 0x000000000f087348 */ /* 0x000fea0003c00000 */
[----:B------:R0:W1:Y:S02]  /*23460*/  SHFL.IDX P6, R14, R13, R12, R11 ;  /* 0x0000000c0d0e7389 */ /* 0x00006400000c000b */
[----:B01----:R-:W-:Y:S01]  /*23470*/  ENDCOLLECTIVE ;  /* 0x000000000000791b */ /* 0x003fe20003800000 */
.L_x_2061:
        /* <DEDUP_REMOVED lines=11> */
.L_x_2062:
[----:B------:R-:W-:Y:S02]  /*23530*/  IMAD.MOV.U32 R13, RZ, RZ, R24 ;  /* 0x000000ffff0d7224 */ /* 0x000fe400078e0018 */
[----:B------:R-:W-:Y:S01]  /*23540*/  IMAD.MOV.U32 R12, RZ, RZ, 0x4 ;  /* 0x00000004ff0c7424 */ /* 0x000fe200078e00ff */
[----:B------:R-:W-:-:S13]  /*23550*/  IADD3 R2, P1, R14, R5, RZ ;  /* 0x000000050e027210 */ /* 0x000fda0007f3e0ff */
[----:B------:R-:W-:Y:S05]  /*23560*/  WARPSYNC.COLLECTIVE R15, `(.L_x_2063) ;  /* 0x000000000f087348 */ /* 0x000fea0003c00000 */
[----:B------:R0:W1:Y:S02]  /*23570*/  SHFL.IDX P6, R14, R13, R12, R11 ;  /* 0x0000000c0d0e7389 */ /* 0x00006400000c000b */
[----:B01----:R-:W-:Y:S01]  /*23580*/  ENDCOLLECTIVE ;  /* 0x000000000000791b */ /* 0x003fe20003800000 */
.L_x_2063:
        /* <DEDUP_REMOVED lines=11> */
.L_x_2064:
[----:B------:R-:W-:Y:S02]  /*23640*/  IMAD.MOV.U32 R13, RZ, RZ, R24 ;  /* 0x000000ffff0d7224 */ /* 0x000fe400078e0018 */
[----:B------:R-:W-:Y:S01]  /*23650*/  IMAD.MOV.U32 R12, RZ, RZ, 0x5 ;  /* 0x00000005ff0c7424 */ /* 0x000fe200078e00ff */
[----:B------:R-:W-:-:S13]  /*23660*/  IADD3 R2, P1, R14, R5, RZ ;  /* 0x000000050e027210 */ /* 0x000fda0007f3e0ff */
[----:B------:R-:W-:Y:S05]  /*23670*/  WARPSYNC.COLLECTIVE R15, `(.L_x_2065) ;  /* 0x000000000f087348 */ /* 0x000fea0003c00000 */
[----:B------:R0:W1:Y:S02]  /*23680*/  SHFL.IDX P6, R14, R13, R12, R11 ;  /* 0x0000000c0d0e7389 */ /* 0x00006400000c000b */
[----:B01----:R-:W-:Y:S01]  /*23690*/  ENDCOLLECTIVE ;  /* 0x000000000000791b */ /* 0x003fe20003800000 */
.L_x_2065:
        /* <DEDUP_REMOVED lines=11> */
.L_x_2066:
[----:B------:R-:W-:Y:S02]  /*23750*/  IMAD.MOV.U32 R13, RZ, RZ, R24 ;  /* 0x000000ffff0d7224 */ /* 0x000fe400078e0018 */
[----:B------:R-:W-:Y:S01]  /*23760*/  IMAD.MOV.U32 R12, RZ, RZ, 0x6 ;  /* 0x00000006ff0c7424 */ /* 0x000fe200078e00ff */
[----:B------:R-:W-:-:S13]  /*23770*/  IADD3 R2, P1, R14, R5, RZ ;  /* 0x000000050e027210 */ /* 0x000fda0007f3e0ff */
[----:B------:R-:W-:Y:S05]  /*23780*/  WARPSYNC.COLLECTIVE R15, `(.L_x_2067) ;  /* 0x000000000f087348 */ /* 0x000fea0003c00000 */
[----:B------:R0:W1:Y:S02]  /*23790*/  SHFL.IDX P6, R14, R13, R12, R11 ;  /* 0x0000000c0d0e7389 */ /* 0x00006400000c000b */
[----:B01----:R-:W-:Y:S01]  /*237a0*/  ENDCOLLECTIVE ;  /* 0x000000000000791b */ /* 0x003fe20003800000 */
.L_x_2067:
        /* <DEDUP_REMOVED lines=11> */
.L_x_2068:
[----:B------:R-:W-:Y:S02]  /*23860*/  IMAD.MOV.U32 R13, RZ, RZ, R24 ;  /* 0x000000ffff0d7224 */ /* 0x000fe400078e0018 */
[----:B------:R-:W-:Y:S01]  /*23870*/  IMAD.MOV.U32 R12, RZ, RZ, 0x7 ;  /* 0x00000007ff0c7424 */ /* 0x000fe200078e00ff */
[----:B------:R-:W-:-:S13]  /*23880*/  IADD3 R2, P1, R14, R5, RZ ;  /* 0x000000050e027210 */ /* 0x000fda0007f3e0ff */
[----:B------:R-:W-:Y:S05]  /*23890*/  WARPSYNC.COLLECTIVE R15, `(.L_x_2069) ;  /* 0x000000000f087348 */ /* 0x000fea0003c00000 */
[----:B------:R0:W1:Y:S02]  /*238a0*/  SHFL.IDX P6, R14, R13, R12, R11 ;  /* 0x0000000c0d0e7389 */ /* 0x00006400000c000b */
[----:B01----:R-:W-:Y:S01]  /*238b0*/  ENDCOLLECTIVE ;  /* 0x000000000000791b */ /* 0x003fe20003800000 */
.L_x_2069:
        /* <DEDUP_REMOVED lines=10> */
.L_x_2070:
[----:B------:R-:W-:Y:S05]  /*23960*/  BRA `(.L_x_2071) ;  /* 0xffffff9800b07947 */ /* 0x000fea000383ffff */
.L_x_1870:
[----:B------:R-:W-:Y:S01]  /*23970*/  BSSY B0, `(.L_x_2072) ;  /* 0x0000008000007945 */ /* 0x000fe20003800000 */
[----:B------:R-:W-:Y:S02]  /*23980*/  IMAD.MOV.U32 R13, RZ, RZ, R16 ;  /* 0x000000ffff0d7224 */ /* 0x000fe400078e0010 */
[----:B-1----:R-:W-:Y:S02]  /*23990*/  IMAD.MOV.U32 R12, RZ, RZ, RZ ;  /* 0x000000ffff0c7224 */ /* 0x002fe400078e00ff */
[----:B------:R-:W-:Y:S02]  /*239a0*/  IMAD.MOV.U32 R11, RZ, RZ, 0x1f ;  /* 0x0000001fff0b7424 */ /* 0x000fe400078e00ff */
[----:B------:R-:W-:-:S07]  /*239b0*/  IMAD.MOV.U32 R15, RZ, RZ, -0x1 ;  /* 0xffffffffff0f7424 */ /* 0x000fce00078e00ff */
[----:B--2---:R-:W-:Y:S05]  /*239c0*/  WARPSYNC.COLLECTIVE R15, `(.L_x_2073) ;  /* 0x000000000f087348 */ /* 0x004fea0003c00000 */
[----:B------:R0:W1:Y:S02]  /*239d0*/  SHFL.IDX P6, R14, R13, R12, R11 ;  /* 0x0000000c0d0e7389 */ /* 0x00006400000c000b */
[----:B012---:R-:W-:Y:S01]  /*239e0*/  ENDCOLLECTIVE ;  /* 0x000000000000791b */ /* 0x007fe20003800000 */
.L_x_2073:
[----:B------:R-:W-:Y:S05]  /*239f0*/  BSYNC B0 ;  /* 0x0000000000007941 */ /* 0x000fea0003800000 */
.L_x_2072:
        /* <DEDUP_REMOVED lines=9> */
.L_x_2074:
        /* <DEDUP_REMOVED lines=11> */
[----:B0-----:R-:W-:Y:S02]  /*23b40*/  IMAD.MOV.U32 R2, RZ, RZ, RZ ;  /* 0x000000ffff027224 */ /* 0x001fe400078e00ff */
[----:B--2---:R-:W-:Y:S01]  /*23b50*/  @!P1 IMAD.MOV.U32 R2, RZ, RZ, R3 ;  /* 0x000000ffff029224 */ /* 0x004fe200078e0003 */
[----:B------:R-:W-:-:S03]  /*23b60*/  ISETP.NE.AND P1, PT, R7, RZ, PT ;  /* 0x000000ff0700720c */ /* 0x000fc60003f25270 */
[----:B------:R-:W-:-:S10]  /*23b70*/  IMAD.MOV.U32 R13, RZ, RZ, R2 ;  /* 0x000000ffff0d7224 */ /* 0x000fd400078e0002 */
[----:B------:R-:W-:Y:S05]  /*23b80*/  WARPSYNC.COLLECTIVE R15, `(.L_x_2075) ;  /* 0x000000000f087348 */ /* 0x000fea0003c00000 */
[----:B------:R0:W1:Y:S02]  /*23b90*/  SHFL.UP P6, R14, R13, R12, R11 ;  /* 0x0400000c0d0e7389 */ /* 0x00006400000c000b */
[----:B01----:R-:W-:Y:S01]  /*23ba0*/  ENDCOLLECTIVE ;  /* 0x000000000000791b */ /* 0x003fe20003800000 */
.L_x_2075:
[----:B------:R-:W-:Y:S01]  /*23bb0*/  IMAD.MOV.U32 R12, RZ, RZ, 0x2 ;  /* 0x00000002ff0c7424 */ /* 0x000fe200078e00ff */
[----:B------:R-:W-:-:S05]  /*23bc0*/  SEL R5, R14, RZ, P1 ;  /* 0x000000ff0e057207 */ /* 0x000fca0000800000 */
[----:B------:R-:W-:-:S04]  /*23bd0*/  IMAD.IADD R4, R2, 0x1, R5 ;  /* 0x0000000102047824 */ /* 0x000fc800078e0205 */
[----:B------:R-:W-:-:S07]  /*23be0*/  IMAD.MOV.U32 R13, RZ, RZ, R4 ;  /* 0x000000ffff0d7224 */ /* 0x000fce00078e0004 */
[----:B------:R-:W-:Y:S05]  /*23bf0*/  WARPSYNC.COLLECTIVE R15, `(.L_x_2076) ;  /* 0x000000000f087348 */ /* 0x000fea0003c00000 */
[----:B------:R0:W1:Y:S02]  /*23c00*/  SHFL.UP P6, R14, R13, R12, R11 ;  /* 0x0400000c0d0e7389 */ /* 0x00006400000c000b */
[----:B01----:R-:W-:Y:S01]  /*23c10*/  ENDCOLLECTIVE ;  /* 0x000000000000791b */ /* 0x003fe20003800000 */
.L_x_2076:
[----:B------:R-:W-:Y:S01]  /*23c20*/  IMAD.MOV.U32 R12, RZ, RZ, 0x4 ;  /* 0x00000004ff0c7424 */ /* 0x000fe200078e00ff */
[----:B------:R-:W-:-:S05]  /*23c30*/  SEL R5, R14, RZ, P2 ;  /* 0x000000ff0e057207 */ /* 0x000fca0001000000 */
[----:B------:R-:W-:-:S04]  /*23c40*/  IMAD.IADD R5, R4, 0x1, R5 ;  /* 0x0000000104057824 */ /* 0x000fc800078e0205 */
[----:B------:R-:W-:-:S07]  /*23c50*/  IMAD.MOV.U32 R13, RZ, RZ, R5 ;  /* 0x000000ffff0d7224 */ /* 0x000fce00078e0005 */
[----:B------:R-:W-:Y:S05]  /*23c60*/  WARPSYNC.COLLECTIVE R15, `(.L_x_2077) ;  /* 0x000000000f087348 */ /* 0x000fea0003c00000 */
[----:B------:R0:W1:Y:S02]  /*23c70*/  SHFL.UP P6, R14, R13, R12, R11 ;  /* 0x0400000c0d0e7389 */ /* 0x00006400000c000b */
[----:B01----:R-:W-:Y:S01]  /*23c80*/  ENDCOLLECTIVE ;  /* 0x000000000000791b */ /* 0x003fe20003800000 */
.L_x_2077:
[----:B------:R-:W-:Y:S01]  /*23c90*/  IMAD.MOV.U32 R12, RZ, RZ, 0x8 ;  /* 0x00000008ff0c7424 */ /* 0x000fe200078e00ff */
[----:B------:R-:W-:-:S05]  /*23ca0*/  SEL R6, R14, RZ, P3 ;  /* 0x000000ff0e067207 */ /* 0x000fca0001800000 */
[----:B------:R-:W-:-:S04]  /*23cb0*/  IMAD.IADD R6, R5, 0x1, R6 ;  /* 0x0000000105067824 */ /* 0x000fc800078e0206 */
[----:B------:R-:W-:-:S07]  /*23cc0*/  IMAD.MOV.U32 R13, RZ, RZ, R6 ;  /* 0x000000ffff0d7224 */ /* 0x000fce00078e0006 */
[----:B------:R-:W-:Y:S05]  /*23cd0*/  WARPSYNC.COLLECTIVE R15, `(.L_x_2078) ;  /* 0x000000000f087348 */ /* 0x000fea0003c00000 */
[----:B------:R0:W1:Y:S02]  /*23ce0*/  SHFL.UP P6, R14, R13, R12, R11 ;  /* 0x0400000c0d0e7389 */ /* 0x00006400000c000b */
[----:B01----:R-:W-:Y:S01]  /*23cf0*/  ENDCOLLECTIVE ;  /* 0x000000000000791b */ /* 0x003fe20003800000 */
.L_x_2078:
[----:B------:R-:W-:Y:S01]  /*23d00*/  IMAD.MOV.U32 R12, RZ, RZ, 0x10 ;  /* 0x00000010ff0c7424 */ /* 0x000fe200078e00ff */
[----:B------:R-:W-:-:S05]  /*23d10*/  SEL R3, R14, RZ, P4 ;  /* 0x000000ff0e037207 */ /* 0x000fca0002000000 */
[----:B------:R-:W-:-:S04]  /*23d20*/  IMAD.IADD R4, R6, 0x1, R3 ;  /* 0x0000000106047824 */ /* 0x000fc800078e0203 */
[----:B------:R-:W-:-:S07]  /*23d30*/  IMAD.MOV.U32 R13, RZ, RZ, R4 ;  /* 0x000000ffff0d7224 */ /* 0x000fce00078e0004 */
[----:B------:R-:W-:Y:S05]  /*23d40*/  WARPSYNC.COLLECTIVE R15, `(.L_x_2079) ;  /* 0x000000000f087348 */ /* 0x000fea0003c00000 */
[----:B------:R0:W1:Y:S02]  /*23d50*/  SHFL.UP P6, R14, R13, R12, R11 ;  /* 0x0400000c0d0e7389 */ /* 0x00006400000c000b */
[----:B01----:R-:W-:Y:S01]  /*23d60*/  ENDCOLLECTIVE ;  /* 0x000000000000791b */ /* 0x003fe20003800000 */
.L_x_2079:
        /* <DEDUP_REMOVED lines=8> */
.L_x_2080:
[----:B------:R-:W-:Y:S05]  /*23df0*/  BRA `(.L_x_2081) ;  /* 0xffffff9800b47947 */ /* 0x000fea000383ffff */
.L_x_1875:
[----:B------:R-:W-:Y:S01]  /*23e00*/  BSSY B0, `(.L_x_2082) ;  /* 0x0000008000007945 */ /* 0x000fe20003800000 */
[----:B-----5:R-:W-:Y:S02]  /*23e10*/  IMAD.MOV.U32 R13, RZ, RZ, R2 ;  /* 0x000000ffff0d7224 */ /* 0x020fe400078e0002 */
[----:B-1----:R-:W-:Y:S02]  /*23e20*/  IMAD.MOV.U32 R12, RZ, RZ, 0x1 ;  /* 0x00000001ff0c7424 */ /* 0x002fe400078e00ff */
[----:B------:R-:W-:Y:S02]  /*23e30*/  IMAD.MOV.U32 R11, RZ, RZ, RZ ;  /* 0x000000ffff0b7224 */ /* 0x000fe400078e00ff */
[----:B------:R-:W-:-:S07]  /*23e40*/  IMAD.MOV.U32 R15, RZ, RZ, -0x1 ;  /* 0xffffffffff0f7424 */ /* 0x000fce00078e00ff */
[----:B0-2---:R-:W-:Y:S05]  /*23e50*/  WARPSYNC.COLLECTIVE R15, `(.L_x_2083) ;  /* 0x000000000f087348 */ /* 0x005fea0003c00000 */
[----:B------:R1:W3:Y:S02]  /*23e60*/  SHFL.UP P6, R14, R13, R12, R11 ;  /* 0x0400000c0d0e7389 */ /* 0x0002e400000c000b */
[----:B0123--:R-:W-:Y:S01]  /*23e70*/  ENDCOLLECTIVE ;  /* 0x000000000000791b */ /* 0x00ffe20003800000 */
.L_x_2083:
[----:B------:R-:W-:Y:S05]  /*23e80*/  BSYNC B0 ;  /* 0x0000000000007941 */ /* 0x000fea0003800000 */
.L_x_2082:
        /* <DEDUP_REMOVED lines=8> */
.L_x_2084:
[----:B------:R-:W-:Y:S01]  /*23f10*/  IMAD.MOV.U32 R12, RZ, RZ, 0x4 ;  /* 0x00000004ff0c7424 */ /* 0x000fe200078e00ff */
[----:B------:R-:W-:-:S05]  /*23f20*/  SEL R14, R14, RZ, P2 ;  /* 0x000000ff0e0e7207 */ /* 0x000fca0001000000 */
[----:B------:R-:W-:-:S04]  /*23f30*/  IMAD.IADD R3, R13, 0x1, R14 ;  /* 0x000000010d037824 */ /* 0x000fc800078e020e */
[----:B------:R-:W-:-:S07]  /*23f40*/  IMAD.MOV.U32 R13, RZ, RZ, R3 ;  /* 0x000000ffff0d7224 */ /* 0x000fce00078e0003 */
[----:B------:R-:W-:Y:S05]  /*23f50*/  WARPSYNC.COLLECTIVE R15, `(.L_x_2085) ;  /* 0x000000000f087348 */ /* 0x000fea0003c00000 */
[----:B------:R0:W1:Y:S02]  /*23f60*/  SHFL.UP P6, R14, R13, R12, R11 ;  /* 0x0400000c0d0e7389 */ /* 0x00006400000c000b */
[----:B01----:R-:W-:Y:S01]  /*23f70*/  ENDCOLLECTIVE ;  /* 0x000000000000791b */ /* 0x003fe20003800000 */
.L_x_2085:
[----:B------:R-:W-:Y:S01]  /*23f80*/  IMAD.MOV.U32 R12, RZ, RZ, 0x8 ;  /* 0x00000008ff0c7424 */ /* 0x000fe200078e00ff */
[----:B------:R-:W-:-:S05]  /*23f90*/  SEL R4, R14, RZ, P3 ;  /* 0x000000ff0e047207 */ /* 0x000fca0001800000 */
[----:B------:R-:W-:-:S04]  /*23fa0*/  IMAD.IADD R4, R3, 0x1, R4 ;  /* 0x0000000103047824 */ /* 0x000fc800078e0204 */
[----:B------:R-:W-:-:S07]  /*23fb0*/  IMAD.MOV.U32 R13, RZ, RZ, R4 ;  /* 0x000000ffff0d7224 */ /* 0x000fce00078e0004 */
[----:B------:R-:W-:Y:S05]  /*23fc0*/  WARPSYNC.COLLECTIVE R15, `(.L_x_2086) ;  /* 0x000000000f087348 */ /* 0x000fea0003c00000 */
[----:B------:R0:W1:Y:S02]  /*23fd0*/  SHFL.UP P6, R14, R13, R12, R11 ;  /* 0x0400000c0d0e7389 */ /* 0x00006400000c000b */
[----:B01----:R-:W-:Y:S01]  /*23fe0*/  ENDCOLLECTIVE ;  /* 0x000000000000791b */ /* 0x003fe20003800000 */
.L_x_2086:
[----:B------:R-:W-:Y:S01]  /*23ff0*/  IMAD.MOV.U32 R12, RZ, RZ, 0x10 ;  /* 0x00000010ff0c7424 */ /* 0x000fe200078e00ff */
[----:B------:R-:W-:-:S05]  /*24000*/  SEL R5, R14, RZ, P4 ;  /* 0x000000ff0e057207 */ /* 0x000fca0002000000 */
[----:B------:R-:W-:-:S04]  /*24010*/  IMAD.IADD R5, R4, 0x1, R5 ;  /* 0x0000000104057824 */ /* 0x000fc800078e0205 */
[----:B------:R-:W-:-:S07]  /*24020*/  IMAD.MOV.U32 R13, RZ, RZ, R5 ;  /* 0x000000ffff0d7224 */ /* 0x000fce00078e0005 */
[----:B------:R-:W-:Y:S05]  /*24030*/  WARPSYNC.COLLECTIVE R15, `(.L_x_2087) ;  /* 0x000000000f087348 */ /* 0x000fea0003c00000 */
[----:B------:R0:W1:Y:S02]  /*24040*/  SHFL.UP P6, R14, R13, R12, R11 ;  /* 0x0400000c0d0e7389 */ /* 0x00006400000c000b */
[----:B01----:R-:W-:Y:S01]  /*24050*/  ENDCOLLECTIVE ;  /* 0x000000000000791b */ /* 0x003fe20003800000 */
.L_x_2087:
        /* <DEDUP_REMOVED lines=8> */
.L_x_2088:
[----:B------:R-:W-:Y:S05]  /*240e0*/  BRA `(.L_x_2089) ;  /* 0xffffff9800947947 */ /* 0x000fea000383ffff */
.L_x_1877:
[----:B------:R-:W-:Y:S01]  /*240f0*/  BSSY B0, `(.L_x_2090) ;  /* 0x0000006000007945 */ /* 0x000fe20003800000 */
[----:B------:R-:W-:Y:S01]  /*24100*/  PLOP3.LUT P6, PT, P6, PT, PT, 0x8, 0x0 ;  /* 0x000000000000781c */ /* 0x000fe200037ce170 */
[----:B------:R-:W-:-:S12]  /*24110*/  IMAD.MOV.U32 R15, RZ, RZ, -0x1 ;  /* 0xffffffffff0f7424 */ /* 0x000fd800078e00ff */
[----:B01----:R-:W-:Y:S05]  /*24120*/  WARPSYNC.COLLECTIVE R15, `(.L_x_2091) ;  /* 0x000000000f087348 */ /* 0x003fea0003c00000 */
[----:B------:R-:W-:Y:S01]  /*24130*/  VOTE.ANY R14, PT, P6 ;  /* 0x00000000000e7806 */ /* 0x000fe200030e0100 */
[----:B01----:R-:W-:Y:S06]  /*24140*/  ENDCOLLECTIVE ;  /* 0x000000000000791b */ /* 0x003fec0003800000 */
.L_x_2091:
[----:B------:R-:W-:Y:S05]  /*24150*/  BSYNC B0 ;  /* 0x0000000000007941 */ /* 0x000fea0003800000 */
.L_x_2090:
        /* <DEDUP_REMOVED lines=9> */
.L_x_2092:
[----:B------:R-:W-:Y:S01]  /*241f0*/  IMAD.MOV.U32 R17, RZ, RZ, R14 ;  /* 0x000000ffff117224 */ /* 0x000fe200078e000e */
[----:B------:R-:W-:Y:S06]  /*24200*/  BRA `(.L_x_2093) ;  /* 0xffffff9800847947 */ /* 0x000fec000383ffff */
.L_x_1879:
[----:B------:R-:W-:Y:S01]  /*24210*/  BSSY B0, `(.L_x_2094) ;  /* 0x0000007000007945 */ /* 0x000fe20003800000 */
[----:B------:R-:W-:Y:S02]  /*24220*/  IMAD.MOV.U32 R13, RZ, RZ, R3 ;  /* 0x000000ffff0d7224 */ /* 0x000fe400078e0003 */
[----:B------:R-:W-:Y:S02]  /*24230*/  IMAD.MOV.U32 R11, RZ, RZ, 0x1f ;  /* 0x0000001fff0b7424 */ /* 0x000fe400078e00ff */
[----:B------:R-:W-:-:S07]  /*24240*/  IMAD.MOV.U32 R15, RZ, RZ, -0x1 ;  /* 0xffffffffff0f7424 */ /* 0x000fce00078e00ff */
[----:B0-23--:R-:W-:Y:S05]  /*24250*/  WARPSYNC.COLLECTIVE R15, `(.L_x_2095) ;  /* 0x000000000f087348 */ /* 0x00dfea0003c00000 */
[----:B------:R1:W4:Y:S02]  /*24260*/  SHFL.IDX P6, R14, R13, R12, R11 ;  /* 0x0000000c0d0e7389 */ /* 0x00032400000c000b */
[----:B01234-:R-:W-:Y:S01]  /*24270*/  ENDCOLLECTIVE ;  /* 0x000000000000791b */ /* 0x01ffe20003800000 */
.L_x_2095:
[----:B------:R-:W-:Y:S05]  /*24280*/  BSYNC B0 ;  /* 0x0000000000007941 */ /* 0x000fea0003800000 */
.L_x_2094:
[----:B------:R-:W-:Y:S01]  /*24290*/  IMAD.MOV.U32 R6, RZ, RZ, R14 ;  /* 0x000000ffff067224 */ /* 0x000fe200078e000e */
[----:B------:R-:W-:Y:S06]  /*242a0*/  BRA `(.L_x_1878) ;  /* 0xffffff9800787947 */ /* 0x000fec000383ffff */
.L_x_1883:
[----:B0-----:R0:W4:Y:S02]  /*242b0*/  SYNCS.PHASECHK.TRANS64.TRYWAIT P0, [R5+URZ+0x16820], R0 ;  /* 0x01682000050075a7 */ /* 0x001124000800017f */
[----:B----4-:R-:W-:Y:S05]  /*242c0*/  @!P0 NANOSLEEP.SYNCS 0x989680 ;  /* 0x009896800000895d */ /* 0x010fea0003900000 */
[----:B------:R-:W4:Y:S02]  /*242d0*/  @!P0 SYNCS.PHASECHK.TRANS64 P0, [R5+URZ+0x16820], R0 ;  /* 0x01682000050085a7 */ /* 0x000f24000800007f */
[----:B----4-:R-:W-:Y:S05]  /*242e0*/  @!P0 BRA `(.L_x_1883) ;  /* 0xfffffffc00f08947 */ /* 0x010fea000383ffff */
[----:B------:R-:W-:Y:S05]  /*242f0*/  BRA `(.L_x_2096) ;  /* 0xffffff9c00f07947 */ /* 0x000fea000383ffff */
.L_x_1884:
[----:B------:R-:W4:Y:S01]  /*24300*/  S2R R2, SR_TID.X ;  /* 0x0000000000027919 */ /* 0x000f220000002100 */
[----:B------:R-:W-:Y:S01]  /*24310*/  BSSY B0, `(.L_x_2097) ;  /* 0x000000a000007945 */ /* 0x000fe20003800000 */
[----:B-1----:R-:W-:Y:S02]  /*24320*/  IMAD.MOV.U32 R12, RZ, RZ, RZ ;  /* 0x000000ffff0c7224 */ /* 0x002fe400078e00ff */
[----:B------:R-:W-:Y:S02]  /*24330*/  IMAD.MOV.U32 R11, RZ, RZ, 0x1f ;  /* 0x0000001fff0b7424 */ /* 0x000fe400078e00ff */
[----:B------:R-:W-:Y:S01]  /*24340*/  IMAD.MOV.U32 R15, RZ, RZ, -0x1 ;  /* 0xffffffffff0f7424 */ /* 0x000fe200078e00ff */
[----:B----4-:R-:W-:-:S04]  /*24350*/  SHF.R.U32.HI R2, RZ, 0x5, R2 ;  /* 0x00000005ff027819 */ /* 0x010fc80000011602 */
[----:B------:R-:W-:-:S05]  /*24360*/  LOP3.LUT R2, R2, 0x3, RZ, 0xc0, !PT ;  /* 0x0000000302027812 */ /* 0x000fca00078ec0ff */
[----:B------:R-:W-:-:S07]  /*24370*/  IMAD.MOV.U32 R13, RZ, RZ, R2 ;  /* 0x000000ffff0d7224 */ /* 0x000fce00078e0002 */
[----:B0-23--:R-:W-:Y:S05]  /*24380*/  WARPSYNC.COLLECTIVE R15, `(.L_x_2098) ;  /* 0x000000000f087348 */ /* 0x00dfea0003c00000 */
[----:B------:R1:W4:Y:S02]  /*24390*/  SHFL.IDX P6, R14, R13, R12, R11 ;  /* 0x0000000c0d0e7389 */ /* 0x00032400000c000b */
[----:B01234-:R-:W-:Y:S01]  /*243a0*/  ENDCOLLECTIVE ;  /* 0x000000000000791b */ /* 0x01ffe20003800000 */
.L_x_2098:
[----:B------:R-:W-:Y:S05]  /*243b0*/  BSYNC B0 ;  /* 0x0000000000007941 */ /* 0x000fea0003800000 */
.L_x_2097:
[----:B------:R-:W-:Y:S05]  /*243c0*/  BRA `(.L_x_2099) ;  /* 0xffffff9c00d87947 */ /* 0x000fea000383ffff */
.L_x_1885:
[----:B------:R-:W-:Y:S01]  /*243d0*/  BSSY B0, `(.L_x_2100) ;  /* 0x0000006000007945 */ /* 0x000fe20003800000 */
[----:B------:R-:W-:-:S07]  /*243e0*/  IMAD.MOV.U32 R15, RZ, RZ, -0x1 ;  /* 0xffffffffff0f7424 */ /* 0x000fce00078e00ff */
[----:B0123--:R-:W-:Y:S05]  /*243f0*/  WARPSYNC.COLLECTIVE R15, `(.L_x_2101) ;  /* 0x000000000f0c7348 */ /* 0x00ffea0003c00000 */
[----:B------:R-:W-:Y:S02]  /*24400*/  ELECT P6, UR62, PT ;  /* 0x00000000003e782f */ /* 0x000fe400038c0000 */
[----:B------:R-:W-:Y:S01]  /*24410*/  MOV R14, UR62 ;  /* 0x0000003e000e7c02 */ /* 0x000fe20008000f00 */
[----:B0123--:R-:W-:Y:S10]  /*24420*/  ENDCOLLECTIVE ;  /* 0x000000000000791b */ /* 0x00fff40003800000 */
.L_x_2101:
[----:B------:R-:W-:Y:S05]  /*24430*/  BSYNC B0 ;  /* 0x0000000000007941 */ /* 0x000fea0003800000 */
.L_x_2100:
[----:B------:R-:W-:Y:S05]  /*24440*/  BRA `(.L_x_2102) ;  /* 0xffffff9c00cc7947 */ /* 0x000fea000383ffff */
.L_x_1887:
[----:B0-----:R0:W4:Y:S02]  /*24450*/  SYNCS.PHASECHK.TRANS64.TRYWAIT P1, [R3+URZ+0x16840], R2 ;  /* 0x01684002030075a7 */ /* 0x001124000802017f */
[----:B----4-:R-:W-:Y:S05]  /*24460*/  @!P1 NANOSLEEP.SYNCS 0x989680 ;  /* 0x009896800000995d */ /* 0x010fea0003900000 */
[----:B------:R-:W4:Y:S02]  /*24470*/  @!P1 SYNCS.PHASECHK.TRANS64 P1, [R3+URZ+0x16840], R2 ;  /* 0x01684002030095a7 */ /* 0x000f24000802007f */
[----:B----4-:R-:W-:Y:S05]  /*24480*/  @!P1 BRA `(.L_x_1887) ;  /* 0xfffffffc00f09947 */ /* 0x010fea000383ffff */
[----:B------:R-:W-:Y:S05]  /*24490*/  BRA `(.L_x_2103) ;  /* 0xffffff9c00ec7947 */ /* 0x000fea000383ffff */
.L_x_1889:
[----:B----4-:R4:W0:Y:S02]  /*244a0*/  SYNCS.PHASECHK.TRANS64.TRYWAIT P1, [R25+URZ+0x16840], R0 ;  /* 0x01684000190075a7 */ /* 0x010824000802017f */
[----:B0-----:R-:W-:Y:S05]  /*244b0*/  @!P1 NANOSLEEP.SYNCS 0x989680 ;  /* 0x009896800000995d */ /* 0x001fea0003900000 */
[----:B------:R-:W0:Y:S02]  /*244c0*/  @!P1 SYNCS.PHASECHK.TRANS64 P1, [R25+URZ+0x16840], R0 ;  /* 0x01684000190095a7 */ /* 0x000e24000802007f */
[----:B0-----:R-:W-:Y:S05]  /*244d0*/  @!P1 BRA `(.L_x_1889) ;  /* 0xfffffffc00f09947 */ /* 0x001fea000383ffff */
[----:B------:R-:W-:Y:S05]  /*244e0*/  BRA `(.L_x_2104) ;  /* 0xffffff9c00f87947 */ /* 0x000fea000383ffff */
.L_x_1891:
[----:B------:R0:W0:Y:S02]  /*244f0*/  SYNCS.PHASECHK.TRANS64.TRYWAIT P1, [R3+URZ+0x16860], R2 ;  /* 0x01686002030075a7 */ /* 0x000024000802017f */
[----:B0-----:R-:W-:Y:S05]  /*24500*/  @!P1 NANOSLEEP.SYNCS 0x989680 ;  /* 0x009896800000995d */ /* 0x001fea0003900000 */
[----:B------:R-:W0:Y:S02]  /*24510*/  @!P1 SYNCS.PHASECHK.TRANS64 P1, [R3+URZ+0x16860], R2 ;  /* 0x01686002030095a7 */ /* 0x000e24000802007f */
[----:B0-----:R-:W-:Y:S05]  /*24520*/  @!P1 BRA `(.L_x_1891) ;  /* 0xfffffffc00f09947 */ /* 0x001fea000383ffff */
[----:B------:R-:W-:Y:S05]  /*24530*/  BRA `(.L_x_2105) ;  /* 0xffffff9c00f47947 */ /* 0x000fea000383ffff */
.L_x_2106:
        /* <DEDUP_REMOVED lines=12> */
.L_x_3110:


//--------------------- .text._ZN7cutlass13device_kernelIN5flash11enable_sm90INS1_16FlashAttnFwdSm90INS1_25CollectiveMainloopFwdSm90ILi2EN4cute5tupleIJNS5_1CILi1EEES8_S8_EEENS6_IJNS7_ILi192EEENS7_ILi128EEENS7_ILi64EEEEEELi64ENS_10bfloat16_tEfNS_4arch4Sm90ELb1ELb0ELb0ELb0ELb1ELb0ELb0ELb1ELb1ELb1ELb0ELb0EEENS1_21CollectiveEpilogueFwdINS6_IJSA_SC_SB_EEES9_SE_SG_Li384ELb0ELb1ELb0ELb0EEENS1_30DynamicPersistentTileSchedulerILi384ELi128ELb0ELb1ELb1EEEEEEEEEvNT_6ParamsE --------------------------
	.section	.text._ZN7cutlass13device_kernelIN5flash11enable_sm90INS1_16FlashAttnFwdSm90INS1_25CollectiveMainloopFwdSm90ILi2EN4cute5tupleIJNS5_1CILi1EEES8_S8_EEENS6_IJNS7_ILi192EEENS7_ILi128EEENS7_ILi64EEEEEELi64ENS_10bfloat16_tEfNS_4arch4Sm90ELb1ELb0ELb0ELb0ELb1ELb0ELb0ELb1ELb1ELb1ELb0ELb0EEENS1_21CollectiveEpilogueFwdINS6_IJSA_SC_SB_EEES9_SE_SG_Li384ELb0ELb1ELb0ELb0EEENS1_30DynamicPersistentTileSchedulerILi384ELi128ELb0ELb1ELb1EEEEEEEEEvNT_6ParamsE,"ax",@progbits
	.align	128
.text._ZN7cutlass13device_kernelIN5flash11enable_sm90INS1_16FlashAttnFwdSm90INS1_25CollectiveMainloopFwdSm90ILi2EN4cute5tupleIJNS5_1CILi1EEES8_S8_EEENS6_IJNS7_ILi192EEENS7_ILi128EEENS7_ILi64EEEEEELi64ENS_10bfloat16_tEfNS_4arch4Sm90ELb1ELb0ELb0ELb0ELb1ELb0ELb0ELb1ELb1ELb1ELb0ELb0EEENS1_21CollectiveEpilogueFwdINS6_IJSA_SC_SB_EEES9_SE_SG_Li384ELb0ELb1ELb0ELb0EEENS1_30DynamicPersistentTileSchedulerILi384ELi128ELb0ELb1ELb1EEEEEEEEEvNT_6ParamsE:
        .type           _ZN7cutlass13device_kernelIN5flash11enable_sm90INS1_16FlashAttnFwdSm90INS1_25CollectiveMainloopFwdSm90ILi2EN4cute5tupleIJNS5_1CILi1EEES8_S8_EEENS6_IJNS7_ILi192EEENS7_ILi128EEENS7_ILi64EEEEEELi64ENS_10bfloat16_tEfNS_4arch4Sm90ELb1ELb0ELb0ELb0ELb1ELb0ELb0ELb1ELb1ELb1ELb0ELb0EEENS1_21CollectiveEpilogueFwdINS6_IJSA_SC_SB_EEES9_SE_SG_Li384ELb0ELb1ELb0ELb0EEENS1_30DynamicPersistentTileSchedulerILi384ELi128ELb0ELb1ELb1EEEEEEEEEvNT_6ParamsE,@function
        .size           _ZN7cutlass13device_kernelIN5flash11enable_sm90INS1_16FlashAttnFwdSm90INS1_25CollectiveMainloopFwdSm90ILi2EN4cute5tupleIJNS5_1CILi1EEES8_S8_EEENS6_IJNS7_ILi192EEENS7_ILi128EEENS7_ILi64EEEEEELi64ENS_10bfloat16_tEfNS_4arch4Sm90ELb1ELb0ELb0ELb0ELb1ELb0ELb0ELb1ELb1ELb1ELb0ELb0EEENS1_21CollectiveEpilogueFwdINS6_IJSA_SC_SB_EEES9_SE_SG_Li384ELb0ELb1ELb0ELb0EEENS1_30DynamicPersistentTileSchedulerILi384ELi128ELb0ELb1ELb1EEEEEEEEEvNT_6ParamsE,(.L_x_3111 - _ZN7cutlass13device_kernelIN5flash11enable_sm90INS1_16FlashAttnFwdSm90INS1_25CollectiveMainloopFwdSm90ILi2EN4cute5tupleIJNS5_1CILi1EEES8_S8_EEENS6_IJNS7_ILi192EEENS7_ILi128EEENS7_ILi64EEEEEELi64ENS_10bfloat16_tEfNS_4arch4Sm90ELb1ELb0ELb0ELb0ELb1ELb0ELb0ELb1ELb1ELb1ELb0ELb0EEENS1_21CollectiveEpilogueFwdINS6_IJSA_SC_SB_EEES9_SE_SG_Li384ELb0ELb1ELb0ELb0EEENS1_30DynamicPersistentTileSchedulerILi384ELi128ELb0ELb1ELb1EEEEEEEEEvNT_6ParamsE)
        .other          _ZN7cutlass13device_kernelIN5flash11enable_sm90INS1_16FlashAttnFwdSm90INS1_25CollectiveMainloopFwdSm90ILi2EN4cute5tupleIJNS5_1CILi1EEES8_S8_EEENS6_IJNS7_ILi192EEENS7_ILi128EEENS7_ILi64EEEEEELi64ENS_10bfloat16_tEfNS_4arch4Sm90ELb1ELb0ELb0ELb0ELb1ELb0ELb0ELb1ELb1ELb1ELb0ELb0EEENS1_21CollectiveEpilogueFwdINS6_IJSA_SC_SB_EEES9_SE_SG_Li384ELb0ELb1ELb0ELb0EEENS1_30DynamicPersistentTileSchedulerILi384ELi128ELb0ELb1ELb1EEEEEEEEEvNT_6ParamsE,@"STO_CUDA_ENTRY STV_DEFAULT"
_ZN7cutlass13device_kernelIN5flash11enable_sm90INS1_16FlashAttnFwdSm90INS1_25CollectiveMainloopFwdSm90ILi2EN4cute5tupleIJNS5_1CILi1EEES8_S8_EEENS6_IJNS7_ILi192EEENS7_ILi128EEENS7_ILi64EEEEEELi64ENS_10bfloat16_tEfNS_4arch4Sm90ELb1ELb0ELb0ELb0ELb1ELb0ELb0ELb1ELb1ELb1ELb0ELb0EEENS1_21CollectiveEpilogueFwdINS6_IJSA_SC_SB_EEES9_SE_SG_Li384ELb0ELb1ELb0ELb0EEENS1_30DynamicPersistentTileSchedulerILi384ELi128ELb0ELb1ELb1EEEEEEEEEvNT_6ParamsE:
        /* <DEDUP_REMOVED lines=45> */
.L_x_2107:
        /* <DEDUP_REMOVED lines=22> */
.L_x_2108:
        /* <DEDUP_REMOVED lines=18> */
.L_x_2109:
        /* <DEDUP_REMOVED lines=22> */
.L_x_2110:
        /* <DEDUP_REMOVED lines=23> */
.L_x_2111:
        /* <DEDUP_REMOVED lines=8> */
.L_x_2113:
        /* <DEDUP_REMOVED lines=26> */
[C---:B------:R-:W-:Y:S01]  /*0a40*/  LOP3.LUT R4, R2.reuse, 0x3fffff0, RZ, 0xc0, !PT ;  /* 0x03fffff002047812 */ /* 0x040fe200078ec0ff */
        /* <DEDUP_REMOVED lines=38> */
.L_x_2158:
        /* <DEDUP_REMOVED lines=12> */
[----:B012--5:R-:W-:Y:S05]  /*0d70*/  @!P0 BRA `(.L_x_2114) ;  /* 0x0000000000208947 */ /* 0x027fea0003800000 */
        /* <DEDUP_REMOVED lines=8> */
.L_x_2114:
[----:B------:R-:W-:Y:S01]  /*0e00*/  ULDC UR7, c[0x0][0xc54] ;  /* 0x0003150000077ab9 */ /* 0x000fe20000000800 */
[----:B------:R-:W-:Y:S01]  /*0e10*/  UMOV UR6, UR9 ;  /* 0x0000000900067c82 */ /* 0x000fe20008000000 */
[----:B------:R-:W-:-:S11]  /*0e20*/  UISETP.NE.AND UP0, UPT, UR7, 0x1, UPT ;  /* 0x000000010700788c */ /* 0x000fd6000bf05270 */
[----:B------:R-:W-:Y:S02]  /*0e30*/  @UP0 ULDC.64 UR10, c[0x0][0xc58] ;  /* 0x00031600000a0ab9 */ /* 0x000fe40000000a00 */
[----:B------:R-:W-:-:S04]  /*0e40*/  UIMAD.WIDE.U32 UR4, UR9, UR10, URZ ;  /* 0x0000000a090472a5 */ /* 0x000fc8000f8e003f */
[----:B------:R-:W-:-:S04]  /*0e50*/  @UP0 USHF.R.U32.HI UR6, URZ, UR11, UR5 ;  /* 0x0000000b3f060299 */ /* 0x000fc80008011605 */
[----:B------:R-:W-:-:S12]  /*0e60*/  UIMAD UR4, UR6, UR7, URZ ;  /* 0x00000007060472a4 */ /* 0x000fd8000f8e023f */
.L_x_2115:
[----:B------:R-:W-:Y:S01]  /*0e70*/  ULDC.64 UR10, c[0x0][0x418] ;  /* 0x00010600000a7ab9 */ /* 0x000fe20000000a00 */
[----:B------:R-:W-:Y:S01]  /*0e80*/  ULOP3.LUT UR6, URZ, UR6, URZ, 0x33, !UPT ;  /* 0x000000063f067292 */ /* 0x000fe2000f8e333f */
[----:B------:R-:W-:Y:S01]  /*0e90*/  PLOP3.LUT P0, PT, PT, PT, PT, 0x80, 0x0 ;  /* 0x000000000000781c */ /* 0x000fe20003f0f070 */
[----:B------:R-:W-:Y:S01]  /*0ea0*/  UISETP.NE.U32.AND UP0, UPT, UR10, URZ, UPT ;  /* 0x0000003f0a00728c */ /* 0x000fe2000bf05070 */
[----:B------:R-:W-:Y:S01]  /*0eb0*/  CS2R R26, SRZ ;  /* 0x00000000001a7805 */ /* 0x000fe2000001ff00 */
[----:B------:R-:W-:Y:S01]  /*0ec0*/  ULDC UR5, c[0x0][0xc3c] ;  /* 0x00030f0000057ab9 */ /* 0x000fe20000000800 */
[----:B------:R-:W-:Y:S01]  /*0ed0*/  UIADD3 UR4, UR9, -UR4, URZ ;  /* 0x8000000409047290 */ /* 0x000fe2000fffe03f */
[----:B------:R-:W-:Y:S01]  /*0ee0*/  CS2R R118, SRZ ;  /* 0x0000000000767805 */ /* 0x000fe2000001ff00 */
[----:B------:R-:W-:Y:S01]  /*0ef0*/  UISETP.NE.AND.EX UP0, UPT, UR11, URZ, UPT, UP0 ;  /* 0x0000003f0b00728c */ /* 0x000fe2000bf05300 */
[----:B------:R-:W-:Y:S01]  /*0f00*/  CS2R R116, SRZ ;  /* 0x0000000000747805 */ /* 0x000fe2000001ff00 */
[----:B------:R-:W-:Y:S01]  /*0f10*/  UIADD3 UR6, UR6, UR5, URZ ;  /* 0x0000000506067290 */ /* 0x000fe2000fffe03f */
[----:B------:R-:W-:Y:S01]  /*0f20*/  CS2R R114, SRZ ;  /* 0x0000000000727805 */ /* 0x000fe2000001ff00 */
[----:B------:R-:W-:Y:S01]  /*0f30*/  ULDC UR11, c[0x0][0x448] ;  /* 0x00011200000b7ab9 */ /* 0x000fe20000000800 */
[----:B------:R-:W-:Y:S01]  /*0f40*/  ULDC UR10, c[0x0][0xc54] ;  /* 0x00031500000a7ab9 */ /* 0x000fe20000000800 */
[----:B------:R-:W-:Y:S01]  /*0f50*/  UISETP.NE.AND UP2, UPT, UR11, 0x1, UPT ;  /* 0x000000010b00788c */ /* 0x000fe2000bf45270 */
[----:B------:R-:W-:Y:S01]  /*0f60*/  CS2R R112, SRZ ;  /* 0x0000000000707805 */ /* 0x000fe2000001ff00 */
[----:B------:R-:W-:Y:S01]  /*0f70*/  UIMAD UR40, UR6, 0xc0, URZ ;  /* 0x000000c0062878a4 */ /* 0x000fe2000f8e023f */
[----:B------:R-:W-:Y:S01]  /*0f80*/  CS2R R14, SRZ ;  /* 0x00000000000e7805 */ /* 0x000fe2000001ff00 */
[----:B------:R-:W-:Y:S01]  /*0f90*/  UIMAD UR10, UR8, UR10, UR4 ;  /* 0x0000000a080a72a4 */ /* 0x000fe2000f8e0204 */
[----:B------:R-:W-:Y:S01]  /*0fa0*/  IMAD.MOV.U32 R110, RZ, RZ, RZ ;  /* 0x000000ffff6e7224 */ /* 0x000fe200078e00ff */
[----:B------:R-:W-:Y:S01]  /*0fb0*/  UIADD3 UR6, UR40, 0xbf, URZ ;  /* 0x000000bf28067890 */ /* 0x000fe2000fffe03f */
[----:B------:R-:W-:Y:S01]  /*0fc0*/  IMAD.MOV.U32 R21, RZ, RZ, RZ ;  /* 0x000000ffff157224 */ /* 0x000fe200078e00ff */
[----:B------:R-:W-:Y:S01]  /*0fd0*/  ULDC UR47, c[0x0][0x424] ;  /* 0x00010900002f7ab9 */ /* 0x000fe20000000800 */
[----:B------:R-:W-:Y:S01]  /*0fe0*/  ULDC UR7, c[0x0][0x288] ;  /* 0x0000a20000077ab9 */ /* 0x000fe20000000800 */
[----:B------:R-:W-:Y:S01]  /*0ff0*/  USEL UR47, UR47, 0x1, UP0 ;  /* 0x000000012f2f7887 */ /* 0x000fe20008000000 */
[----:B------:R-:W-:Y:S01]  /*1000*/  CS2R R12, SRZ ;  /* 0x00000000000c7805 */ /* 0x000fe2000001ff00 */
[----:B------:R-:W-:Y:S01]  /*1010*/  @UP2 ULDC UR4, c[0x0][0x44c] ;  /* 0x0001130000042ab9 */ /* 0x000fe20000000800 */
[----:B------:R-:W-:Y:S01]  /*1020*/  UIADD3 UR7, -UR7, 0x80, URZ ;  /* 0x0000008007077890 */ /* 0x000fe2000fffe13f */
[----:B------:R-:W-:Y:S01]  /*1030*/  IMAD.MOV.U32 R106, RZ, RZ, RZ ;  /* 0x000000ffff6a7224 */ /* 0x000fe200078e00ff */
[----:B------:R-:W-:Y:S01]  /*1040*/  UIMAD.WIDE.U32 UR4, UR6, UR4, URZ ;  /* 0x00000004060472a5 */ /* 0x000fe2000f8e003f */
[----:B------:R-:W-:Y:S01]  /*1050*/  IMAD.MOV.U32 R25, RZ, RZ, RZ ;  /* 0x000000ffff197224 */ /* 0x000fe200078e00ff */
[----:B------:R-:W-:Y:S01]  /*1060*/  ULDC UR9, c[0x0][0x2f0] ;  /* 0x0000bc0000097ab9 */ /* 0x000fe20000000800 */
[----:B------:R-:W-:Y:S01]  /*1070*/  @UP2 ULDC UR11, c[0x0][0x450] ;  /* 0x00011400000b2ab9 */ /* 0x000fe20000000800 */
[----:B------:R-:W-:Y:S01]  /*1080*/  UIMAD UR7, UR47, UR9, UR7 ;  /* 0x000000092f0772a4 */ /* 0x000fe2000f8e0207 */
[----:B------:R-:W-:Y:S01]  /*1090*/  CS2R R102, SRZ ;  /* 0x0000000000667805 */ /* 0x000fe2000001ff00 */
[----:B------:R-:W-:Y:S01]  /*10a0*/  @UP2 USHF.R.U32.HI UR6, URZ, UR11, UR5 ;  /* 0x0000000b3f062299 */ /* 0x000fe20008011605 */
[----:B------:R-:W-:Y:S01]  /*10b0*/  CS2R R100, SRZ ;  /* 0x0000000000647805 */ /* 0x000fe2000001ff00 */
[----:B------:R-:W-:Y:S01]  /*10c0*/  UIMAD UR4, UR47, UR9, 0x7f ;  /* 0x0000007f2f0474a4 */ /* 0x000fe2000f8e0209 */
[----:B------:R-:W-:Y:S01]  /*10d0*/  CS2R R98, SRZ ;  /* 0x0000000000627805 */ /* 0x000fe2000001ff00 */
[----:B------:R-:W-:Y:S01]  /*10e0*/  UIADD3 UR6, UR7, UR6, URZ ;  /* 0x0000000607067290 */ /* 0x000fe2000fffe03f */
[----:B------:R-:W-:Y:S01]  /*10f0*/  CS2R R96, SRZ ;  /* 0x0000000000607805 */ /* 0x000fe2000001ff00 */
[----:B------:R-:W-:Y:S01]  /*1100*/  USHF.R.S32.HI UR5, URZ, 0x1f, UR4 ;  /* 0x0000001f3f057899 */ /* 0x000fe20008011404 */
[----:B------:R-:W-:Y:S01]  /*1110*/  CS2R R94, SRZ ;  /* 0x00000000005e7805 */ /* 0x000fe2000001ff00 */
[----:B------:R-:W-:Y:S01]  /*1120*/  USHF.R.S32.HI UR7, URZ, 0x1f, UR6 ;  /* 0x0000001f3f077899 */ /* 0x000fe20008011406 */
[----:B------:R-:W-:Y:S01]  /*1130*/  CS2R R92, SRZ ;  /* 0x00000000005c7805 */ /* 0x000fe2000001ff00 */
[----:B------:R-:W-:Y:S01]  /*1140*/  ULEA.HI UR5, UR5, UR4, URZ, 0x7 ;  /* 0x0000000405057291 */ /* 0x000fe2000f8f383f */
[----:B------:R-:W-:Y:S01]  /*1150*/  CS2R R90, SRZ ;  /* 0x00000000005a7805 */ /* 0x000fe2000001ff00 */
[----:B------:R-:W-:Y:S01]  /*1160*/  ULEA.HI UR7, UR7, UR6, URZ, 0x7 ;  /* 0x0000000607077291 */ /* 0x000fe2000f8f383f */
[----:B------:R-:W-:Y:S01]  /*1170*/  CS2R R88, SRZ ;  /* 0x0000000000587805 */ /* 0x000fe2000001ff00 */
[----:B------:R-:W-:-:S02]  /*1180*/  USHF.R.S32.HI UR49, URZ, 0x7, UR5 ;  /* 0x000000073f317899 */ /* 0x000fc40008011405 */
[----:B------:R-:W-:Y:S01]  /*1190*/  USHF.R.S32.HI UR7, URZ, 0x7, UR7 ;  /* 0x000000073f077899 */ /* 0x000fe20008011407 */
[----:B------:R-:W-:Y:S01]  /*11a0*/  ULDC UR42, c[0x0][0xc48] ;  /* 0x00031200002a7ab9 */ /* 0x000fe20000000800 */
[----:B------:R-:W-:Y:S02]  /*11b0*/  UMOV UR41, UR10 ;  /* 0x0000000a00297c82 */ /* 0x000fe40008000000 */
[----:B------:R-:W-:Y:S02]  /*11c0*/  UISETP.LT.AND UP0, UPT, UR49, UR7, UPT ;  /* 0x000000073100728c */ /* 0x000fe4000bf01270 */
[----:B------:R-:W-:Y:S02]  /*11d0*/  UISETP.NE.AND UP1, UPT, UR42, 0x1, UPT ;  /* 0x000000012a00788c */ /* 0x000fe4000bf25270 */
[----:B------:R-:W-:Y:S02]  /*11e0*/  USEL UR49, UR49, UR7, UP0 ;  /* 0x0000000731317287 */ /* 0x000fe40008000000 */
[----:B------:R-:W-:-:S02]  /*11f0*/  UP2UR UR48, UPR, URZ, 0x4 ;  /* 0x000000043f307883 */ /* 0x000fc40008000000 */
[----:B------:R-:W-:-:S05]  /*1200*/  UISETP.GE.AND UP0, UPT, UR49, 0x1, UPT ;  /* 0x000000013100788c */ /* 0x000fca000bf06270 */
[----:B------:R-:W-:Y:S01]  /*1210*/  @UP1 ULDC UR8, c[0x0][0xc4c] ;  /* 0x0003130000081ab9 */ /* 0x000fe20000000800 */
[----:B------:R-:W-:Y:S01]  /*1220*/  PLOP3.LUT P1, PT, PT, PT, UP0, 0x80, 0x0 ;  /* 0x000000000000781c */ /* 0x000fe20003f2f008 */
[----:B------:R-:W-:Y:S01]  /*1230*/  UIMAD.WIDE.U32 UR4, UR10, UR8, URZ ;  /* 0x000000080a0472a5 */ /* 0x000fe2000f8e003f */
[----:B------:R-:W-:-:S03]  /*1240*/  @UP1 ULDC UR6, c[0x0][0xc50] ;  /* 0x0003140000061ab9 */ /* 0x000fc60000000800 */
[----:B------:R-:W-:-:S04]  /*1250*/  @UP1 USHF.R.U32.HI UR41, URZ, UR6, UR5 ;  /* 0x000000063f291299 */ /* 0x000fc80008011605 */
[----:B------:R-:W-:-:S04]  /*1260*/  UIADD3 UR4, -UR41, URZ, URZ ;  /* 0x0000003f29047290 */ /* 0x000fc8000fffe13f */
[----:B------:R-:W-:Y:S01]  /*1270*/  UIMAD UR42, UR42, UR4, UR10 ;  /* 0x000000042a2a72a4 */ /* 0x000fe2000f8e020a */
[----:B------:R-:W-:Y:S11]  /*1280*/  @!P1 BRA `(.L_x_2116) ;  /* 0x0000007000009947 */ /* 0x000ff60003800000 */
        /* <DEDUP_REMOVED lines=31> */
.L_x_2117:
        /* <DEDUP_REMOVED lines=9> */
.L_x_2222:
[----:B------:R-:W-:Y:S05]  /*1510*/  @!P0 BRA `(.L_x_2119) ;  /* 0x0000000000048947 */ /* 0x000fea0003800000 */
[----:B------:R-:W-:Y:S01]  /*1520*/  BPT.TRAP 0x1 ;  /* 0x000000040000795c */ /* 0x000fe20000300000 */
.L_x_2119:
[----:B------:R-:W-:Y:S02]  /*1530*/  IMAD.U32 R4, RZ, RZ, UR38 ;  /* 0x00000026ff047e24 */ /* 0x000fe4000f8e00ff */
[----:B0-----:R-:W-:-:S03]  /*1540*/  IMAD.U32 R3, RZ, RZ, UR37 ;  /* 0x00000025ff037e24 */ /* 0x001fc6000f8e00ff */
[----:B------:R-:W-:Y:S02]  /*1550*/  LEA R4, R4, UR45, 0x3 ;  /* 0x0000002d04047c11 */ /* 0x000fe4000f8e18ff */
[----:B------:R-:W-:-:S04]  /*1560*/  SHF.L.U32 R3, R3, 0x1f, RZ ;  /* 0x0000001f03037819 */ /* 0x000fc800000006ff */
[----:B------:R0:W1:Y:S01]  /*1570*/  SYNCS.PHASECHK.TRANS64.TRYWAIT P1, [R4+URZ+0x16830], R3 ;  /* 0x01683003040075a7 */ /* 0x000062000802017f */
[----:B------:R-:W-:Y:S05]  /*1580*/  @!P0 BRA `(.L_x_2120) ;  /* 0x0000000000048947 */ /* 0x000fea0003800000 */
[----:B------:R-:W-:Y:S01]  /*1590*/  BPT.TRAP 0x1 ;  /* 0x000000040000795c */ /* 0x000fe20000300000 */
.L_x_2120:
[----:B-1----:R-:W-:Y:S05]  /*15a0*/  @P1 BRA `(.L_x_2121) ;  /* 0x0000000000081947 */ /* 0x002fea0003800000 */
[----:B------:R-:W1:Y:S02]  /*15b0*/  SYNCS.PHASECHK.TRANS64.TRYWAIT P1, [R4+URZ+0x16830], R3 ;  /* 0x01683003040075a7 */ /* 0x000e64000802017f */
[----:B-1----:R-:W-:Y:S05]  /*15c0*/  @!P1 BRA `(.L_x_2122) ;  /* 0x000000c800149947 */ /* 0x002fea0003800000 */
.L_x_2121:
        /* <DEDUP_REMOVED lines=35> */
.L_x_2123:
[----:B------:R-:W-:Y:S01]  /*1800*/  UISETP.NE.AND UP0, UPT, UR48, URZ, UPT ;  /* 0x0000003f3000728c */ /* 0x000fe2000bf05270 */
[----:B------:R-:W-:Y:S01]  /*1810*/  VIADD R7, R17, UR40 ;  /* 0x0000002811077c36 */ /* 0x000fe20008000000 */
[----:B------:R-:W-:Y:S01]  /*1820*/  ULDC UR11, c[0x0][0x2f0] ;  /* 0x0000bc00000b7ab9 */ /* 0x000fe20000000800 */
[----:B------:R-:W-:Y:S01]  /*1830*/  ULDC UR14, c[0x0][0x288] ;  /* 0x0000a200000e7ab9 */ /* 0x000fe20000000800 */
[----:B------:R-:W-:Y:S01]  /*1840*/  IMAD.U32 R5, RZ, RZ, UR11 ;  /* 0x0000000bff057e24 */ /* 0x000fe2000f8e00ff */
[----:B------:R-:W-:Y:S01]  /*1850*/  R2UR UR15, R4 ;  /* 0x00000000040f72ca */ /* 0x000fe200000e0000 */
[----:B------:R-:W-:Y:S01]  /*1860*/  UMOV UR10, UR40 ;  /* 0x00000028000a7c82 */ /* 0x000fe20008000000 */
[----:B------:R-:W-:Y:S01]  /*1870*/  PLOP3.LUT P1, PT, PT, PT, UP0, 0x80, 0x0 ;  /* 0x000000000000781c */ /* 0x000fe20003f2f008 */
[----:B------:R-:W-:Y:S01]  /*1880*/  UIADD3 UR24, UR49, -0x2, URZ ;  /* 0xfffffffe31187890 */ /* 0x000fe2000fffe03f */
[----:B------:R-:W-:Y:S02]  /*1890*/  PLOP3.LUT P2, PT, PT, PT, UP0, 0x80, 0x0 ;  /* 0x000000000000781c */ /* 0x000fe40003f4f008 */
[----:B------:R-:W-:Y:S01]  /*18a0*/  CS2R R118, SRZ ;  /* 0x0000000000767805 */ /* 0x000fe2000001ff00 */
[----:B------:R-:W-:Y:S01]  /*18b0*/  @UP0 ULDC UR6, c[0x0][0x44c] ;  /* 0x0001130000060ab9 */ /* 0x000fe20000000800 */
[----:B------:R-:W-:Y:S01]  /*18c0*/  @UP0 ULDC UR18, c[0x0][0x450] ;  /* 0x0001140000120ab9 */ /* 0x000fe20000000800 */
[----:B------:R-:W-:-:S02]  /*18d0*/  CS2R R116, SRZ ;  /* 0x0000000000747805 */ /* 0x000fc4000001ff00 */
[----:B------:R-:W-:Y:S02]  /*18e0*/  CS2R R114, SRZ ;  /* 0x0000000000727805 */ /* 0x000fe4000001ff00 */
[----:B------:R-:W-:Y:S02]  /*18f0*/  CS2R R112, SRZ ;  /* 0x0000000000707805 */ /* 0x000fe4000001ff00 */
[----:B------:R-:W-:Y:S01]  /*1900*/  CS2R R110, SRZ ;  /* 0x00000000006e7805 */ /* 0x000fe2000001ff00 */
[----:B------:R-:W-:Y:S01]  /*1910*/  @P1 IMAD.HI.U32 R0, R7, UR6, RZ ;  /* 0x0000000607001c27 */ /* 0x000fe2000f8e00ff */
[----:B------:R-:W-:-:S04]  /*1920*/  @UP0 ULDC UR6, c[0x0][0x450] ;  /* 0x0001140000060ab9 */ /* 0x000fc80000000800 */
[----:B------:R-:W-:Y:S01]  /*1930*/  @P2 SHF.R.U32.HI R7, RZ, UR6, R0 ;  /* 0x00000006ff072c19 */ /* 0x000fe20008011600 */
[----:B------:R-:W-:Y:S02]  /*1940*/  UMOV UR6, 0xffffff80 ;  /* 0xffffff8000067882 */ /* 0x000fe40000000000 */
[----:B------:R-:W-:Y:S02]  /*1950*/  UIMAD UR6, UR49, UR6, 0x80 ;  /* 0x00000080310674a4 */ /* 0x000fe4000f8e0206 */
[----:B------:R-:W2:Y:S02]  /*1960*/  SHFL.IDX PT, R2, R7, 0x1, 0x1c1f ;  /* 0x003c1f0007027f89 */ /* 0x000ea400000e0000 */
[----:B------:R-:W-:Y:S02]  /*1970*/  UIADD3 UR7, UR6, 0x1, URZ ;  /* 0x0000000106077890 */ /* 0x000fe4000fffe03f */
[----:B------:R-:W-:Y:S01]  /*1980*/  UIMAD UR6, UR47, UR11, UR6 ;  /* 0x0000000b2f0672a4 */ /* 0x000fe2000f8e0206 */
[----:B------:R-:W3:Y:S01]  /*1990*/  SHFL.IDX PT, R7, R7, RZ, 0x1c1f ;  /* 0x001c1fff07077589 */ /* 0x000ee200000e0000 */
[----:B------:R-:W-:-:S02]  /*19a0*/  UIMAD UR11, UR47, UR11, -UR14 ;  /* 0x0000000b2f0b72a4 */ /* 0x000fc4000f8e0a0e */
[----:B01----:R-:W-:-:S04]  /*19b0*/  IMAD.U32 R3, RZ, RZ, UR7 ;  /* 0x00000007ff037e24 */ /* 0x003fc8000f8e00ff */
[C---:B------:R-:W-:Y:S02]  /*19c0*/  IMAD R0, R16.reuse, -0x2, R3 ;  /* 0xfffffffe10007824 */ /* 0x040fe400078e0203 */
[----:B------:R-:W-:Y:S01]  /*19d0*/  IMAD.U32 R3, RZ, RZ, UR6 ;  /* 0x00000006ff037e24 */ /* 0x000fe2000f8e00ff */
[----:B------:R-:W-:Y:S01]  /*19e0*/  ULDC UR6, c[0x0][0x988] ;  /* 0x0002620000067ab9 */ /* 0x000fe20000000800 */
[----:B------:R-:W-:Y:S02]  /*19f0*/  IMAD R5, R5, UR47, R0 ;  /* 0x0000002f05057c24 */ /* 0x000fe4000f8e0200 */
[----:B------:R-:W-:Y:S02]  /*1a00*/  IMAD R3, R16, -0x2, R3 ;  /* 0xfffffffe10037824 */ /* 0x000fe400078e0203 */
[----:B------:R-:W-:Y:S01]  /*1a10*/  VIADD R8, R5, -UR14 ;  /* 0x8000000e05087c36 */ /* 0x000fe20008000000 */
[----:B--2---:R-:W-:-:S04]  /*1a20*/  IADD3 R2, R2, -UR14, R5 ;  /* 0x8000000e02027c10 */ /* 0x004fc8000fffe005 */
[----:B------:R-:W-:Y:S02]  /*1a30*/  VIMNMX R2, R3, R2, PT ;  /* 0x0000000203027248 */ /* 0x000fe40003fe0100 */
[----:B---3--:R-:W-:Y:S02]  /*1a40*/  VIADDMNMX R3, R7, R8, R3, PT ;  /* 0x0000000807037246 */ /* 0x008fe40003800103 */
[C---:B------:R-:W-:Y:S02]  /*1a50*/  ISETP.GT.AND P1, PT, R2.reuse, RZ, PT ;  /* 0x000000ff0200720c */ /* 0x040fe40003f24270 */
[C---:B------:R-:W-:Y:S02]  /*1a60*/  ISETP.GT.AND P2, PT, R2.reuse, 0x1, PT ;  /* 0x000000010200780c */ /* 0x040fe40003f44270 */
[----:B------:R-:W-:Y:S02]  /*1a70*/  ISETP.GT.AND P3, PT, R2, 0x8, PT ;  /* 0x000000080200780c */ /* 0x000fe40003f64270 */
[----:B------:R-:W-:-:S02]  /*1a80*/  FSEL R106, R26, -INF , P1 ;  /* 0xff8000001a6a7808 */ /* 0x000fc40000800000 */
[----:B------:R-:W-:Y:S02]  /*1a90*/  FSEL R108, R27, -INF , P2 ;  /* 0xff8000001b6c7808 */ /* 0x000fe40001000000 */
[----:B------:R-:W-:Y:S02]  /*1aa0*/  ISETP.GT.AND P1, PT, R2, 0x9, PT ;  /* 0x000000090200780c */ /* 0x000fe40003f24270 */
[----:B------:R-:W-:Y:S02]  /*1ab0*/  FSEL R104, R30, -INF , P3 ;  /* 0xff8000001e687808 */ /* 0x000fe40001800000 */
[----:B------:R-:W-:Y:S02]  /*1ac0*/  FMNMX.FTZ R9, R106, R108, !PT ;  /* 0x0000006c6a097209 */ /* 0x000fe40007810000 */
[----:B------:R-:W-:Y:S02]  /*1ad0*/  ISETP.GT.AND P2, PT, R2, 0x10, PT ;  /* 0x000000100200780c */ /* 0x000fe40003f44270 */
[----:B------:R-:W-:-:S02]  /*1ae0*/  FSEL R10, R31, -INF , P1 ;  /* 0xff8000001f0a7808 */ /* 0x000fc40000800000 */
[----:B------:R-:W-:Y:S02]  /*1af0*/  FMNMX.FTZ R9, R104, R9, !PT ;  /* 0x0000000968097209 */ /* 0x000fe40007810000 */
        /* <DEDUP_REMOVED lines=81> */
[----:B------:R-:W-:Y:S02]  /*2010*/  FSEL R6, R87, -INF , P1 ;  /* 0xff80000057067808 */ /* 0x000fe40000800000 */
[----:B------:R-:W-:-:S02]  /*2020*/  FMNMX.FTZ R9, R86, R9, !PT ;  /* 0x0000000956097209 */ /* 0x000fc40007810000 */
[C---:B------:R-:W-:Y:S02]  /*2030*/  ISETP.GT.AND P2, PT, R3.reuse, 0x1, PT ;  /* 0x000000010300780c */ /* 0x040fe40003f44270 */
[----:B------:R-:W-:Y:S02]  /*2040*/  FMNMX.FTZ R9, R6, R9, !PT ;  /* 0x0000000906097209 */ /* 0x000fe40007810000 */
[----:B------:R-:W-:Y:S02]  /*2050*/  ISETP.GT.AND P3, PT, R3, 0x8, PT ;  /* 0x000000080300780c */ /* 0x000fe40003f64270 */
[----:B------:R-:W-:Y:S01]  /*2060*/  FSEL R25, R25, -INF , P2 ;  /* 0xff80000019197808 */ /* 0x000fe20001000000 */
[----:B------:R-:W0:Y:S01]  /*2070*/  SHFL.BFLY PT, R0, R9, 0x2, 0x1f ;  /* 0x0c401f0009007f89 */ /* 0x000e2200000e0000 */
[----:B------:R-:W-:Y:S02]  /*2080*/  ISETP.GT.AND P2, PT, R3, 0x10, PT ;  /* 0x000000100300780c */ /* 0x000fe40003f44270 */
[----:B0-----:R-:W-:Y:S01]  /*2090*/  FMNMX.FTZ R11, R9, R0, !PT ;  /* 0x00000000090b7209 */ /* 0x001fe20007810000 */
[----:B------:R-:W-:Y:S01]  /*20a0*/  IMAD.U32 R0, RZ, RZ, UR6 ;  /* 0x00000006ff007e24 */ /* 0x000fe2000f8e00ff */
[----:B------:R-:W-:Y:S01]  /*20b0*/  FSEL R9, R28, -INF , P3 ;  /* 0xff8000001c097808 */ /* 0x000fe20001800000 */
[----:B------:R-:W-:-:S02]  /*20c0*/  @UP0 ULDC UR6, c[0x0][0x44c] ;  /* 0x0001130000060ab9 */ /* 0x000fc40000000800 */
[----:B------:R-:W0:Y:S01]  /*20d0*/  SHFL.BFLY PT, R2, R11, 0x1, 0x1f ;  /* 0x0c201f000b027f89 */ /* 0x000e2200000e0000 */
[----:B------:R-:W-:Y:S02]  /*20e0*/  UIMAD.WIDE.U32 UR6, UR40, UR6, URZ ;  /* 0x00000006280672a5 */ /* 0x000fe4000f8e003f */
[----:B------:R-:W-:Y:S02]  /*20f0*/  UIADD3 UR6, UR15, 0x16840, URZ ;  /* 0x000168400f067890 */ /* 0x000fe4000fffe03f */
[----:B------:R-:W-:Y:S02]  /*2100*/  @UP0 USHF.R.U32.HI UR10, URZ, UR18, UR7 ;  /* 0x000000123f0a0299 */ /* 0x000fe40008011607 */
[----:B------:R-:W-:Y:S02]  /*2110*/  UPRMT UR6, UR43, 0x654, UR6 ;  /* 0x000006542b067896 */ /* 0x000fe40008000006 */
[----:B------:R-:W-:-:S04]  /*2120*/  UIADD3 UR11, UR11, UR10, URZ ;  /* 0x0000000a0b0b7290 */ /* 0x000fc8000fffe03f */
[----:B------:R-:W-:-:S03]  /*2130*/  USHF.R.S32.HI UR7, URZ, 0x1f, UR11 ;  /* 0x0000001f3f077899 */ /* 0x000fc6000801140b */
[----:B------:R-:W-:Y:S01]  /*2140*/  SYNCS.ARRIVE.TRANS64.RED.A1T0 RZ, [UR6], RZ ;  /* 0x000000ffffff79a7 */ /* 0x000fe20008100406 */
[----:B------:R-:W-:-:S04]  /*2150*/  ULEA.HI UR7, UR7, UR11, URZ, 0x7 ;  /* 0x0000000b07077291 */ /* 0x000fc8000f8f383f */
[----:B------:R-:W-:Y:S01]  /*2160*/  USHF.R.S32.HI UR7, URZ, 0x7, UR7 ;  /* 0x000000073f077899 */ /* 0x000fe20008011407 */
[----:B0-----:R-:W-:-:S03]  /*2170*/  FMNMX.FTZ R2, R11, R2, !PT ;  /* 0x000000020b027209 */ /* 0x001fc60007810000 */
[----:B------:R-:W-:Y:S01]  /*2180*/  UISETP.LT.AND UP0, UPT, URZ, UR7, UPT ;  /* 0x000000073f00728c */ /* 0x000fe2000bf01270 */
[----:B------:R-:W-:Y:S02]  /*2190*/  FSEL R11, R32, -INF , P2 ;  /* 0xff800000200b7808 */ /* 0x000fe40001000000 */
[C---:B------:R-:W-:Y:S01]  /*21a0*/  FSETP.NEU.FTZ.AND P1, PT, R2.reuse, -INF , PT ;  /* 0xff8000000200780b */ /* 0x040fe20003f3d000 */
[----:B------:R-:W-:Y:S01]  /*21b0*/  FMUL.FTZ R13, R2, R0 ;  /* 0x00000000020d7220 */ /* 0x000fe20000410000 */
[----:B------:R-:W-:Y:S01]  /*21c0*/  ISETP.GT.AND P2, PT, R3, 0x18, PT ;  /* 0x000000180300780c */ /* 0x000fe20003f44270 */
[----:B------:R-:W-:-:S03]  /*21d0*/  USEL UR21, URZ, UR7, !UP0 ;  /* 0x000000073f157287 */ /* 0x000fc6000c000000 */
[----:B------:R-:W-:Y:S01]  /*21e0*/  FSEL R5, R13, RZ, P1 ;  /* 0x000000ff0d057208 */ /* 0x000fe20000800000 */
[----:B------:R-:W-:Y:S01]  /*21f0*/  UISETP.GE.AND UP0, UPT, UR24, UR21, UPT ;  /* 0x000000151800728c */ /* 0x000fe2000bf06270 */
[C---:B------:R-:W-:Y:S02]  /*2200*/  ISETP.GT.AND P1, PT, R3.reuse, RZ, PT ;  /* 0x000000ff0300720c */ /* 0x040fe40003f24270 */
[----:B------:R-:W-:Y:S01]  /*2210*/  FSEL R13, R36, -INF , P2 ;  /* 0xff800000240d7808 */ /* 0x000fe20001000000 */
[-CC-:B------:R-:W-:Y:S01]  /*2220*/  FFMA.FTZ R46, R46, R0.reuse, -R5.reuse ;  /* 0x000000002e2e7223 */ /* 0x180fe20000010805 */
[----:B------:R-:W-:Y:S01]  /*2230*/  FSEL R7, R24, -INF , P1 ;  /* 0xff80000018077808 */ /* 0x000fe20000800000 */
[-CC-:B------:R-:W-:Y:S01]  /*2240*/  FFMA.FTZ R149, R106, R0.reuse, -R5.reuse ;  /* 0x000000006a957223 */ /* 0x180fe20000010805 */
[----:B------:R-:W-:Y:S01]  /*2250*/  ISETP.GT.AND P1, PT, R3, 0x9, PT ;  /* 0x000000090300780c */ /* 0x000fe20003f24270 */
[-CC-:B------:R-:W-:Y:S01]  /*2260*/  FFMA.FTZ R8, R108, R0.reuse, -R5.reuse ;  /* 0x000000006c087223 */ /* 0x180fe20000010805 */
[----:B------:R-:W-:Y:S01]  /*2270*/  FMNMX.FTZ R24, R7, R25, !PT ;  /* 0x0000001907187209 */ /* 0x000fe20007810000 */
[--C-:B------:R-:W-:Y:S01]  /*2280*/  FFMA.FTZ R151, R104, R0, -R5.reuse ;  /* 0x0000000068977223 */ /* 0x100fe20000010805 */
[----:B------:R-:W-:Y:S01]  /*2290*/  FSEL R29, R29, -INF , P1 ;  /* 0xff8000001d1d7808 */ /* 0x000fe20000800000 */
[----:B------:R-:W-:Y:S01]  /*22a0*/  MUFU.EX2 R149, R149 ;  /* 0x0000009500957308 */ /* 0x000fe20000000800 */
[----:B------:R-:W-:Y:S01]  /*22b0*/  FMNMX.FTZ R24, R9, R24, !PT ;  /* 0x0000001809187209 */ /* 0x000fe20007810000 */
[-CC-:B------:R-:W-:Y:S01]  /*22c0*/  FFMA.FTZ R10, R10, R0.reuse, -R5.reuse ;  /* 0x000000000a0a7223 */ /* 0x180fe20000010805 */
[----:B------:R-:W-:Y:S01]  /*22d0*/  ISETP.GT.AND P1, PT, R3, 0x11, PT ;  /* 0x000000110300780c */ /* 0x000fe20003f24270 */
[--C-:B------:R-:W-:Y:S01]  /*22e0*/  FFMA.FTZ R145, R102, R0, -R5.reuse ;  /* 0x0000000066917223 */ /* 0x100fe20000010805 */
[----:B------:R-:W-:Y:S01]  /*22f0*/  FMNMX.FTZ R24, R29, R24, !PT ;  /* 0x000000181d187209 */ /* 0x000fe20007810000 */
[--C-:B------:R-:W-:Y:S01]  /*2300*/  FFMA.FTZ R100, R100, R0, -R5.reuse ;  /* 0x0000000064647223 */ /* 0x100fe20000010805 */
[----:B------:R-:W-:Y:S01]  /*2310*/  FSEL R33, R33, -INF , P1 ;  /* 0xff80000021217808 */ /* 0x000fe20000800000 */
[----:B------:R-:W0:Y:S01]  /*2320*/  MUFU.EX2 R8, R8 ;  /* 0x0000000800087308 */ /* 0x000e220000000800 */
[----:B------:R-:W-:Y:S01]  /*2330*/  FMNMX.FTZ R24, R11, R24, !PT ;  /* 0x000000180b187209 */ /* 0x000fe20007810000 */
[-CC-:B------:R-:W-:Y:S01]  /*2340*/  FFMA.FTZ R147, R98, R0.reuse, -R5.reuse ;  /* 0x0000000062937223 */ /* 0x180fe20000010805 */
[----:B------:R-:W-:Y:S01]  /*2350*/  ISETP.GT.AND P1, PT, R3, 0x19, PT ;  /* 0x000000190300780c */ /* 0x000fe20003f24270 */
[--C-:B------:R-:W-:Y:S01]  /*2360*/  FFMA.FTZ R96, R96, R0, -R5.reuse ;  /* 0x0000000060607223 */ /* 0x100fe20000010805 */
[----:B------:R-:W-:Y:S01]  /*2370*/  FMNMX.FTZ R24, R33, R24, !PT ;  /* 0x0000001821187209 */ /* 0x000fe20007810000 */
[-CC-:B------:R-:W-:Y:S01]  /*2380*/  FFMA.FTZ R141, R94, R0.reuse, -R5.reuse ;  /* 0x000000005e8d7223 */ /* 0x180fe20000010805 */
[----:B------:R-:W-:Y:S01]  /*2390*/  ISETP.GT.AND P2, PT, R3, 0x20, PT ;  /* 0x000000200300780c */ /* 0x000fe20003f44270 */
[----:B------:R-:W-:Y:S01]  /*23a0*/  MUFU.EX2 R151, R151 ;  /* 0x0000009700977308 */ /* 0x000fe20000000800 */
[----:B------:R-:W-:Y:S01]  /*23b0*/  FSEL R37, R37, -INF , P1 ;  /* 0xff80000025257808 */ /* 0x000fe20000800000 */
[--C-:B------:R-:W-:Y:S01]  /*23c0*/  FFMA.FTZ R92, R92, R0, -R5.reuse ;  /* 0x000000005c5c7223 */ /* 0x100fe20000010805 */
[----:B------:R-:W-:Y:S01]  /*23d0*/  FMNMX.FTZ R24, R13, R24, !PT ;  /* 0x000000180d187209 */ /* 0x000fe20007810000 */
[-CC-:B------:R-:W-:Y:S01]  /*23e0*/  FFMA.FTZ R143, R90, R0.reuse, -R5.reuse ;  /* 0x000000005a8f7223 */ /* 0x180fe20000010805 */
[----:B------:R-:W-:Y:S01]  /*23f0*/  ISETP.GT.AND P1, PT, R3, 0x21, PT ;  /* 0x000000210300780c */ /* 0x000fe20003f24270 */
[--C-:B------:R-:W-:Y:S01]  /*2400*/  FFMA.FTZ R88, R88, R0, -R5.reuse ;  /* 0x0000000058587223 */ /* 0x100fe20000010805 */
[----:B------:R-:W-:Y:S01]  /*2410*/  FSEL R15, R40, -INF , P2 ;  /* 0xff800000280f7808 */ /* 0x000fe20001000000 */
[----:B------:R-:W-:Y:S01]  /*2420*/  MUFU.EX2 R10, R10 ;  /* 0x0000000a000a7308 */ /* 0x000fe20000000800 */
[----:B------:R-:W-:Y:S01]  /*2430*/  FMNMX.FTZ R24, R37, R24, !PT ;  /* 0x0000001825187209 */ /* 0x000fe20007810000 */
[-CC-:B------:R-:W-:Y:S01]  /*2440*/  FFMA.FTZ R137, R50, R0.reuse, -R5.reuse ;  /* 0x0000000032897223 */ /* 0x180fe20000010805 */
[----:B------:R-:W-:Y:S01]  /*2450*/  ISETP.GT.AND P2, PT, R3, 0x28, PT ;  /* 0x000000280300780c */ /* 0x000fe20003f44270 */
[-CC-:B------:R-:W-:Y:S01]  /*2460*/  FFMA.FTZ R139, R54, R0.reuse, -R5.reuse ;  /* 0x00000000368b7223 */ /* 0x180fe20000010805 */
[----:B------:R-:W-:Y:S01]  /*2470*/  FSEL R41, R41, -INF , P1 ;  /* 0xff80000029297808 */ /* 0x000fe20000800000 */
[--C-:B------:R-:W-:Y:S01]  /*2480*/  FFMA.FTZ R42, R42, R0, -R5.reuse ;  /* 0x000000002a2a7223 */ /* 0x100fe20000010805 */
[----:B------:R-:W-:Y:S01]  /*2490*/  FMNMX.FTZ R28, R15, R24, !PT ;  /* 0x000000180f1c7209 */ /* 0x000fe20007810000 */
[----:B------:R-:W-:Y:S01]  /*24a0*/  MUFU.EX2 R145, R145 ;  /* 0x0000009100917308 */ /* 0x000fe20000000800 */
[----:B------:R-:W-:Y:S01]  /*24b0*/  ISETP.GT.AND P1, PT, R3, 0x29, PT ;  /* 0x000000290300780c */ /* 0x000fe20003f24270 */
[-CC-:B------:R-:W-:Y:S01]  /*24c0*/  FFMA.FTZ R133, R58, R0.reuse, -R5.reuse ;  /* 0x000000003a857223 */ /* 0x180fe20000010805 */
[----:B------:R-:W-:Y:S01]  /*24d0*/  FSEL R21, R44, -INF , P2 ;  /* 0xff8000002c157808 */ /* 0x000fe20001000000 */
[--C-:B------:R-:W-:Y:S01]  /*24e0*/  FFMA.FTZ R14, R14, R0, -R5.reuse ;  /* 0x000000000e0e7223 */ /* 0x100fe20000010805 */
[----:B------:R-:W-:Y:S01]  /*24f0*/  FMNMX.FTZ R28, R41, R28, !PT ;  /* 0x0000001c291c7209 */ /* 0x000fe20007810000 */
[-CC-:B------:R-:W-:Y:S01]  /*2500*/  FFMA.FTZ R135, R62, R0.reuse, -R5.reuse ;  /* 0x000000003e877223 */ /* 0x180fe20000010805 */
[----:B------:R-:W-:Y:S01]  /*2510*/  ISETP.GT.AND P2, PT, R3, 0x30, PT ;  /* 0x000000300300780c */ /* 0x000fe20003f44270 */
[----:B------:R1:W-:Y:S01]  /*2520*/  MUFU.EX2 R24, R100 ;  /* 0x0000006400187308 */ /* 0x0003e20000000800 */
        /* <DEDUP_REMOVED lines=27> */
[----:B------:R-:W-:Y:S01]  /*26e0*/  FFMA.FTZ R5, R6, R0, -R5 ;  /* 0x0000000006057223 */ /* 0x000fe20000010805 */
[----:B------:R-:W-:Y:S01]  /*26f0*/  ISETP.GT.AND P1, PT, R3, 0x41, PT ;  /* 0x000000410300780c */ /* 0x000fe20003f24270 */
[----:B------:R2:W-:Y:S01]  /*2700*/  MUFU.EX2 R28, R96 ;  /* 0x00000060001c7308 */ /* 0x0005e20000000800 */
[----:B------:R-:W-:-:S02]  /*2710*/  FSEL R35, R56, -INF , P2 ;  /* 0xff80000038237808 */ /* 0x000fc40001000000 */
[----:B------:R-:W-:Y:S02]  /*2720*/  CS2R R108, SRZ ;  /* 0x00000000006c7805 */ /* 0x000fe4000001ff00 */
[----:B------:R-:W-:Y:S02]  /*2730*/  FMNMX.FTZ R32, R53, R32, !PT ;  /* 0x0000002035207209 */ /* 0x000fe40007810000 */
[----:B------:R-:W-:Y:S02]  /*2740*/  CS2R R106, SRZ ;  /* 0x00000000006a7805 */ /* 0x000fe4000001ff00 */
[----:B------:R-:W-:Y:S02]  /*2750*/  ISETP.GT.AND P2, PT, R3, 0x48, PT ;  /* 0x000000480300780c */ /* 0x000fe40003f44270 */
[----:B------:R-:W-:Y:S02]  /*2760*/  CS2R R104, SRZ ;  /* 0x0000000000687805 */ /* 0x000fe4000001ff00 */
[----:B------:R-:W-:Y:S01]  /*2770*/  FSEL R57, R57, -INF , P1 ;  /* 0xff80000039397808 */ /* 0x000fe20000800000 */
[----:B------:R-:W-:Y:S01]  /*2780*/  MUFU.EX2 R141, R141 ;  /* 0x0000008d008d7308 */ /* 0x000fe20000000800 */
[----:B------:R-:W-:-:S02]  /*2790*/  FMNMX.FTZ R36, R35, R32, !PT ;  /* 0x0000002023247209 */ /* 0x000fc40007810000 */
[----:B------:R-:W-:Y:S02]  /*27a0*/  CS2R R102, SRZ ;  /* 0x0000000000667805 */ /* 0x000fe4000001ff00 */
[----:B------:R-:W-:Y:S02]  /*27b0*/  ISETP.GT.AND P1, PT, R3, 0x49, PT ;  /* 0x000000490300780c */ /* 0x000fe40003f24270 */
[----:B-1----:R-:W-:Y:S02]  /*27c0*/  CS2R R100, SRZ ;  /* 0x0000000000647805 */ /* 0x002fe4000001ff00 */
[----:B------:R-:W-:Y:S02]  /*27d0*/  FSEL R39, R60, -INF , P2 ;  /* 0xff8000003c277808 */ /* 0x000fe40001000000 */
[----:B------:R-:W-:Y:S02]  /*27e0*/  CS2R R98, SRZ ;  /* 0x0000000000627805 */ /* 0x000fe4000001ff00 */
[----:B------:R-:W-:Y:S01]  /*27f0*/  FMNMX.FTZ R36, R57, R36, !PT ;  /* 0x0000002439247209 */ /* 0x000fe20007810000 */
[----:B------:R1:W-:Y:S01]  /*2800*/  MUFU.EX2 R32, R92 ;  /* 0x0000005c00207308 */ /* 0x0003e20000000800 */
[----:B------:R-:W-:-:S02]  /*2810*/  ISETP.GT.AND P2, PT, R3, 0x50, PT ;  /* 0x000000500300780c */ /* 0x000fc40003f44270 */
[----:B--2---:R-:W-:Y:S02]  /*2820*/  CS2R R96, SRZ ;  /* 0x0000000000607805 */ /* 0x004fe4000001ff00 */
[----:B------:R-:W-:Y:S02]  /*2830*/  FSEL R61, R61, -INF , P1 ;  /* 0xff8000003d3d7808 */ /* 0x000fe40000800000 */
[----:B------:R-:W-:Y:S02]  /*2840*/  CS2R R94, SRZ ;  /* 0x00000000005e7805 */ /* 0x000fe4000001ff00 */
[----:B------:R-:W-:Y:S02]  /*2850*/  FMNMX.FTZ R36, R39, R36, !PT ;  /* 0x0000002427247209 */ /* 0x000fe40007810000 */
[----:B------:R-:W-:Y:S02]  /*2860*/  CS2R R90, SRZ ;  /* 0x00000000005a7805 */ /* 0x000fe4000001ff00 */
[----:B------:R-:W-:Y:S01]  /*2870*/  ISETP.GT.AND P1, PT, R3, 0x51, PT ;  /* 0x000000510300780c */ /* 0x000fe20003f24270 */
[----:B------:R-:W-:Y:S01]  /*2880*/  MUFU.EX2 R143, R143 ;  /* 0x0000008f008f7308 */ /* 0x000fe20000000800 */
[----:B------:R-:W-:-:S02]  /*2890*/  FSEL R43, R64, -INF , P2 ;  /* 0xff800000402b7808 */ /* 0x000fc40001000000 */
[----:B-1----:R-:W-:Y:S02]  /*28a0*/  CS2R R92, SRZ ;  /* 0x00000000005c7805 */ /* 0x002fe4000001ff00 */
[----:B------:R-:W-:Y:S02]  /*28b0*/  FMNMX.FTZ R36, R61, R36, !PT ;  /* 0x000000243d247209 */ /* 0x000fe40007810000 */
[----:B------:R-:W-:Y:S02]  /*28c0*/  ISETP.GT.AND P2, PT, R3, 0x58, PT ;  /* 0x000000580300780c */ /* 0x000fe40003f44270 */
[----:B------:R-:W-:Y:S01]  /*28d0*/  FSEL R65, R65, -INF , P1 ;  /* 0xff80000041417808 */ /* 0x000fe20000800000 */
[----:B------:R-:W-:Y:S01]  /*28e0*/  MUFU.EX2 R137, R137 ;  /* 0x0000008900897308 */ /* 0x000fe20000000800 */
[----:B------:R-:W-:Y:S02]  /*28f0*/  FMNMX.FTZ R40, R43, R36, !PT ;  /* 0x000000242b287209 */ /* 0x000fe40007810000 */
[----:B------:R-:W-:-:S02]  /*2900*/  ISETP.GT.AND P1, PT, R3, 0x59, PT ;  /* 0x000000590300780c */ /* 0x000fc40003f24270 */
[----:B------:R-:W-:Y:S02]  /*2910*/  FSEL R47, R68, -INF , P2 ;  /* 0xff800000442f7808 */ /* 0x000fe40001000000 */
[----:B------:R-:W-:Y:S01]  /*2920*/  FMNMX.FTZ R40, R65, R40, !PT ;  /* 0x0000002841287209 */ /* 0x000fe20007810000 */
[----:B------:R1:W-:Y:S01]  /*2930*/  MUFU.EX2 R36, R88 ;  /* 0x0000005800247308 */ /* 0x0003e20000000800 */
[----:B------:R-:W-:Y:S02]  /*2940*/  ISETP.GT.AND P2, PT, R3, 0x60, PT ;  /* 0x000000600300780c */ /* 0x000fe40003f44270 */
[----:B------:R-:W-:Y:S02]  /*2950*/  FSEL R69, R69, -INF , P1 ;  /* 0xff80000045457808 */ /* 0x000fe40000800000 */
[----:B------:R-:W-:Y:S02]  /*2960*/  FMNMX.FTZ R40, R47, R40, !PT ;  /* 0x000000282f287209 */ /* 0x000fe40007810000 */
        /* <DEDUP_REMOVED lines=19> */
[----:B------:R-:W-:Y:S02]  /*2aa0*/  FMNMX.FTZ R44, R77, R44, !PT ;  /* 0x0000002c4d2c7209 */ /* 0x000fe40007810000 */
[----:B------:R-:W-:Y:S02]  /*2ab0*/  ISETP.GT.AND P2, PT, R3, 0x78, PT ;  /* 0x000000780300780c */ /* 0x000fe40003f44270 */
[----:B------:R-:W-:Y:S01]  /*2ac0*/  FSEL R81, R81, -INF , P1 ;  /* 0xff80000051517808 */ /* 0x000fe20000800000 */
[----:B------:R-:W-:Y:S01]  /*2ad0*/  MUFU.EX2 R14, R14 ;  /* 0x0000000e000e7308 */ /* 0x000fe20000000800 */
[----:B------:R-:W-:Y:S02]  /*2ae0*/  FMNMX.FTZ R44, R59, R44, !PT ;  /* 0x0000002c3b2c7209 */ /* 0x000fe40007810000 */
[----:B------:R-:W-:Y:S02]  /*2af0*/  ISETP.GT.AND P1, PT, R3, 0x79, PT ;  /* 0x000000790300780c */ /* 0x000fe40003f24270 */
[----:B------:R-:W-:-:S02]  /*2b00*/  FSEL R63, R84, -INF , P2 ;  /* 0xff800000543f7808 */ /* 0x000fc40001000000 */
[----:B------:R-:W-:Y:S01]  /*2b10*/  FMNMX.FTZ R44, R81, R44, !PT ;  /* 0x0000002c512c7209 */ /* 0x000fe20007810000 */
[----:B------:R-:W-:Y:S01]  /*2b20*/  MUFU.EX2 R135, R135 ;  /* 0x0000008700877308 */ /* 0x000fe20000000800 */
[----:B------:R-:W-:Y:S02]  /*2b30*/  FSEL R85, R85, -INF , P1 ;  /* 0xff80000055557808 */ /* 0x000fe40000800000 */
[----:B------:R-:W-:-:S04]  /*2b40*/  FMNMX.FTZ R44, R63, R44, !PT ;  /* 0x0000002c3f2c7209 */ /* 0x000fc80007810000 */
[----:B------:R-:W-:Y:S01]  /*2b50*/  FMNMX.FTZ R44, R85, R44, !PT ;  /* 0x0000002c552c7209 */ /* 0x000fe20007810000 */
[----:B------:R-:W-:Y:S04]  /*2b60*/  MUFU.EX2 R38, R38 ;  /* 0x0000002600267308 */ /* 0x000fe80000000800 */
[----:B------:R-:W1:Y:S04]  /*2b70*/  SHFL.BFLY PT, R3, R44, 0x2, 0x1f ;  /* 0x0c401f002c037f89 */ /* 0x000e6800000e0000 */
        /* <DEDUP_REMOVED lines=10> */
[----:B0-----:R-:W-:Y:S01]  /*2c20*/  FADD.FTZ R46, R149, R8 ;  /* 0x00000008952e7221 */ /* 0x001fe20000010000 */
[----:B------:R-:W-:-:S02]  /*2c30*/  F2FP.BF16.F32.PACK_AB R149, R8, R149 ;  /* 0x000000950895723e */ /* 0x000fc400000010ff */
[C---:B------:R-:W-:Y:S01]  /*2c40*/  FSETP.NEU.FTZ.AND P1, PT, R3.reuse, -INF , PT ;  /* 0xff8000000300780b */ /* 0x040fe20003f3d000 */
[----:B------:R-:W-:Y:S02]  /*2c50*/  FMUL.FTZ R44, R3, R0 ;  /* 0x00000000032c7220 */ /* 0x000fe40000410000 */
[----:B------:R-:W-:Y:S03]  /*2c60*/  MUFU.EX2 R20, R20 ;  /* 0x0000001400147308 */ /* 0x000fe60000000800 */
[----:B------:R-:W-:Y:S02]  /*2c70*/  FSEL R44, R44, RZ, P1 ;  /* 0x000000ff2c2c7208 */ /* 0x000fe40000800000 */
[----:B------:R-:W-:-:S03]  /*2c80*/  PLOP3.LUT P1, PT, PT, PT, UP0, 0x80, 0x0 ;  /* 0x000000000000781c */ /* 0x000fc60003f2f008 */
        /* <DEDUP_REMOVED lines=29> */
[--C-:B------:R-:W-:Y:S01]  /*2e60*/  FFMA.FTZ R77, R77, R0, -R44.reuse ;  /* 0x000000004d4d7223 */ /* 0x100fe2000001082c */
[----:B------:R-:W2:Y:S01]  /*2e70*/  MUFU.EX2 R9, R9 ;  /* 0x0000000900097308 */ /* 0x000ea20000000800 */
[----:B0-----:R-:W-:Y:S01]  /*2e80*/  FADD.FTZ R33, R148, R7 ;  /* 0x0000000794217221 */ /* 0x001fe20000010000 */
[----:B------:R-:W-:Y:S01]  /*2e90*/  F2FP.BF16.F32.PACK_AB R148, R7, R148 ;  /* 0x000000940794723e */ /* 0x000fe200000010ff */
[-CC-:B------:R-:W-:Y:S01]  /*2ea0*/  FFMA.FTZ R59, R59, R0.reuse, -R44.reuse ;  /* 0x000000003b3b7223 */ /* 0x180fe2000001082c */
[-CC-:B------:R-:W-:Y:S01]  /*2eb0*/  FFMA.FTZ R81, R81, R0.reuse, -R44.reuse ;  /* 0x0000000051517223 */ /* 0x180fe2000001082c */
[----:B------:R-:W-:-:S03]  /*2ec0*/  FFMA.FTZ R63, R63, R0, -R44 ;  /* 0x000000003f3f7223 */ /* 0x000fc6000001082c */
[----:B------:R-:W0:Y:S01]  /*2ed0*/  MUFU.EX2 R144, R144 ;  /* 0x0000009000907308 */ /* 0x000e220000000800 */
[----:B-1----:R-:W-:Y:S01]  /*2ee0*/  FADD.FTZ R48, R150, R33 ;  /* 0x0000002196307221 */ /* 0x002fe20000010000 */
[----:B------:R-:W-:Y:S01]  /*2ef0*/  FADD.FTZ R33, R151, R46 ;  /* 0x0000002e97217221 */ /* 0x000fe20000010000 */
[----:B------:R-:W-:-:S03]  /*2f00*/  F2FP.BF16.F32.PACK_AB R151, R10, R151 ;  /* 0x000000970a97723e */ /* 0x000fc600000010ff */
[----:B------:R-:W-:Y:S01]  /*2f10*/  FADD.FTZ R4, R10, R33 ;  /* 0x000000210a047221 */ /* 0x000fe20000010000 */
[----:B------:R-:W-:Y:S01]  /*2f20*/  FFMA.FTZ R33, R65, R0, -R44 ;  /* 0x0000000041217223 */ /* 0x000fe2000001082c */
[----:B------:R-:W1:Y:S01]  /*2f30*/  MUFU.EX2 R11, R11 ;  /* 0x0000000b000b7308 */ /* 0x000e620000000800 */
[C---:B--2---:R-:W-:Y:S01]  /*2f40*/  FADD.FTZ R35, R9.reuse, R48 ;  /* 0x0000003009237221 */ /* 0x044fe20000010000 */
[----:B------:R-:W-:Y:S01]  /*2f50*/  F2FP.BF16.F32.PACK_AB R150, R9, R150 ;  /* 0x000000960996723e */ /* 0x000fe200000010ff */
[----:B------:R-:W-:-:S05]  /*2f60*/  FFMA.FTZ R44, R85, R0, -R44 ;  /* 0x00000000552c7223 */ /* 0x000fca000001082c */
        /* <DEDUP_REMOVED lines=13> */
[----:B------:R-:W-:Y:S01]  /*3040*/  FADD.FTZ R35, R141, R4 ;  /* 0x000000048d237221 */ /* 0x000fe20000010000 */
[----:B------:R-:W-:-:S03]  /*3050*/  F2FP.BF16.F32.PACK_AB R141, R32, R141 ;  /* 0x0000008d208d723e */ /* 0x000fc600000010ff */
[----:B------:R-:W-:Y:S02]  /*3060*/  FADD.FTZ R4, R32, R35 ;  /* 0x0000002320047221 */ /* 0x000fe40000010000 */
[----:B------:R-:W2:Y:S01]  /*3070*/  MUFU.EX2 R15, R15 ;  /* 0x0000000f000f7308 */ /* 0x000ea20000000800 */
[----:B0-----:R-:W-:Y:S01]  /*3080*/  FADD.FTZ R37, R13, R6 ;  /* 0x000000060d257221 */ /* 0x001fe20000010000 */
[----:B------:R-:W-:Y:S01]  /*3090*/  FADD.FTZ R35, R143, R4 ;  /* 0x000000048f237221 */ /* 0x000fe20000010000 */
[C---:B------:R-:W-:Y:S02]  /*30a0*/  F2FP.BF16.F32.PACK_AB R143, R36.reuse, R143 ;  /* 0x0000008f248f723e */ /* 0x040fe400000010ff */
        /* <DEDUP_REMOVED lines=10> */
[----:B------:R-:W-:Y:S02]  /*3150*/  F2FP.BF16.F32.PACK_AB R140, R15, R140 ;  /* 0x0000008c0f8c723e */ /* 0x000fe400000010ff */
[C---:B------:R-:W-:Y:S01]  /*3160*/  F2FP.BF16.F32.PACK_AB R139, R42.reuse, R139 ;  /* 0x0000008b2a8b723e */ /* 0x040fe200000010ff */
        /* <DEDUP_REMOVED lines=9> */
[----:B------:R-:W-:Y:S02]  /*3200*/  F2FP.BF16.F32.PACK_AB R142, R21, R142 ;  /* 0x0000008e158e723e */ /* 0x000fe400000010ff */
[C---:B------:R-:W-:Y:S01]  /*3210*/  F2FP.BF16.F32.PACK_AB R135, R38.reuse, R135 ;  /* 0x000000872687723e */ /* 0x040fe200000010ff */
        /* <DEDUP_REMOVED lines=9> */
[----:B------:R-:W-:Y:S02]  /*32b0*/  F2FP.BF16.F32.PACK_AB R136, R25, R136 ;  /* 0x000000881988723e */ /* 0x000fe400000010ff */
[C---:B------:R-:W-:Y:S01]  /*32c0*/  F2FP.BF16.F32.PACK_AB R131, R30.reuse, R131 ;  /* 0x000000831e83723e */ /* 0x040fe200000010ff */
        /* <DEDUP_REMOVED lines=54> */
[----:B------:R0:W1:Y:S01]  /*3630*/  MUFU.EX2 R6, R5 ;  /* 0x0000000500067308 */ /* 0x0000620000000800 */
[----:B--2---:R-:W-:-:S04]  /*3640*/  FADD.FTZ R9, R63, R8 ;  /* 0x000000083f097221 */ /* 0x004fc80000010000 */
[C---:B0-----:R-:W-:Y:S01]  /*3650*/  FADD.FTZ R5, R44.reuse, R9 ;  /* 0x000000092c057221 */ /* 0x041fe20000010000 */
[----:B------:R-:W-:Y:S01]  /*3660*/  F2FP.BF16.F32.PACK_AB R122, R44, R63 ;  /* 0x0000003f2c7a723e */ /* 0x000fe200000010ff */
[C---:B-1----:R-:W-:Y:S01]  /*3670*/  FADD.FTZ R4, R6.reuse, R7 ;  /* 0x0000000706047221 */ /* 0x042fe20000010000 */
[----:B------:R-:W-:Y:S01]  /*3680*/  F2FP.BF16.F32.PACK_AB R123, R6, R123 ;  /* 0x0000007b067b723e */ /* 0x000fe200000010ff */
[----:B------:R-:W-:Y:S06]  /*3690*/  @!P1 BRA `(.L_x_2124) ;  /* 0x0000002400b89947 */ /* 0x000fec0003800000 */
[----:B------:R-:W-:Y:S01]  /*36a0*/  IMAD.MOV.U32 R7, RZ, RZ, R2 ;  /* 0x000000ffff077224 */ /* 0x000fe200078e0002 */
[----:B------:R-:W-:Y:S01]  /*36b0*/  UMOV UR25, UR37 ;  /* 0x0000002500197c82 */ /* 0x000fe20008000000 */
[----:B------:R-:W-:Y:S01]  /*36c0*/  IMAD.MOV.U32 R6, RZ, RZ, R3 ;  /* 0x000000ffff067224 */ /* 0x000fe200078e0003 */
[----:B------:R-:W-:Y:S01]  /*36d0*/  UMOV UR23, UR38 ;  /* 0x0000002600177c82 */ /* 0x000fe20008000000 */
[----:B------:R-:W-:Y:S01]  /*36e0*/  IMAD.MOV.U32 R119, RZ, RZ, RZ ;  /* 0x000000ffff777224 */ /* 0x000fe200078e00ff */
[----:B------:R-:W-:-:S06]  /*36f0*/  ULDC UR22, c[0x0][0x288] ;  /* 0x0000a20000167ab9 */ /* 0x000fcc0000000800 */
.L_x_2135:
[----:B------:R-:W-:Y:S01]  /*3700*/  ISETP.NE.AND P2, PT, RZ, UR44, PT ;  /* 0x0000002cff007c0c */ /* 0x000fe2000bf45270 */
[----:B------:R-:W-:-:S04]  /*3710*/  UISETP.NE.AND UP0, UPT, UR23, 0x1, UPT ;  /* 0x000000011700788c */ /* 0x000fc8000bf05270 */
[----:B------:R-:W-:-:S04]  /*3720*/  USEL UR37, URZ, 0x1, UP0 ;  /* 0x000000013f257887 */ /* 0x000fc80008000000 */
[----:B------:R-:W-:-:S04]  /*3730*/  ULOP3.LUT UR37, UR25, UR37, URZ, 0x3c, !UPT ;  /* 0x0000002519257292 */ /* 0x000fc8000f8e3c3f */
[----:B------:R-:W-:Y:S08]  /*3740*/  @P2 BRA `(.L_x_2125) ;  /* 0x0000000000382947 */ /* 0x000ff00003800000 */
[----:B------:R-:W-:Y:S05]  /*3750*/  @!P0 BRA `(.L_x_2126) ;  /* 0x0000000000048947 */ /* 0x000fea0003800000 */
[----:B------:R-:W-:Y:S01]  /*3760*/  BPT.TRAP 0x1 ;  /* 0x000000040000795c */ /* 0x000fe20000300000 */
.L_x_2126:
        /* <DEDUP_REMOVED lines=9> */
.L_x_2127:
[----:B-1----:R-:W-:Y:S05]  /*3800*/  @P1 BRA `(.L_x_2125) ;  /* 0x0000000000081947 */ /* 0x002fea0003800000 */
[----:B------:R-:W1:Y:S02]  /*3810*/  SYNCS.PHASECHK.TRANS64.TRYWAIT P1, [UR6+0x16830], R0 ;  /* 0x01683000ff0075a7 */ /* 0x000e640008020146 */
[----:B-1----:R-:W-:Y:S05]  /*3820*/  @!P1 BRA `(.L_x_2128) ;  /* 0x000000a400909947 */ /* 0x002fea0003800000 */
.L_x_2125:
        /* <DEDUP_REMOVED lines=28> */
.L_x_2130:
[----:B------:R-:W-:Y:S01]  /*39f0*/  ULEA UR6, UR23, UR45, 0x3 ;  /* 0x0000002d17067291 */ /* 0x000fe2000f8e183f */
[----:B------:R-:W-:-:S05]  /*3a00*/  IMAD.U32 R0, RZ, RZ, UR25 ;  /* 0x00000019ff007e24 */ /* 0x000fca000f8e00ff */
[----:B------:R-:W-:-:S04]  /*3a10*/  SHF.L.U32 R0, R0, 0x1f, RZ ;  /* 0x0000001f00007819 */ /* 0x000fc800000006ff */
[----:B------:R0:W1:Y:S01]  /*3a20*/  SYNCS.PHASECHK.TRANS64.TRYWAIT P1, [UR6+0x16850], R0 ;  /* 0x01685000ff0075a7 */ /* 0x0000620008020146 */
[----:B------:R-:W-:Y:S05]  /*3a30*/  @!P0 BRA `(.L_x_2131) ;  /* 0x0000000000048947 */ /* 0x000fea0003800000 */
[----:B------:R-:W-:Y:S01]  /*3a40*/  BPT.TRAP 0x1 ;  /* 0x000000040000795c */ /* 0x000fe20000300000 */
.L_x_2131:
[----:B-1----:R-:W-:Y:S05]  /*3a50*/  @P1 BRA `(.L_x_2129) ;  /* 0x0000000000081947 */ /* 0x002fea0003800000 */
[----:B------:R-:W1:Y:S02]  /*3a60*/  SYNCS.PHASECHK.TRANS64.TRYWAIT P1, [UR6+0x16850], R0 ;  /* 0x01685000ff0075a7 */ /* 0x000e640008020146 */
[----:B-1----:R-:W-:Y:S05]  /*3a70*/  @!P1 BRA `(.L_x_2132) ;  /* 0x000000a400149947 */ /* 0x002fea0003800000 */
.L_x_2129:
        /* <DEDUP_REMOVED lines=51> */
.L_x_2133:
[----:B------:R-:W-:Y:S01]  /*3db0*/  UISETP.NE.AND UP0, UPT, UR48, URZ, UPT ;  /* 0x0000003f3000728c */ /* 0x000fe2000bf05270 */
[----:B------:R-:W-:Y:S01]  /*3dc0*/  VIADD R12, R17, UR40 ;  /* 0x00000028110c7c36 */ /* 0x000fe20008000000 */
[----:B------:R-:W1:Y:S04]  /*3dd0*/  LDC R9, c[0x0][0x2f0] ;  /* 0x0000bc00ff097b82 */ /* 0x000e680000000800 */
[----:B------:R-:W-:Y:S02]  /*3de0*/  PLOP3.LUT P1, PT, PT, PT, UP0, 0x80, 0x0 ;  /* 0x000000000000781c */ /* 0x000fe40003f2f008 */
[----:B------:R-:W-:-:S03]  /*3df0*/  PLOP3.LUT P2, PT, PT, PT, UP0, 0x80, 0x0 ;  /* 0x000000000000781c */ /* 0x000fc60003f4f008 */
[----:B------:R-:W-:-:S08]  /*3e00*/  @UP0 ULDC UR6, c[0x0][0x44c] ;  /* 0x0001130000060ab9 */ /* 0x000fd00000000800 */
[----:B0-----:R-:W-:Y:S01]  /*3e10*/  @P1 IMAD.HI.U32 R0, R12, UR6, RZ ;  /* 0x000000060c001c27 */ /* 0x001fe2000f8e00ff */
[----:B------:R-:W-:-:S04]  /*3e20*/  @UP0 ULDC UR6, c[0x0][0x450] ;  /* 0x0001140000060ab9 */ /* 0x000fc80000000800 */
[----:B------:R-:W-:Y:S01]  /*3e30*/  @P2 SHF.R.U32.HI R12, RZ, UR6, R0 ;  /* 0x00000006ff0c2c19 */ /* 0x000fe20008011600 */
[----:B------:R-:W-:Y:S02]  /*3e40*/  UMOV UR6, 0xffffff80 ;  /* 0xffffff8000067882 */ /* 0x000fe40000000000 */
[----:B------:R-:W-:Y:S02]  /*3e50*/  UIMAD UR6, UR24, UR6, 0x1 ;  /* 0x00000001180674a4 */ /* 0x000fe4000f8e0206 */
[----:B------:R-:W0:Y:S04]  /*3e60*/  SHFL.IDX PT, R3, R12, RZ, 0x1c1f ;  /* 0x001c1fff0c037589 */ /* 0x000e2800000e0000 */
[----:B------:R-:W-:Y:S01]  /*3e70*/  IMAD.U32 R11, RZ, RZ, UR6 ;  /* 0x00000006ff0b7e24 */ /* 0x000fe2000f8e00ff */
[----:B------:R-:W2:Y:S01]  /*3e80*/  SHFL.IDX PT, R137, R12, 0x1, 0x1c1f ;  /* 0x003c1f000c897f89 */ /* 0x000ea200000e0000 */
[----:B------:R-:W-:-:S02]  /*3e90*/  ULEA UR6, UR38, UR45, 0x3 ;  /* 0x0000002d26067291 */ /* 0x000fc4000f8e183f */
[----:B------:R-:W-:Y:S02]  /*3ea0*/  IMAD R2, R16, -0x2, R11 ;  /* 0xfffffffe10027824 */ /* 0x000fe400078e020b */
[----:B------:R-:W-:Y:S02]  /*3eb0*/  UIADD3 UR6, UR6, 0x16840, URZ ;  /* 0x0001684006067890 */ /* 0x000fe4000fffe03f */
[----:B-1----:R-:W-:Y:S02]  /*3ec0*/  IMAD R2, R9, UR47, R2 ;  /* 0x0000002f09027c24 */ /* 0x002fe4000f8e0202 */
[----:B------:R-:W-:-:S09]  /*3ed0*/  UPRMT UR6, UR43, 0x654, UR6 ;  /* 0x000006542b067896 */ /* 0x000fd20008000006 */
[----:B------:R-:W-:Y:S01]  /*3ee0*/  SYNCS.ARRIVE.TRANS64.RED.A1T0 RZ, [UR6], RZ ;  /* 0x000000ffffff79a7 */ /* 0x000fe20008100406 */
[----:B0-----:R-:W-:-:S04]  /*3ef0*/  IADD3 R0, R3, -UR22, R2 ;  /* 0x8000001603007c10 */ /* 0x001fc8000fffe002 */
[C---:B------:R-:W-:Y:S02]  /*3f00*/  ISETP.GT.AND P1, PT, R0.reuse, RZ, PT ;  /* 0x000000ff0000720c */ /* 0x040fe40003f24270 */
[----:B------:R-:W-:Y:S02]  /*3f10*/  ISETP.GT.AND P2, PT, R0, 0x1, PT ;  /* 0x000000010000780c */ /* 0x000fe40003f44270 */
[----:B------:R-:W-:Y:S02]  /*3f20*/  FSEL R133, R24, -INF , P1 ;  /* 0xff80000018857808 */ /* 0x000fe40000800000 */
[----:B------:R-:W-:Y:S02]  /*3f30*/  ISETP.GT.AND P1, PT, R0, 0x8, PT ;  /* 0x000000080000780c */ /* 0x000fe40003f24270 */
[----:B------:R-:W-:Y:S02]  /*3f40*/  FSEL R127, R25, -INF , P2 ;  /* 0xff800000197f7808 */ /* 0x000fe40001000000 */
[----:B------:R-:W-:-:S02]  /*3f50*/  FMNMX.FTZ R8, R133, R6, !PT ;  /* 0x0000000685087209 */ /* 0x000fc40007810000 */
[----:B------:R-:W-:Y:S02]  /*3f60*/  ISETP.GT.AND P2, PT, R0, 0x9, PT ;  /* 0x000000090000780c */ /* 0x000fe40003f44270 */
[----:B------:R-:W-:Y:S02]  /*3f70*/  FSEL R125, R28, -INF , P1 ;  /* 0xff8000001c7d7808 */ /* 0x000fe40000800000 */
[----:B------:R-:W-:Y:S02]  /*3f80*/  FMNMX.FTZ R8, R127, R8, !PT ;  /* 0x000000087f087209 */ /* 0x000fe40007810000 */
        /* <DEDUP_REMOVED lines=82> */
[----:B------:R-:W-:Y:S01]  /*44b0*/  FSEL R123, R84, -INF , P1 ;  /* 0xff800000547b7808 */ /* 0x000fe20000800000 */
[----:B------:R-:W0:Y:S01]  /*44c0*/  LDC R0, c[0x0][0x988] ;  /* 0x00026200ff007b82 */ /* 0x000e220000000800 */
[----:B------:R-:W-:Y:S02]  /*44d0*/  FMNMX.FTZ R8, R81, R8, !PT ;  /* 0x0000000851087209 */ /* 0x000fe40007810000 */
[----:B------:R-:W-:Y:S02]  /*44e0*/  FSEL R85, R85, -INF , P2 ;  /* 0xff80000055557808 */ /* 0x000fe40001000000 */
[----:B------:R-:W-:Y:S02]  /*44f0*/  FMNMX.FTZ R8, R123, R8, !PT ;  /* 0x000000087b087209 */ /* 0x000fe40007810000 */
[----:B--2---:R-:W-:-:S02]  /*4500*/  IADD3 R2, R137, -UR22, R2 ;  /* 0x8000001689027c10 */ /* 0x004fc4000fffe002 */
[----:B------:R-:W-:Y:S02]  /*4510*/  FMNMX.FTZ R14, R85, R8, !PT ;  /* 0x00000008550e7209 */ /* 0x000fe40007810000 */
[C---:B------:R-:W-:Y:S02]  /*4520*/  ISETP.GT.AND P2, PT, R2.reuse, RZ, PT ;  /* 0x000000ff0200720c */ /* 0x040fe40003f44270 */
[----:B------:R-:W-:Y:S01]  /*4530*/  ISETP.GT.AND P3, PT, R2, 0x1, PT ;  /* 0x000000010200780c */ /* 0x000fe20003f64270 */
[----:B------:R-:W1:Y:S01]  /*4540*/  SHFL.BFLY PT, R3, R14, 0x2, 0x1f ;  /* 0x0c401f000e037f89 */ /* 0x000e6200000e0000 */
[----:B------:R-:W-:Y:S02]  /*4550*/  FSEL R26, R26, -INF , P2 ;  /* 0xff8000001a1a7808 */ /* 0x000fe40001000000 */
[----:B------:R-:W-:Y:S02]  /*4560*/  ISETP.GT.AND P2, PT, R2, 0x8, PT ;  /* 0x000000080200780c */ /* 0x000fe40003f44270 */
[----:B------:R-:W-:-:S02]  /*4570*/  FMNMX.FTZ R12, R26, R7, !PT ;  /* 0x000000071a0c7209 */ /* 0x000fc40007810000 */
[----:B-1----:R-:W-:-:S05]  /*4580*/  FMNMX.FTZ R20, R14, R3, !PT ;  /* 0x000000030e147209 */ /* 0x002fca0007810000 */
[----:B------:R-:W1:Y:S02]  /*4590*/  SHFL.BFLY PT, R3, R20, 0x1, 0x1f ;  /* 0x0c201f0014037f89 */ /* 0x000e6400000e0000 */
[----:B-1----:R-:W-:-:S04]  /*45a0*/  FMNMX.FTZ R3, R20, R3, !PT ;  /* 0x0000000314037209 */ /* 0x002fc80007810000 */
[C---:B------:R-:W-:Y:S01]  /*45b0*/  FSETP.NEU.FTZ.AND P1, PT, R3.reuse, -INF , PT ;  /* 0xff8000000300780b */ /* 0x040fe20003f3d000 */
[----:B0-----:R-:W-:-:S05]  /*45c0*/  FMUL.FTZ R10, R3, R0 ;  /* 0x00000000030a7220 */ /* 0x001fca0000410000 */
[----:B------:R-:W-:-:S05]  /*45d0*/  FSEL R10, R10, RZ, P1 ;  /* 0x000000ff0a0a7208 */ /* 0x000fca0000800000 */
[-CC-:B------:R-:W-:Y:S01]  /*45e0*/  FFMA.FTZ R150, R125, R0.reuse, -R10.reuse ;  /* 0x000000007d967223 */ /* 0x180fe2000001080a */
[----:B------:R-:W-:Y:S01]  /*45f0*/  FSEL R125, R27, -INF , P3 ;  /* 0xff8000001b7d7808 */ /* 0x000fe20001800000 */
[-CC-:B------:R-:W-:Y:S01]  /*4600*/  FFMA.FTZ R148, R127, R0.reuse, -R10.reuse ;  /* 0x000000007f947223 */ /* 0x180fe2000001080a */
[----:B------:R-:W-:Y:S01]  /*4610*/  ISETP.GT.AND P3, PT, R2, 0x9, PT ;  /* 0x000000090200780c */ /* 0x000fe20003f64270 */
[-CC-:B------:R-:W-:Y:S01]  /*4620*/  FFMA.FTZ R27, R129, R0.reuse, -R10.reuse ;  /* 0x00000000811b7223 */ /* 0x180fe2000001080a */
[----:B------:R-:W-:Y:S01]  /*4630*/  FSEL R127, R30, -INF , P2 ;  /* 0xff8000001e7f7808 */ /* 0x000fe20001000000 */
[--C-:B------:R-:W-:Y:S01]  /*4640*/  FFMA.FTZ R144, R131, R0, -R10.reuse ;  /* 0x0000000083907223 */ /* 0x100fe2000001080a */
[----:B------:R-:W-:Y:S01]  /*4650*/  FMNMX.FTZ R12, R125, R12, !PT ;  /* 0x0000000c7d0c7209 */ /* 0x000fe20007810000 */
[-CC-:B------:R-:W-:Y:S01]  /*4660*/  FFMA.FTZ R8, R133, R0.reuse, -R10.reuse ;  /* 0x0000000085087223 */ /* 0x180fe2000001080a */
[C---:B------:R-:W-:Y:S01]  /*4670*/  ISETP.GT.AND P2, PT, R2.reuse, 0x10, PT ;  /* 0x000000100200780c */ /* 0x040fe20003f44270 */
        /* <DEDUP_REMOVED lines=50> */
[----:B------:R-:W-:Y:S01]  /*49a0*/  FFMA.FTZ R33, R85, R0, -R10 ;  /* 0x0000000055217223 */ /* 0x000fe2000001080a */
[----:B------:R-:W-:Y:S01]  /*49b0*/  FMNMX.FTZ R12, R139, R12, !PT ;  /* 0x0000000c8b0c7209 */ /* 0x000fe20007810000 */
[----:B------:R-:W-:Y:S01]  /*49c0*/  MUFU.EX2 R8, R8 ;  /* 0x0000000800087308 */ /* 0x000fe20000000800 */
[----:B------:R-:W-:-:S02]  /*49d0*/  ISETP.GT.AND P3, PT, R2, 0x31, PT ;  /* 0x000000310200780c */ /* 0x000fc40003f64270 */
[----:B------:R-:W-:Y:S02]  /*49e0*/  FSEL R141, R50, -INF , P2 ;  /* 0xff800000328d7808 */ /* 0x000fe40001000000 */
[----:B------:R-:W-:Y:S02]  /*49f0*/  FMNMX.FTZ R12, R47, R12, !PT ;  /* 0x0000000c2f0c7209 */ /* 0x000fe40007810000 */
[C---:B------:R-:W-:Y:S01]  /*4a00*/  ISETP.GT.AND P2, PT, R2.reuse, 0x38, PT ;  /* 0x000000380200780c */ /* 0x040fe20003f44270 */
[----:B------:R-:W-:Y:S01]  /*4a10*/  MUFU.EX2 R148, R148 ;  /* 0x0000009400947308 */ /* 0x000fe20000000800 */
[----:B------:R-:W-:Y:S02]  /*4a20*/  FSEL R51, R51, -INF , P3 ;  /* 0xff80000033337808 */ /* 0x000fe40001800000 */
[----:B------:R-:W-:Y:S02]  /*4a30*/  FMNMX.FTZ R12, R141, R12, !PT ;  /* 0x0000000c8d0c7209 */ /* 0x000fe40007810000 */
[----:B------:R-:W-:-:S02]  /*4a40*/  ISETP.GT.AND P3, PT, R2, 0x39, PT ;  /* 0x000000390200780c */ /* 0x000fc40003f64270 */
[----:B------:R-:W-:Y:S01]  /*4a50*/  FSEL R143, R54, -INF , P2 ;  /* 0xff800000368f7808 */ /* 0x000fe20001000000 */
[----:B------:R-:W-:Y:S01]  /*4a60*/  MUFU.EX2 R150, R150 ;  /* 0x0000009600967308 */ /* 0x000fe20000000800 */
[----:B------:R-:W-:Y:S02]  /*4a70*/  FMNMX.FTZ R12, R51, R12, !PT ;  /* 0x0000000c330c7209 */ /* 0x000fe40007810000 */
[C---:B------:R-:W-:Y:S02]  /*4a80*/  ISETP.GT.AND P2, PT, R2.reuse, 0x40, PT ;  /* 0x000000400200780c */ /* 0x040fe40003f44270 */
[----:B------:R-:W-:Y:S02]  /*4a90*/  FSEL R55, R55, -INF , P3 ;  /* 0xff80000037377808 */ /* 0x000fe40001800000 */
        /* <DEDUP_REMOVED lines=43> */
[----:B------:R-:W-:Y:S02]  /*4d50*/  ISETP.GT.AND P2, PT, R2, 0x70, PT ;  /* 0x000000700200780c */ /* 0x000fe40003f44270 */
[----:B------:R-:W-:Y:S02]  /*4d60*/  FSEL R79, R79, -INF , P3 ;  /* 0xff8000004f4f7808 */ /* 0x000fe40001800000 */
[----:B------:R-:W-:Y:S01]  /*4d70*/  FMNMX.FTZ R12, R78, R49, !PT ;  /* 0x000000314e0c7209 */ /* 0x000fe20007810000 */
[----:B------:R-:W-:Y:S01]  /*4d80*/  FFMA.FTZ R49, R65, R0, -R10 ;  /* 0x0000000041317223 */ /* 0x000fe2000001080a */
        /* <DEDUP_REMOVED lines=31> */
[-CC-:B------:R-:W-:Y:S01]  /*4f80*/  FFMA.FTZ R61, R31, R0.reuse, -R10.reuse ;  /* 0x000000001f3d7223 */ /* 0x180fe2000001080a */
[----:B------:R-:W-:Y:S01]  /*4f90*/  FSEL R31, R3, RZ, P1 ;  /* 0x000000ff031f7208 */ /* 0x000fe20000800000 */
[-CC-:B------:R-:W-:Y:S01]  /*4fa0*/  FFMA.FTZ R12, R26, R0.reuse, -R10.reuse ;  /* 0x000000001a0c7223 */ /* 0x180fe2000001080a */
[-CC-:B------:R-:W-:Y:S01]  /*4fb0*/  FFMA.FTZ R37, R125, R0.reuse, -R10.reuse ;  /* 0x000000007d257223 */ /* 0x180fe2000001080a */
[-CC-:B------:R-:W-:Y:S01]  /*4fc0*/  FFMA.FTZ R14, R127, R0.reuse, -R10.reuse ;  /* 0x000000007f0e7223 */ /* 0x180fe2000001080a */
[-C--:B------:R-:W-:Y:S01]  /*4fd0*/  FFMA.FTZ R20, R129, R0.reuse, -R10 ;  /* 0x0000000081147223 */ /* 0x080fe2000001080a */
[----:B------:R-:W-:Y:S01]  /*4fe0*/  FADD.FTZ R31, -R31, R6 ;  /* 0x000000061f1f7221 */ /* 0x000fe20000010100 */
[----:B------:R-:W-:Y:S01]  /*4ff0*/  FSEL R6, R2, RZ, P2 ;  /* 0x000000ff02067208 */ /* 0x000fe20001000000 */
[----:B------:R-:W-:Y:S01]  /*5000*/  MUFU.EX2 R12, R12 ;  /* 0x0000000c000c7308 */ /* 0x000fe20000000800 */
[-CC-:B------:R-:W-:Y:S01]  /*5010*/  FFMA.FTZ R65, R131, R0.reuse, -R10.reuse ;  /* 0x0000000083417223 */ /* 0x180fe2000001080a */
[-C--:B------:R-:W-:Y:S01]  /*5020*/  FMUL.FTZ R31, R31, R0.reuse ;  /* 0x000000001f1f7220 */ /* 0x080fe20000410000 */
[-CC-:B------:R-:W-:Y:S01]  /*5030*/  FFMA.FTZ R24, R133, R0.reuse, -R10.reuse ;  /* 0x0000000085187223 */ /* 0x180fe2000001080a */
[----:B------:R-:W-:Y:S01]  /*5040*/  FADD.FTZ R7, -R6, R7 ;  /* 0x0000000706077221 */ /* 0x000fe20000010100 */
[-CC-:B------:R-:W-:Y:S01]  /*5050*/  FFMA.FTZ R30, R51, R0.reuse, -R10.reuse ;  /* 0x00000000331e7223 */ /* 0x180fe2000001080a */
[-CC-:B------:R-:W-:Y:S01]  /*5060*/  FFMA.FTZ R69, R135, R0.reuse, -R10.reuse ;  /* 0x0000000087457223 */ /* 0x180fe2000001080a */
[-CC-:B------:R-:W-:Y:S01]  /*5070*/  FFMA.FTZ R26, R137, R0.reuse, -R10.reuse ;  /* 0x00000000891a7223 */ /* 0x180fe2000001080a */
[-C--:B------:R-:W-:Y:S01]  /*5080*/  FMUL.FTZ R7, R7, R0.reuse ;  /* 0x0000000007077220 */ /* 0x080fe20000410000 */
        /* <DEDUP_REMOVED lines=15> */
[-C--:B------:R-:W-:Y:S01]  /*5180*/  FFMA.FTZ R127, R78, R0.reuse, -R10 ;  /* 0x000000004e7f7223 */ /* 0x080fe2000001080a */
[----:B------:R-:W2:Y:S01]  /*5190*/  MUFU.EX2 R37, R37 ;  /* 0x0000002500257308 */ /* 0x000ea20000000800 */
[----:B0-----:R-:W-:Y:S01]  /*51a0*/  FFMA.FTZ R5, R31, R5, R8 ;  /* 0x000000051f057223 */ /* 0x001fe20000010008 */
[-CC-:B------:R-:W-:Y:S01]  /*51b0*/  FFMA.FTZ R121, R82, R0.reuse, -R10.reuse ;  /* 0x0000000052797223 */ /* 0x180fe2000001080a */
[----:B------:R-:W-:-:S02]  /*51c0*/  FFMA.FTZ R123, R86, R0, -R10 ;  /* 0x00000000567b7223 */ /* 0x000fc4000001080a */
[----:B------:R-:W-:-:S03]  /*51d0*/  FADD.FTZ R5, R148, R5 ;  /* 0x0000000594057221 */ /* 0x000fc60000010000 */
[----:B------:R-:W0:Y:S01]  /*51e0*/  MUFU.EX2 R14, R14 ;  /* 0x0000000e000e7308 */ /* 0x000e220000000800 */
[----:B-1----:R-:W-:-:S07]  /*51f0*/  FFMA.FTZ R4, R7, R4, R12 ;  /* 0x0000000407047223 */ /* 0x002fce000001000c */
        /* <DEDUP_REMOVED lines=29> */
[----:B-1----:R-:W-:Y:S01]  /*53d0*/  FADD.FTZ R45, R43, R38 ;  /* 0x000000262b2d7221 */ /* 0x002fe20000010000 */
[----:B------:R-:W-:-:S06]  /*53e0*/  FFMA.FTZ R38, R71, R0, -R10 ;  /* 0x0000000047267223 */ /* 0x000fcc000001080a */
        /* <DEDUP_REMOVED lines=21> */
[-CC-:B------:R-:W-:Y:S01]  /*5540*/  FFMA.FTZ R44, R83, R0.reuse, -R10.reuse ;  /* 0x00000000532c7223 */ /* 0x180fe2000001080a */
[----:B------:R-:W-:Y:S02]  /*5550*/  FFMA.FTZ R10, R87, R0, -R10 ;  /* 0x00000000570a7223 */ /* 0x000fe4000001080a */
        /* <DEDUP_REMOVED lines=52> */
.L_x_2134:
[----:B------:R-:W-:Y:S01]  /*58a0*/  UISETP.GT.AND UP0, UPT, UR24, UR21, UPT ;  /* 0x000000151800728c */ /* 0x000fe2000bf04270 */
[----:B------:R-:W-:Y:S01]  /*58b0*/  F2FP.BF16.F32.PACK_AB R139, R6, R139 ;  /* 0x0000008b068b723e */ /* 0x000fe200000010ff */
[----:B------:R-:W-:Y:S01]  /*58c0*/  ULEA UR6, UR23, UR45, 0x3 ;  /* 0x0000002d17067291 */ /* 0x000fe2000f8e183f */
[-C--:B------:R-:W-:Y:S01]  /*58d0*/  FMUL.FTZ R90, R90, R7.reuse ;  /* 0x000000075a5a7220 */ /* 0x080fe20000410000 */
[----:B------:R-:W-:Y:S01]  /*58e0*/  UIADD3 UR7, UR24, -0x1, URZ ;  /* 0xffffffff18077890 */ /* 0x000fe2000fffe03f */
[-C--:B------:R-:W-:Y:S01]  /*58f0*/  FMUL.FTZ R91, R91, R7.reuse ;  /* 0x000000075b5b7220 */ /* 0x080fe20000410000 */
[----:B------:R-:W-:Y:S01]  /*5900*/  UIADD3 UR6, UR6, 0x16860, URZ ;  /* 0x0001686006067890 */ /* 0x000fe2000fffe03f */
[----:B------:R-:W-:Y:S01]  /*5910*/  PLOP3.LUT P1, PT, PT, PT, UP0, 0x80, 0x0 ;  /* 0x000000000000781c */ /* 0x000fe20003f2f008 */
[----:B------:R-:W-:Y:S01]  /*5920*/  UMOV UR25, UR37 ;  /* 0x0000002500197c82 */ /* 0x000fe20008000000 */
[----:B------:R-:W-:Y:S01]  /*5930*/  UMOV UR23, UR38 ;  /* 0x0000002600177c82 */ /* 0x000fe20008000000 */
[----:B------:R-:W-:Y:S01]  /*5940*/  UPRMT UR6, UR43, 0x654, UR6 ;  /* 0x000006542b067896 */ /* 0x000fe20008000006 */
[-C--:B------:R-:W-:Y:S01]  /*5950*/  FMUL.FTZ R94, R94, R7.reuse ;  /* 0x000000075e5e7220 */ /* 0x080fe20000410000 */
[----:B------:R-:W-:Y:S01]  /*5960*/  UMOV UR24, UR7 ;  /* 0x0000000700187c82 */ /* 0x000fe20008000000 */
        /* <DEDUP_REMOVED lines=64> */
[----:B------:R-:W-:-:S05]  /*5d70*/  UMOV UR24, UR7 ;  /* 0x0000000700187c82 */ /* 0x000fca0008000000 */
.L_x_2124:
[----:B------:R-:W-:-:S13]  /*5d80*/  ISETP.LE.AND P1, PT, RZ, UR24, PT ;  /* 0x00000018ff007c0c */ /* 0x000fda000bf23270 */
[----:B------:R-:W-:Y:S05]  /*5d90*/  @!P1 BRA `(.L_x_2136) ;  /* 0x0000001c00489947 */ /* 0x000fea0003800000 */
[----:B------:R-:W-:Y:S01]  /*5da0*/  IMAD.MOV.U32 R7, RZ, RZ, R2 ;  /* 0x000000ffff077224 */ /* 0x000fe200078e0002 */
[----:B------:R-:W-:Y:S01]  /*5db0*/  UMOV UR22, UR37 ;  /* 0x0000002500167c82 */ /* 0x000fe20008000000 */
[----:B------:R-:W-:Y:S01]  /*5dc0*/  IMAD.MOV.U32 R6, RZ, RZ, R3 ;  /* 0x000000ffff067224 */ /* 0x000fe200078e0003 */
[----:B------:R-:W-:-:S06]  /*5dd0*/  UMOV UR21, UR38 ;  /* 0x0000002600157c82 */ /* 0x000fcc0008000000 */
.L_x_2147:
[----:B------:R-:W-:Y:S01]  /*5de0*/  ISETP.NE.AND P2, PT, RZ, UR44, PT ;  /* 0x0000002cff007c0c */ /* 0x000fe2000bf45270 */
[----:B------:R-:W-:-:S04]  /*5df0*/  UISETP.NE.AND UP0, UPT, UR21, 0x1, UPT ;  /* 0x000000011500788c */ /* 0x000fc8000bf05270 */
[----:B------:R-:W-:-:S04]  /*5e00*/  USEL UR37, URZ, 0x1, UP0 ;  /* 0x000000013f257887 */ /* 0x000fc80008000000 */
[----:B------:R-:W-:-:S04]  /*5e10*/  ULOP3.LUT UR37, UR22, UR37, URZ, 0x3c, !UPT ;  /* 0x0000002516257292 */ /* 0x000fc8000f8e3c3f */
[----:B------:R-:W-:Y:S08]  /*5e20*/  @P2 BRA `(.L_x_2137) ;  /* 0x0000000000382947 */ /* 0x000ff00003800000 */
[----:B------:R-:W-:Y:S05]  /*5e30*/  @!P0 BRA `(.L_x_2138) ;  /* 0x0000000000048947 */ /* 0x000fea0003800000 */
[----:B------:R-:W-:Y:S01]  /*5e40*/  BPT.TRAP 0x1 ;  /* 0x000000040000795c */ /* 0x000fe20000300000 */
.L_x_2138:
        /* <DEDUP_REMOVED lines=9> */
.L_x_2139:
[----:B-1----:R-:W-:Y:S05]  /*5ee0*/  @P1 BRA `(.L_x_2137) ;  /* 0x0000000000081947 */ /* 0x002fea0003800000 */
[----:B------:R-:W1:Y:S02]  /*5ef0*/  SYNCS.PHASECHK.TRANS64.TRYWAIT P1, [UR6+0x16830], R0 ;  /* 0x01683000ff0075a7 */ /* 0x000e640008020146 */
[----:B-1----:R-:W-:Y:S05]  /*5f00*/  @!P1 BRA `(.L_x_2140) ;  /* 0x0000008000089947 */ /* 0x002fea0003800000 */
.L_x_2137:
        /* <DEDUP_REMOVED lines=28> */
.L_x_2142:
[----:B------:R-:W-:Y:S01]  /*60d0*/  ULEA UR6, UR21, UR45, 0x3 ;  /* 0x0000002d15067291 */ /* 0x000fe2000f8e183f */
[----:B------:R-:W-:-:S05]  /*60e0*/  IMAD.U32 R0, RZ, RZ, UR22 ;  /* 0x00000016ff007e24 */ /* 0x000fca000f8e00ff */
[----:B------:R-:W-:-:S04]  /*60f0*/  SHF.L.U32 R0, R0, 0x1f, RZ ;  /* 0x0000001f00007819 */ /* 0x000fc800000006ff */
[----:B------:R0:W1:Y:S01]  /*6100*/  SYNCS.PHASECHK.TRANS64.TRYWAIT P1, [UR6+0x16850], R0 ;  /* 0x01685000ff0075a7 */ /* 0x0000620008020146 */
[----:B------:R-:W-:Y:S05]  /*6110*/  @!P0 BRA `(.L_x_2143) ;  /* 0x0000000000048947 */ /* 0x000fea0003800000 */
[----:B------:R-:W-:Y:S01]  /*6120*/  BPT.TRAP 0x1 ;  /* 0x000000040000795c */ /* 0x000fe20000300000 */
.L_x_2143:
[----:B-1----:R-:W-:Y:S05]  /*6130*/  @P1 BRA `(.L_x_2141) ;  /* 0x0000000000081947 */ /* 0x002fea0003800000 */
[----:B------:R-:W1:Y:S02]  /*6140*/  SYNCS.PHASECHK.TRANS64.TRYWAIT P1, [UR6+0x16850], R0 ;  /* 0x01685000ff0075a7 */ /* 0x000e640008020146 */
[----:B-1----:R-:W-:Y:S05]  /*6150*/  @!P1 BRA `(.L_x_2144) ;  /* 0x0000007c008c9947 */ /* 0x002fea0003800000 */
.L_x_2141:
        /* <DEDUP_REMOVED lines=51> */
.L_x_2145:
        /* <DEDUP_REMOVED lines=67> */
[----:B------:R-:W-:-:S03]  /*68c0*/  FMNMX.FTZ R9, R87, R2, !PT ;  /* 0x0000000257097209 */ /* 0x000fc60007810000 */
[----:B------:R-:W0:Y:S04]  /*68d0*/  SHFL.BFLY PT, R3, R8, 0x2, 0x1f ;  /* 0x0c401f0008037f89 */ /* 0x000e2800000e0000 */
[----:B------:R-:W1:Y:S01]  /*68e0*/  SHFL.BFLY PT, R0, R9, 0x2, 0x1f ;  /* 0x0c401f0009007f89 */ /* 0x000e6200000e0000 */
[----:B0-----:R-:W-:Y:S02]  /*68f0*/  FMNMX.FTZ R10, R8, R3, !PT ;  /* 0x00000003080a7209 */ /* 0x001fe40007810000 */
[----:B-1----:R-:W-:-:S03]  /*6900*/  FMNMX.FTZ R11, R9, R0, !PT ;  /* 0x00000000090b7209 */ /* 0x002fc60007810000 */
[----:B------:R-:W0:Y:S01]  /*6910*/  SHFL.BFLY PT, R3, R10, 0x1, 0x1f ;  /* 0x0c201f000a037f89 */ /* 0x000e2200000e0000 */
[----:B------:R-:W1:Y:S03]  /*6920*/  LDC R0, c[0x0][0x988] ;  /* 0x00026200ff007b82 */ /* 0x000e660000000800 */
[----:B------:R-:W2:Y:S01]  /*6930*/  SHFL.BFLY PT, R2, R11, 0x1, 0x1f ;  /* 0x0c201f000b027f89 */ /* 0x000ea200000e0000 */
[----:B0-----:R-:W-:Y:S02]  /*6940*/  FMNMX.FTZ R3, R10, R3, !PT ;  /* 0x000000030a037209 */ /* 0x001fe40007810000 */
[----:B--2---:R-:W-:-:S03]  /*6950*/  FMNMX.FTZ R2, R11, R2, !PT ;  /* 0x000000020b027209 */ /* 0x004fc60007810000 */
[C---:B-1----:R-:W-:Y:S01]  /*6960*/  FMUL.FTZ R129, R3.reuse, R0 ;  /* 0x0000000003817220 */ /* 0x042fe20000410000 */
[----:B------:R-:W-:-:S03]  /*6970*/  FADD.FTZ R13, -R3, R6 ;  /* 0x00000006030d7221 */ /* 0x000fc60000010100 */
[-CC-:B------:R-:W-:Y:S01]  /*6980*/  FFMA.FTZ R123, R37, R0.reuse, -R129.reuse ;  /* 0x00000000257b7223 */ /* 0x180fe20000010881 */
[-C--:B------:R-:W-:Y:S01]  /*6990*/  FFMA.FTZ R37, R53, R0.reuse, -R129 ;  /* 0x0000000035257223 */ /* 0x080fe20000010881 */
        /* <DEDUP_REMOVED lines=47> */
[----:B------:R-:W-:Y:S01]  /*6c90*/  FFMA.FTZ R32, R63, R0, -R53 ;  /* 0x000000003f207223 */ /* 0x000fe20000010835 */
[----:B------:R-:W2:Y:S01]  /*6ca0*/  MUFU.EX2 R149, R149 ;  /* 0x0000009500957308 */ /* 0x000ea20000000800 */
[----:B-1----:R-:W-:Y:S01]  /*6cb0*/  FFMA.FTZ R4, R7, R4, R8 ;  /* 0x0000000407047223 */ /* 0x002fe20000010008 */
[-CC-:B------:R-:W-:Y:S01]  /*6cc0*/  FFMA.FTZ R128, R64, R0.reuse, -R129.reuse ;  /* 0x0000000040807223 */ /* 0x180fe20000010881 */
[-CC-:B------:R-:W-:Y:S01]  /*6cd0*/  FFMA.FTZ R25, R65, R0.reuse, -R129.reuse ;  /* 0x0000000041197223 */ /* 0x180fe20000010881 */
[-CC-:B------:R-:W-:Y:S01]  /*6ce0*/  FFMA.FTZ R130, R68, R0.reuse, -R129.reuse ;  /* 0x0000000044827223 */ /* 0x180fe20000010881 */
[-CC-:B------:R-:W-:Y:S01]  /*6cf0*/  FFMA.FTZ R21, R69, R0.reuse, -R129.reuse ;  /* 0x0000000045157223 */ /* 0x180fe20000010881 */
[-CC-:B------:R-:W-:Y:S01]  /*6d00*/  FFMA.FTZ R124, R72, R0.reuse, -R129.reuse ;  /* 0x00000000487c7223 */ /* 0x180fe20000010881 */
[-C--:B------:R-:W-:Y:S01]  /*6d10*/  FFMA.FTZ R15, R73, R0.reuse, -R129 ;  /* 0x00000000490f7223 */ /* 0x080fe20000010881 */
        /* <DEDUP_REMOVED lines=10> */
[-CC-:B------:R-:W-:Y:S01]  /*6dc0*/  FFMA.FTZ R129, R66, R0.reuse, -R53.reuse ;  /* 0x0000000042817223 */ /* 0x180fe20000010835 */
[----:B------:R-:W-:-:S05]  /*6dd0*/  FFMA.FTZ R131, R70, R0, -R53 ;  /* 0x0000000046837223 */ /* 0x000fca0000010835 */
        /* <DEDUP_REMOVED lines=130> */
.L_x_2146:
        /* <DEDUP_REMOVED lines=75> */
[----:B------:R-:W-:Y:S06]  /*7ab0*/  @P1 BRA `(.L_x_2147) ;  /* 0xffffffe000c81947 */ /* 0x000fec000383ffff */
.L_x_2136:
[----:B------:R-:W-:Y:S06]  /*7ac0*/  BAR.ARV 0x8, 0x200 ;  /* 0x0208000000007b1d */ /* 0x000fec0000002000 */
[----:B------:R-:W-:Y:S05]  /*7ad0*/  @!P0 BRA `(.L_x_2148) ;  /* 0x0000000000048947 */ /* 0x000fea0003800000 */
[----:B------:R-:W-:Y:S01]  /*7ae0*/  BPT.TRAP 0x1 ;  /* 0x000000040000795c */ /* 0x000fe20000300000 */
.L_x_2148:
[----:B------:R-:W-:Y:S01]  /*7af0*/  ULEA UR5, UR38, UR45, 0x3 ;  /* 0x0000002d26057291 */ /* 0x000fe2000f8e183f */
[----:B------:R-:W-:-:S05]  /*7b00*/  IMAD.U32 R6, RZ, RZ, UR37 ;  /* 0x00000025ff067e24 */ /* 0x000fca000f8e00ff */
[----:B------:R-:W-:-:S04]  /*7b10*/  SHF.L.U32 R6, R6, 0x1f, RZ ;  /* 0x0000001f06067819 */ /* 0x000fc800000006ff */
[----:B------:R0:W1:Y:S01]  /*7b20*/  SYNCS.PHASECHK.TRANS64.TRYWAIT P1, [UR5+0x16850], R6 ;  /* 0x01685006ff0075a7 */ /* 0x0000620008020145 */
[----:B------:R-:W-:Y:S05]  /*7b30*/  @!P0 BRA `(.L_x_2149) ;  /* 0x0000000000048947 */ /* 0x000fea0003800000 */
[----:B------:R-:W-:Y:S01]  /*7b40*/  BPT.TRAP 0x1 ;  /* 0x000000040000795c */ /* 0x000fe20000300000 */
.L_x_2149:
[----:B-1----:R-:W-:Y:S05]  /*7b50*/  @P1 BRA `(.L_x_2150) ;  /* 0x0000000000081947 */ /* 0x002fea0003800000 */
[----:B------:R-:W1:Y:S02]  /*7b60*/  SYNCS.PHASECHK.TRANS64.TRYWAIT P1, [UR5+0x16850], R6 ;  /* 0x01685006ff0075a7 */ /* 0x000e640008020145 */
[----:B-1----:R-:W-:Y:S05]  /*7b70*/  @!P1 BRA `(.L_x_2151) ;  /* 0x00000064001c9947 */ /* 0x002fea0003800000 */
.L_x_2150:
        /* <DEDUP_REMOVED lines=71> */
.L_x_2152:
        /* <DEDUP_REMOVED lines=42> */
.L_x_2116:
        /* <DEDUP_REMOVED lines=9> */
[----:B------:R-:W0:Y:S01]  /*8320*/  LDC R32, c[0x0][0xbe8] ;  /* 0x0002fa00ff207b82 */ /* 0x000e220000000800 */
[----:B------:R-:W1:Y:S01]  /*8330*/  S2R R5, SR_SWINHI ;  /* 0x0000000000057919 */ /* 0x000e620000002f00 */
[----:B------:R-:W-:Y:S01]  /*8340*/  USHF.R.S32.HI UR12, URZ, 0x1f, UR42 ;  /* 0x0000001f3f0c7899 */ /* 0x000fe2000801142a */
[----:B------:R-:W-:Y:S01]  /*8350*/  VIADD R37, R17, UR40 ;  /* 0x0000002811257c36 */ /* 0x000fe20008000000 */
[----:B------:R-:W-:Y:S01]  /*8360*/  ULDC.64 UR8, c[0x0][0xb90] ;  /* 0x0002e40000087ab9 */ /* 0x000fe20000000a00 */
[----:B------:R-:W-:Y:S01]  /*8370*/  USHF.R.S32.HI UR13, URZ, 0x1f, UR41 ;  /* 0x0000001f3f0d7899 */ /* 0x000fe20008011429 */
[----:B------:R-:W-:Y:S01]  /*8380*/  F2FP.BF16.F32.PACK_AB R112, R113, R112 ;  /* 0x000000707170723e */ /* 0x000fe200000010ff */
[----:B------:R-:W-:Y:S01]  /*8390*/  UIMAD UR5, UR12, UR8, URZ ;  /* 0x000000080c0572a4 */ /* 0x000fe2000f8e023f */
[----:B------:R-:W-:Y:S01]  /*83a0*/  IMAD.MOV.U32 R28, RZ, RZ, R37 ;  /* 0x000000ffff1c7224 */ /* 0x000fe200078e0025 */
        /* <DEDUP_REMOVED lines=13> */
[----:B------:R-:W-:Y:S01]  /*8480*/  F2FP.BF16.F32.PACK_AB R115, R119, R118 ;  /* 0x000000767773723e */ /* 0x000fe200000010ff */
[----:B------:R-:W-:Y:S01]  /*8490*/  ULDC UR5, c[0x0][0xa88] ;  /* 0x0002a20000057ab9 */ /* 0x000fe20000000800 */
[----:B------:R-:W-:Y:S01]  /*84a0*/  BAR.SYNC.DEFER_BLOCKING 0x1, 0x180 ;  /* 0x0046000000007b1d */ /* 0x000fe20000010000 */
[----:B0-----:R-:W-:Y:S01]  /*84b0*/  ISETP.NE.AND P1, PT, R32, 0x1, PT ;  /* 0x000000012000780c */ /* 0x001fe20003f25270 */
[----:B------:R-:W-:-:S04]  /*84c0*/  IMAD.U32 R34, RZ, RZ, UR8 ;  /* 0x00000008ff227e24 */ /* 0x000fc8000f8e00ff */
[----:B------:R-:W-:Y:S01]  /*84d0*/  ULDC.64 UR8, c[0x0][0xae8] ;  /* 0x0002ba0000087ab9 */ /* 0x000fe20000000a00 */
[----:B------:R-:W-:Y:S01]  /*84e0*/  ULDC.64 UR10, c[0x0][0xaf0] ;  /* 0x0002bc00000a7ab9 */ /* 0x000fe20000000a00 */
[----:B------:R-:W-:Y:S02]  /*84f0*/  MOV R2, R0 ;  /* 0x0000000000027202 */ /* 0x000fe40000000f00 */
[----:B-1----:R-:W-:Y:S02]  /*8500*/  MOV R3, R5 ;  /* 0x0000000500037202 */ /* 0x002fe40000000f00 */
[----:B------:R-:W-:Y:S02]  /*8510*/  LEA R5, R22, R19, 0x6 ;  /* 0x0000001316057211 */ /* 0x000fe400078e30ff */
[----:B------:R-:W0:Y:S01]  /*8520*/  @P1 LDC R20, c[0x0][0xbec] ;  /* 0x0002fb00ff141b82 */ /* 0x000e220000000800 */
[----:B------:R-:W-:-:S04]  /*8530*/  IMAD.WIDE R10, R155, 0x2, R2 ;  /* 0x000000029b0a7825 */ /* 0x000fc800078e0202 */
[----:B------:R-:W-:Y:S01]  /*8540*/  IMAD.WIDE R2, R5, 0x2, R2 ;  /* 0x0000000205027825 */ /* 0x000fe200078e0202 */
[C---:B------:R-:W-:Y:S02]  /*8550*/  LOP3.LUT R4, R10.reuse, 0x380, RZ, 0xc0, !PT ;  /* 0x000003800a047812 */ /* 0x040fe400078ec0ff */
[----:B------:R-:W1:Y:S01]  /*8560*/  @P1 LDC R35, c[0x0][0xbf0] ;  /* 0x0002fc00ff231b82 */ /* 0x000e620000000800 */
[----:B------:R-:W-:Y:S02]  /*8570*/  IADD3 R33, P0, R10, 0x60, RZ ;  /* 0x000000600a217810 */ /* 0x000fe40007f1e0ff */
[----:B------:R-:W-:Y:S02]  /*8580*/  SHF.R.U64 R5, R4, 0x3, RZ ;  /* 0x0000000304057819 */ /* 0x000fe400000012ff */
[----:B------:R-:W-:Y:S01]  /*8590*/  LOP3.LUT R4, R33, 0x380, RZ, 0xc0, !PT ;  /* 0x0000038021047812 */ /* 0x000fe200078ec0ff */
[----:B------:R-:W-:Y:S01]  /*85a0*/  IMAD.X R9, RZ, RZ, R11, P0 ;  /* 0x000000ffff097224 */ /* 0x000fe200000e060b */
[----:B------:R-:W-:-:S02]  /*85b0*/  IADD3 R31, P2, R10, 0x40, RZ ;  /* 0x000000400a1f7810 */ /* 0x000fc40007f5e0ff */
[----:B------:R-:W-:Y:S02]  /*85c0*/  SHF.R.U64 R4, R4, 0x3, RZ ;  /* 0x0000000304047819 */ /* 0x000fe400000012ff */
[----:B------:R-:W-:Y:S01]  /*85d0*/  IADD3 R29, P3, R10, 0x20, RZ ;  /* 0x000000200a1d7810 */ /* 0x000fe20007f7e0ff */
[----:B------:R-:W-:Y:S01]  /*85e0*/  IMAD.X R7, RZ, RZ, R11, P2 ;  /* 0x000000ffff077224 */ /* 0x000fe200010e060b */
[----:B------:R-:W-:Y:S02]  /*85f0*/  LOP3.LUT R6, R31, 0x380, RZ, 0xc0, !PT ;  /* 0x000003801f067812 */ /* 0x000fe400078ec0ff */
[----:B------:R-:W-:Y:S01]  /*8600*/  LOP3.LUT R8, R4, R33, RZ, 0x3c, !PT ;  /* 0x0000002104087212 */ /* 0x000fe200078e3cff */
[----:B0-----:R-:W-:Y:S01]  /*8610*/  @P1 IMAD.HI.U32 R20, R37, R20, RZ ;  /* 0x0000001425141227 */ /* 0x001fe200078e00ff */
[----:B------:R-:W-:Y:S02]  /*8620*/  SHF.R.U64 R6, R6, 0x3, RZ ;  /* 0x0000000306067819 */ /* 0x000fe400000012ff */
[----:B------:R-:W-:-:S02]  /*8630*/  LOP3.LUT R4, R29, 0x380, RZ, 0xc0, !PT ;  /* 0x000003801d047812 */ /* 0x000fc400078ec0ff */
[----:B------:R-:W-:Y:S02]  /*8640*/  LOP3.LUT R6, R6, R31, RZ, 0x3c, !PT ;  /* 0x0000001f06067212 */ /* 0x000fe400078e3cff */
[----:B------:R-:W-:Y:S02]  /*8650*/  SHF.R.U64 R4, R4, 0x3, RZ ;  /* 0x0000000304047819 */ /* 0x000fe400000012ff */
[----:B------:R-:W-:Y:S02]  /*8660*/  IADD3 R31, P2, R2, 0x3000, RZ ;  /* 0x00003000021f7810 */ /* 0x000fe40007f5e0ff */
[----:B------:R-:W-:Y:S02]  /*8670*/  LOP3.LUT R4, R4, R29, RZ, 0x3c, !PT ;  /* 0x0000001d04047212 */ /* 0x000fe400078e3cff */
[----:B------:R-:W-:Y:S01]  /*8680*/  LOP3.LUT R29, R31, 0x380, RZ, 0xc0, !PT ;  /* 0x000003801f1d7812 */ /* 0x000fe200078ec0ff */
[----:B------:R-:W-:Y:S01]  /*8690*/  IMAD.X R21, RZ, RZ, R3, P2 ;  /* 0x000000ffff157224 */ /* 0x000fe200010e0603 */
[----:B-1----:R-:W-:-:S02]  /*86a0*/  @P1 SHF.R.U32.HI R28, RZ, R35, R20 ;  /* 0x00000023ff1c1219 */ /* 0x002fc40000011614 */
[----:B------:R-:W-:Y:S02]  /*86b0*/  SHF.R.U64 R20, R29, 0x3, RZ ;  /* 0x000000031d147819 */ /* 0x000fe400000012ff */
[----:B------:R-:W-:Y:S01]  /*86c0*/  LOP3.LUT R10, R5, R10, RZ, 0x3c, !PT ;  /* 0x0000000a050a7212 */ /* 0x000fe200078e3cff */
[--C-:B------:R-:W-:Y:S01]  /*86d0*/  IMAD.MOV R29, RZ, RZ, -R28.reuse ;  /* 0x000000ffff1d7224 */ /* 0x100fe200078e0a1c */
[----:B------:R-:W-:Y:S01]  /*86e0*/  LOP3.LUT R20, R20, R31, RZ, 0x3c, !PT ;  /* 0x0000001f14147212 */ /* 0x000fe200078e3cff */
[----:B------:R-:W-:Y:S01]  /*86f0*/  IMAD.X R5, RZ, RZ, R11, P3 ;  /* 0x000000ffff057224 */ /* 0x000fe200018e060b */
[----:B------:R-:W-:Y:S01]  /*8700*/  MOV R31, R10 ;  /* 0x0000000a001f7202 */ /* 0x000fe20000000f00 */
[----:B------:R-:W-:Y:S01]  /*8710*/  IMAD R29, R32, R29, R37 ;  /* 0x0000001d201d7224 */ /* 0x000fe200078e0225 */
[----:B------:R-:W-:Y:S02]  /*8720*/  SHF.R.S32.HI R11, RZ, 0x1f, R28 ;  /* 0x0000001fff0b7819 */ /* 0x000fe4000001141c */
[----:B------:R-:W-:-:S02]  /*8730*/  IADD3 R10, P0, R28, UR6, RZ ;  /* 0x000000061c0a7c10 */ /* 0x000fc4000ff1e0ff */
[----:B------:R-:W-:Y:S02]  /*8740*/  IADD3 R33, P3, R2, 0x1800, RZ ;  /* 0x0000180002217810 */ /* 0x000fe40007f7e0ff */
[----:B------:R-:W-:Y:S02]  /*8750*/  SHF.R.S32.HI R30, RZ, 0x1f, R29 ;  /* 0x0000001fff1e7819 */ /* 0x000fe4000001141d */
[----:B------:R-:W-:Y:S01]  /*8760*/  IADD3.X R11, R11, UR7, R34, P0, !PT ;  /* 0x000000070b0b7c10 */ /* 0x000fe200087fe422 */
[----:B------:R-:W-:Y:S01]  /*8770*/  ULDC.64 UR6, c[0x0][0xb88] ;  /* 0x0002e20000067ab9 */ /* 0x000fe20000000a00 */
[----:B------:R-:W-:Y:S01]  /*8780*/  LOP3.LUT R24, R33, 0x380, RZ, 0xc0, !PT ;  /* 0x0000038021187812 */ /* 0x000fe200078ec0ff */
[----:B------:R-:W-:Y:S01]  /*8790*/  IMAD.X R25, RZ, RZ, R3, P3 ;  /* 0x000000ffff197224 */ /* 0x000fe200018e0603 */
[----:B------:R-:W-:Y:S01]  /*87a0*/  MOV R28, R8 ;  /* 0x00000008001c7202 */ /* 0x000fe20000000f00 */
[----:B------:R-:W-:Y:S01]  /*87b0*/  IMAD R8, R30, UR6, RZ ;  /* 0x000000061e087c24 */ /* 0x000fe2000f8e02ff */
[----:B------:R-:W-:Y:S01]  /*87c0*/  MOV R30, R6 ;  /* 0x00000006001e7202 */ /* 0x000fe20000000f00 */
[----:B------:R-:W-:Y:S01]  /*87d0*/  IMAD.WIDE.U32 R6, R29, UR6, R10 ;  /* 0x000000061d067c25 */ /* 0x000fe2000f8e000a */
[----:B------:R-:W-:-:S02]  /*87e0*/  SHF.R.U64 R24, R24, 0x3, RZ ;  /* 0x0000000318187819 */ /* 0x000fc400000012ff */
[----:B------:R-:W-:Y:S01]  /*87f0*/  LOP3.LUT P0, RZ, R152, 0x3, RZ, 0xc0, !PT ;  /* 0x0000000398ff7812 */ /* 0x000fe2000780c0ff */
[----:B------:R-:W-:Y:S01]  /*8800*/  IMAD R29, R29, UR7, R8 ;  /* 0x000000071d1d7c24 */ /* 0x000fe2000f8e0208 */
[----:B------:R-:W-:Y:S01]  /*8810*/  LOP3.LUT R24, R24, R33, RZ, 0x3c, !PT ;  /* 0x0000002118187212 */ /* 0x000fe200078e3cff */
[----:B------:R-:W-:Y:S01]  /*8820*/  VIADD R10, R154, UR40 ;  /* 0x000000289a0a7c36 */ /* 0x000fe20008000000 */
[----:B------:R-:W-:Y:S01]  /*8830*/  ULDC.64 UR6, c[0x0][0xb50] ;  /* 0x0002d40000067ab9 */ /* 0x000fe20000000a00 */
[----:B------:R-:W-:Y:S01]  /*8840*/  IMAD R33, R32, UR5, RZ ;  /* 0x0000000520217c24 */ /* 0x000fe2000f8e02ff */
[----:B------:R-:W-:Y:S01]  /*8850*/  LEA R34, P5, R6, UR6, 0x2 ;  /* 0x0000000606227c11 */ /* 0x000fe2000f8a10ff */
[----:B------:R-:W-:Y:S01]  /*8860*/  IMAD.IADD R7, R7, 0x1, R29 ;  /* 0x0000000107077824 */ /* 0x000fe200078e021d */
[----:B------:R-:W-:Y:S01]  /*8870*/  MOV R29, R4 ;  /* 0x00000004001d7202 */ /* 0x000fe20000000f00 */
[C---:B------:R-:W-:Y:S01]  /*8880*/  VIADD R8, R10.reuse, 0x8 ;  /* 0x000000080a087836 */ /* 0x040fe20000000000 */
[----:B------:R-:W-:Y:S01]  /*8890*/  ISETP.GE.OR P4, PT, R10, R33, P0 ;  /* 0x000000210a00720c */ /* 0x000fe20000786670 */
[----:B------:R-:W-:Y:S01]  /*88a0*/  SHFL.IDX PT, R36, R34, RZ, 0x1c1f ;  /* 0x001c1fff22247589 */ /* 0x000fe200000e0000 */
[----:B------:R-:W-:-:S02]  /*88b0*/  LEA.HI.X R35, R6, UR7, R7, 0x2, P5 ;  /* 0x0000000706237c11 */ /* 0x000fc4000a8f1407 */
[----:B------:R-:W-:Y:S01]  /*88c0*/  ISETP.GE.OR P0, PT, R8, R33, P0 ;  /* 0x000000210800720c */ /* 0x000fe20000706670 */
[----:B------:R-:W-:Y:S01]  /*88d0*/  SHFL.IDX PT, R38, R34, 0x1, 0x1c1f ;  /* 0x003c1f0022267f89 */ /* 0x000fe200000e0000 */
[----:B------:R-:W-:Y:S02]  /*88e0*/  F2FP.BF16.F32.PACK_AB R4, R89, R88 ;  /* 0x000000585904723e */ /* 0x000fe400000010ff */
[----:B------:R-:W-:Y:S01]  /*88f0*/  F2FP.BF16.F32.PACK_AB R5, R91, R90 ;  /* 0x0000005a5b05723e */ /* 0x000fe200000010ff */
[----:B------:R-:W0:Y:S01]  /*8900*/  SHFL.IDX PT, R37, R35, RZ, 0x1c1f ;  /* 0x001c1fff23257589 */ /* 0x000e2200000e0000 */
[----:B------:R-:W-:Y:S02]  /*8910*/  F2FP.BF16.F32.PACK_AB R6, R93, R92 ;  /* 0x0000005c5d06723e */ /* 0x000fe400000010ff */
[----:B------:R-:W-:Y:S01]  /*8920*/  F2FP.BF16.F32.PACK_AB R7, R95, R94 ;  /* 0x0000005e5f07723e */ /* 0x000fe200000010ff */
[----:B------:R1:W2:Y:S01]  /*8930*/  SHFL.IDX PT, R39, R35, 0x1, 0x1c1f ;  /* 0x003c1f0023277f89 */ /* 0x0002a200000e0000 */
[----:B------:R-:W-:-:S02]  /*8940*/  F2FP.BF16.F32.PACK_AB R8, R97, R96 ;  /* 0x000000606108723e */ /* 0x000fc400000010ff */
[----:B------:R-:W-:Y:S01]  /*8950*/  F2FP.BF16.F32.PACK_AB R9, R99, R98 ;  /* 0x000000626309723e */ /* 0x000fe200000010ff */
[----:B------:R3:W-:Y:S01]  /*8960*/  STSM.16.M88.4 [R31], R4 ;  /* 0x000000041f007844 */ /* 0x0007e20000000200 */
[----:B------:R-:W-:Y:S02]  /*8970*/  F2FP.BF16.F32.PACK_AB R10, R101, R100 ;  /* 0x00000064650a723e */ /* 0x000fe400000010ff */
[----:B------:R-:W-:Y:S02]  /*8980*/  F2FP.BF16.F32.PACK_AB R11, R103, R102 ;  /* 0x00000066670b723e */ /* 0x000fe400000010ff */
[----:B-1----:R-:W-:-:S03]  /*8990*/  LOP3.LUT R35, R2, 0x380, RZ, 0xc0, !PT ;  /* 0x0000038002237812 */ /* 0x002fc600078ec0ff */
[----:B------:R1:W-:Y:S01]  /*89a0*/  STSM.16.M88.4 [R29], R8 ;  /* 0x000000081d007844 */ /* 0x0003e20000000200 */
[----:B------:R-:W-:-:S03]  /*89b0*/  SHF.R.U64 R35, R35, 0x3, RZ ;  /* 0x0000000323237819 */ /* 0x000fc600000012ff */
[----:B------:R-:W-:Y:S01]  /*89c0*/  STSM.16.M88.4 [R30], R12 ;  /* 0x0000000c1e007844 */ /* 0x000fe20000000200 */
[----:B------:R-:W-:Y:S01]  /*89d0*/  LOP3.LUT R34, R35, R2, RZ, 0x3c, !PT ;  /* 0x0000000223227212 */ /* 0x000fe200078e3cff */
[----:B------:R-:W-:Y:S02]  /*89e0*/  IMAD.MOV.U32 R35, RZ, RZ, R3 ;  /* 0x000000ffff237224 */ /* 0x000fe400078e0003 */
[----:B------:R-:W-:Y:S01]  /*89f0*/  STSM.16.M88.4 [R28], R112 ;  /* 0x000000701c007844 */ /* 0x000fe20000000200 */
[----:B------:R-:W-:Y:S06]  /*8a00*/  BAR.SYNC.DEFER_BLOCKING 0x1, 0x180 ;  /* 0x0046000000007b1d */ /* 0x000fec0000010000 */
[----:B0-----:R0:W-:Y:S04]  /*8a10*/  @!P4 ST.E desc[UR50][R36.64], R27 ;  /* 0x0000001b2400c985 */ /* 0x0011e8000c101932 */
[----:B--2---:R2:W-:Y:S04]  /*8a20*/  @!P0 ST.E desc[UR50][R38.64], R26 ;  /* 0x0000001a26008985 */ /* 0x0045e8000c101932 */
[----:B---3--:R-:W3:Y:S04]  /*8a30*/  LD.E.128 R4, desc[UR50][R34.64] ;  /* 0x0000003222047980 */ /* 0x008ee8000c101d00 */
[----:B-1----:R1:W4:Y:S01]  /*8a40*/  LD.E.128 R8, desc[UR50][R24.64] ;  /* 0x0000003218087980 */ /* 0x002322000c101d00 */
[----:B0-----:R-:W0:Y:S03]  /*8a50*/  @P1 LDC R27, c[0x0][0xbf0] ;  /* 0x0002fc00ff1b1b82 */ /* 0x001e260000000800 */
[----:B------:R2:W4:Y:S01]  /*8a60*/  LD.E.128 R28, desc[UR50][R20.64] ;  /* 0x00000032141c7980 */ /* 0x000522000c101d00 */
[----:B------:R-:W-:-:S04]  /*8a70*/  IADD3 R15, P0, R2, 0x4800, RZ ;  /* 0x00004800020f7810 */ /* 0x000fc80007f1e0ff */
[----:B------:R-:W-:Y:S01]  /*8a80*/  LOP3.LUT R2, R15, 0x380, RZ, 0xc0, !PT ;  /* 0x000003800f027812 */ /* 0x000fe200078ec0ff */
[----:B------:R-:W-:Y:S02]  /*8a90*/  IMAD.X R13, RZ, RZ, R3, P0 ;  /* 0x000000ffff0d7224 */ /* 0x000fe400000e0603 */
[----:B------:R-:W0:Y:S01]  /*8aa0*/  @P1 LDC R3, c[0x0][0xbec] ;  /* 0x0002fb00ff031b82 */ /* 0x000e220000000800 */
[----:B------:R-:W-:Y:S01]  /*8ab0*/  SHF.R.U64 R2, R2, 0x3, RZ ;  /* 0x0000000302027819 */ /* 0x000fe200000012ff */
[----:B------:R-:W-:-:S03]  /*8ac0*/  UIMAD UR5, UR12, UR8, URZ ;  /* 0x000000080c0572a4 */ /* 0x000fc6000f8e023f */
[----:B------:R-:W-:Y:S01]  /*8ad0*/  LOP3.LUT R12, R2, R15, RZ, 0x3c, !PT ;  /* 0x0000000f020c7212 */ /* 0x000fe200078e3cff */
[----:B------:R-:W-:Y:S01]  /*8ae0*/  IMAD R2, R18, 0x30, R22 ;  /* 0x0000003012027824 */ /* 0x000fe200078e0216 */
[----:B------:R-:W-:-:S03]  /*8af0*/  UIMAD.WIDE.U32 UR6, UR42, UR8, URZ ;  /* 0x000000082a0672a5 */ /* 0x000fc6000f8e003f */
[----:B-1----:R-:W-:Y:S01]  /*8b00*/  VIADD R24, R2, UR40 ;  /* 0x0000002802187c36 */ /* 0x002fe20008000000 */
[----:B------:R-:W-:Y:S01]  /*8b10*/  UIMAD UR5, UR42, UR9, UR5 ;  /* 0x000000092a0572a4 */ /* 0x000fe2000f8e0205 */
[----:B------:R-:W5:Y:S01]  /*8b20*/  LD.E.128 R12, desc[UR50][R12.64] ;  /* 0x000000320c0c7980 */ /* 0x000f62000c101d00 */
[----:B------:R-:W-:Y:S01]  /*8b30*/  UIMAD UR8, UR13, UR10, URZ ;  /* 0x0000000a0d0872a4 */ /* 0x000fe2000f8e023f */
[----:B--2---:R-:W-:Y:S01]  /*8b40*/  IMAD.MOV.U32 R21, RZ, RZ, R24 ;  /* 0x000000ffff157224 */ /* 0x004fe200078e0018 */
[----:B------:R-:W-:Y:S01]  /*8b50*/  UIADD3 UR7, UR7, UR5, URZ ;  /* 0x0000000507077290 */ /* 0x000fe2000fffe03f */
[----:B------:R-:W-:Y:S01]  /*8b60*/  @!PT LDS RZ, [RZ] ;  /* 0x00000000fffff984 */ /* 0x000fe20000000800 */
[----:B------:R-:W-:Y:S01]  /*8b70*/  @!PT LDS RZ, [RZ] ;  /* 0x00000000fffff984 */ /* 0x000fe20000000800 */
[----:B------:R-:W-:Y:S01]  /*8b80*/  @!PT LDS RZ, [RZ] ;  /* 0x00000000fffff984 */ /* 0x000fe20000000800 */
[----:B------:R-:W-:Y:S01]  /*8b90*/  @!PT LDS RZ, [RZ] ;  /* 0x00000000fffff984 */ /* 0x000fe20000000800 */
[----:B------:R1:W-:Y:S06]  /*8ba0*/  MEMBAR.ALL.CTA ;  /* 0x0000000000007992 */ /* 0x0003ec0000008000 */
[----:B-1----:R-:W1:Y:S01]  /*8bb0*/  FENCE.VIEW.ASYNC.S ;  /* 0x00000000000073c6 */ /* 0x002e620000000000 */
[----:B------:R-:W-:Y:S01]  /*8bc0*/  UIMAD UR5, UR41, UR11, UR8 ;  /* 0x0000000b290572a4 */ /* 0x000fe2000f8e0208 */
[----:B------:R-:W-:Y:S01]  /*8bd0*/  VIADD R0, R0, 0x16820 ;  /* 0x0001682000007836 */ /* 0x000fe20000000000 */
[----:B------:R-:W-:Y:S01]  /*8be0*/  UIMAD.WIDE.U32 UR6, UR41, UR10, UR6 ;  /* 0x0000000a290672a5 */ /* 0x000fe2000f8e0006 */
[----:B------:R-:W-:-:S03]  /*8bf0*/  ULDC.64 UR8, c[0x0][0xae0] ;  /* 0x0002b80000087ab9 */ /* 0x000fc60000000a00 */
[----:B------:R-:W-:Y:S01]  /*8c00*/  UIADD3 UR5, UR7, UR5, URZ ;  /* 0x0000000507057290 */ /* 0x000fe2000fffe03f */
[----:B0-----:R-:W-:Y:S01]  /*8c10*/  @P1 IMAD.HI.U32 R2, R24, R3, RZ ;  /* 0x0000000318021227 */ /* 0x001fe200078e00ff */
[----:B------:R-:W-:-:S03]  /*8c20*/  PRMT R0, RZ, 0x654, R0 ;  /* 0x00000654ff007816 */ /* 0x000fc60000000000 */
[----:B------:R-:W-:Y:S01]  /*8c30*/  IMAD.U32 R3, RZ, RZ, UR7 ;  /* 0x00000007ff037e24 */ /* 0x000fe2000f8e00ff */
[----:B------:R-:W-:Y:S01]  /*8c40*/  @P1 SHF.R.U32.HI R21, RZ, R27, R2 ;  /* 0x0000001bff151219 */ /* 0x000fe20000011602 */
[----:B------:R-:W-:Y:S01]  /*8c50*/  IMAD.U32 R2, RZ, RZ, UR6 ;  /* 0x00000006ff027e24 */ /* 0x000fe2000f8e00ff */
[----:B------:R-:W-:Y:S01]  /*8c60*/  ULDC.64 UR6, c[0x0][0xad8] ;  /* 0x0002b60000067ab9 */ /* 0x000fe20000000a00 */
[----:B------:R-:W-:Y:S01]  /*8c70*/  IMAD.U32 R3, RZ, RZ, UR5 ;  /* 0x00000005ff037e24 */ /* 0x000fe2000f8e00ff */
[--C-:B------:R-:W-:Y:S01]  /*8c80*/  SHF.R.S32.HI R20, RZ, 0x1f, R21.reuse ;  /* 0x0000001fff147819 */ /* 0x100fe20000011415 */
[----:B------:R-:W-:Y:S01]  /*8c90*/  IMAD.MOV R25, RZ, RZ, -R21 ;  /* 0x000000ffff197224 */ /* 0x000fe200078e0a15 */
[----:B------:R-:W-:Y:S01]  /*8ca0*/  ULDC UR5, c[0x0][0xac8] ;  /* 0x0002b20000057ab9 */ /* 0x000fe20000000800 */
[----:B------:R-:W-:-:S04]  /*8cb0*/  IMAD.WIDE.U32 R2, R21, UR8, R2 ;  /* 0x0000000815027c25 */ /* 0x000fc8000f8e0002 */
[----:B------:R-:W-:Y:S01]  /*8cc0*/  IMAD R20, R20, UR8, RZ ;  /* 0x0000000814147c24 */ /* 0x000fe2000f8e02ff */
[----:B-1----:R0:W-:Y:S01]  /*8cd0*/  SYNCS.ARRIVE.TRANS64.RED.A1T0 RZ, [R0+URZ], RZ ;  /* 0x000000ff00ff79a7 */ /* 0x0021e2000810043f */
[----:B------:R-:W-:Y:S02]  /*8ce0*/  IMAD R25, R32, R25, R24 ;  /* 0x0000001920197224 */ /* 0x000fe400078e0218 */
[----:B------:R-:W-:Y:S02]  /*8cf0*/  IMAD R27, R21, UR9, R20 ;  /* 0x00000009151b7c24 */ /* 0x000fe4000f8e0214 */
[----:B------:R-:W-:Y:S01]  /*8d00*/  VIADD R32, R22, UR40 ;  /* 0x0000002816207c36 */ /* 0x000fe20008000000 */
[----:B------:R-:W-:Y:S01]  /*8d10*/  SHF.R.S32.HI R20, RZ, 0x1f, R25 ;  /* 0x0000001fff147819 */ /* 0x000fe20000011419 */
[----:B------:R-:W-:Y:S02]  /*8d20*/  IMAD.IADD R3, R3, 0x1, R27 ;  /* 0x0000000103037824 */ /* 0x000fe400078e021b */
[----:B0-----:R-:W-:-:S02]  /*8d30*/  VIADD R0, R32, 0x90 ;  /* 0x0000009020007836 */ /* 0x001fc40000000000 */
        /* <DEDUP_REMOVED lines=9> */
[C---:B------:R-:W-:Y:S01]  /*8dd0*/  VIADD R2, R32.reuse, 0x30 ;  /* 0x0000003020027836 */ /* 0x040fe20000000000 */
[----:B------:R-:W-:Y:S01]  /*8de0*/  ISETP.GE.AND P0, PT, R19, UR5, PT ;  /* 0x0000000513007c0c */ /* 0x000fe2000bf06270 */
[----:B------:R-:W1:Y:S03]  /*8df0*/  SHFL.IDX PT, R34, R26, 0x1, 0x181f ;  /* 0x00381f001a227f89 */ /* 0x000e6600000e0000 */
[-C--:B------:R-:W-:Y:S01]  /*8e00*/  ISETP.GE.OR P1, PT, R32, R33.reuse, P0 ;  /* 0x000000212000720c */ /* 0x080fe20000726670 */
[----:B------:R-:W2:Y:S01]  /*8e10*/  SHFL.IDX PT, R36, R26, 0x2, 0x181f ;  /* 0x00581f001a247f89 */ /* 0x000ea200000e0000 */
[-C--:B------:R-:W-:Y:S02]  /*8e20*/  ISETP.GE.OR P2, PT, R2, R33.reuse, P0 ;  /* 0x000000210200720c */ /* 0x080fe40000746670 */
[-C--:B------:R-:W-:Y:S01]  /*8e30*/  ISETP.GE.OR P3, PT, R20, R33.reuse, P0 ;  /* 0x000000211400720c */ /* 0x080fe20000766670 */
[----:B------:R-:W2:Y:S01]  /*8e40*/  SHFL.IDX PT, R3, R27, RZ, 0x181f ;  /* 0x00181fff1b037589 */ /* 0x000ea200000e0000 */
[----:B------:R-:W-:-:S03]  /*8e50*/  ISETP.GE.OR P0, PT, R0, R33, P0 ;  /* 0x000000210000720c */ /* 0x000fc60000706670 */
[----:B------:R-:W2:Y:S04]  /*8e60*/  SHFL.IDX PT, R21, R27, 0x1, 0x181f ;  /* 0x00381f001b157f89 */ /* 0x000ea800000e0000 */
[----:B------:R-:W2:Y:S01]  /*8e70*/  SHFL.IDX PT, R25, R27, 0x2, 0x181f ;  /* 0x00581f001b197f89 */ /* 0x000ea200000e0000 */
[----:B0-----:R-:W-:-:S03]  /*8e80*/  @!P1 LEA R2, P4, R19, R24, 0x1 ;  /* 0x0000001813029211 */ /* 0x001fc600078808ff */
[----:B------:R-:W0:Y:S01]  /*8e90*/  SHFL.IDX PT, R26, R26, 0x3, 0x181f ;  /* 0x00781f001a1a7f89 */ /* 0x000e2200000e0000 */
[----:B-1----:R-:W-:-:S03]  /*8ea0*/  @!P2 LEA R20, P5, R19, R34, 0x1 ;  /* 0x000000221314a211 */ /* 0x002fc600078a08ff */
[----:B------:R-:W1:Y:S01]  /*8eb0*/  SHFL.IDX PT, R27, R27, 0x3, 0x181f ;  /* 0x00781f001b1b7f89 */ /* 0x000e6200000e0000 */
[C---:B--2---:R-:W-:Y:S02]  /*8ec0*/  @!P3 LEA R24, P6, R19.reuse, R36, 0x1 ;  /* 0x000000241318b211 */ /* 0x044fe400078c08ff */
[C-C-:B------:R-:W-:Y:S02]  /*8ed0*/  @!P1 LEA.HI.X R3, R19.reuse, R3, R156.reuse, 0x1, P4 ;  /* 0x0000000313039211 */ /* 0x140fe400020f0c9c */
[C-C-:B------:R-:W-:Y:S02]  /*8ee0*/  @!P2 LEA.HI.X R21, R19.reuse, R21, R156.reuse, 0x1, P5 ;  /* 0x000000151315a211 */ /* 0x140fe400028f0c9c */
[----:B------:R-:W-:Y:S01]  /*8ef0*/  @!P3 LEA.HI.X R25, R19, R25, R156, 0x1, P6 ;  /* 0x000000191319b211 */ /* 0x000fe200030f0c9c */
[----:B---3--:R2:W-:Y:S04]  /*8f00*/  @!P1 ST.E.128 desc[UR50][R2.64], R4 ;  /* 0x0000000402009985 */ /* 0x0085e8000c101d32 */
[----:B----4-:R2:W-:Y:S04]  /*8f10*/  @!P2 ST.E.128 desc[UR50][R20.64], R8 ;  /* 0x000000081400a985 */ /* 0x0105e8000c101d32 */
[----:B------:R2:W-:Y:S01]  /*8f20*/  @!P3 ST.E.128 desc[UR50][R24.64], R28 ;  /* 0x0000001c1800b985 */ /* 0x0005e2000c101d32 */
[----:B01----:R-:W-:Y:S05]  /*8f30*/  @P0 BRA `(.L_x_2155) ;  /* 0x0000000400e40947 */ /* 0x003fea0003800000 */
[----:B--2---:R-:W-:-:S04]  /*8f40*/  LEA R2, P0, R19, R26, 0x1 ;  /* 0x0000001a13027211 */ /* 0x004fc800078008ff */
[----:B------:R-:W-:-:S05]  /*8f50*/  LEA.HI.X R3, R19, R27, R156, 0x1, P0 ;  /* 0x0000001b13037211 */ /* 0x000fca00000f0c9c */
[----:B-----5:R0:W-:Y:S01]  /*8f60*/  ST.E.128 desc[UR50][R2.64], R12 ;  /* 0x0000000c02007985 */ /* 0x0201e2000c101d32 */
[----:B------:R-:W-:Y:S05]  /*8f70*/  BRA `(.L_x_2155) ;  /* 0x0000000400d47947 */ /* 0x000fea0003800000 */
.L_x_2154:
[----:B------:R-:W0:Y:S01]  /*8f80*/  LDC R8, c[0x0][0xbe8] ;  /* 0x0002fa00ff087b82 */ /* 0x000e220000000800 */
[----:B------:R-:W-:Y:S01]  /*8f90*/  ISETP.GE.AND P0, PT, R157, 0xc0, PT ;  /* 0x000000c09d00780c */ /* 0x000fe20003f06270 */
[----:B------:R-:W-:Y:S01]  /*8fa0*/  USHF.R.S32.HI UR8, URZ, 0x1f, UR42 ;  /* 0x0000001f3f087899 */ /* 0x000fe2000801142a */
[----:B------:R-:W-:Y:S01]  /*8fb0*/  BSSY B1, `(.L_x_2156) ;  /* 0x000002f000017945 */ /* 0x000fe20003800000 */
[----:B------:R-:W-:Y:S01]  /*8fc0*/  USHF.R.S32.HI UR9, URZ, 0x1f, UR41 ;  /* 0x0000001f3f097899 */ /* 0x000fe20008011429 */
[----:B------:R-:W-:Y:S01]  /*8fd0*/  IMAD R6, R18, 0x30, R22 ;  /* 0x0000003012067824 */ /* 0x000fe200078e0216 */
[----:B0-----:R-:W-:-:S13]  /*8fe0*/  ISETP.NE.AND P1, PT, R8, 0x1, PT ;  /* 0x000000010800780c */ /* 0x001fda0003f25270 */
[----:B------:R-:W0:Y:S08]  /*8ff0*/  @P1 LDC R9, c[0x0][0xbec] ;  /* 0x0002fb00ff091b82 */ /* 0x000e300000000800 */
[----:B------:R-:W1:Y:S01]  /*9000*/  @P1 LDC R11, c[0x0][0xbf0] ;  /* 0x0002fc00ff0b1b82 */ /* 0x000e620000000800 */
        /* <DEDUP_REMOVED lines=41> */
.L_x_2157:
[----:B------:R-:W-:Y:S05]  /*92a0*/  BSYNC B1 ;  /* 0x0000000000017941 */ /* 0x000fea0003800000 */
.L_x_2156:
        /* <DEDUP_REMOVED lines=11> */
[----:B------:R-:W-:Y:S01]  /*9360*/  UIMAD.WIDE.U32 UR6, UR41, UR10, UR6 ;  /* 0x0000000a290672a5 */ /* 0x000fe2000f8e0006 */
[----:B------:R-:W-:Y:S01]  /*9370*/  VIADD R11, R22, UR40 ;  /* 0x00000028160b7c36 */ /* 0x000fe20008000000 */
        /* <DEDUP_REMOVED lines=21> */
[C---:B------:R-:W-:Y:S01]  /*94d0*/  LEA R12, P0, R2.reuse, UR6, 0x1 ;  /* 0x00000006020c7c11 */ /* 0x040fe2000f8008ff */
[----:B------:R-:W-:Y:S01]  /*94e0*/  ULDC UR6, c[0x0][0xa88] ;  /* 0x0002a20000067ab9 */ /* 0x000fe20000000800 */
[----:B------:R-:W-:Y:S02]  /*94f0*/  VIADD R3, R11, 0x30 ;  /* 0x000000300b037836 */ /* 0x000fe40000000000 */
[----:B------:R-:W-:Y:S01]  /*9500*/  LEA.HI.X R13, R2, UR7, R5, 0x1, P0 ;  /* 0x00000007020d7c11 */ /* 0x000fe200080f0c05 */
[----:B------:R-:W0:Y:S01]  /*9510*/  SHFL.IDX PT, R4, R12, 0x1, 0x181f ;  /* 0x00381f000c047f89 */ /* 0x000e2200000e0000 */
[----:B------:R-:W-:Y:S01]  /*9520*/  IMAD R14, R8, UR6, RZ ;  /* 0x00000006080e7c24 */ /* 0x000fe2000f8e02ff */
[----:B------:R-:W-:Y:S01]  /*9530*/  ISETP.GE.AND P0, PT, R19, UR5, PT ;  /* 0x0000000513007c0c */ /* 0x000fe2000bf06270 */
[C---:B------:R-:W-:Y:S01]  /*9540*/  VIADD R8, R11.reuse, 0x60 ;  /* 0x000000600b087836 */ /* 0x040fe20000000000 */
[----:B------:R-:W1:Y:S02]  /*9550*/  SHFL.IDX PT, R2, R12, RZ, 0x181f ;  /* 0x00181fff0c027589 */ /* 0x000e6400000e0000 */
        /* <DEDUP_REMOVED lines=23> */
.L_x_2155:
[----:B------:R-:W-:Y:S05]  /*96d0*/  BSYNC B0 ;  /* 0x0000000000007941 */ /* 0x000fea0003800000 */
.L_x_2153:
[----:B------:R-:W-:Y:S02]  /*96e0*/  ULDC UR5, c[0x0][0xc38] ;  /* 0x00030e0000057ab9 */ /* 0x000fe40000000800 */
[----:B------:R-:W-:-:S06]  /*96f0*/  UISETP.GE.AND UP0, UPT, UR4, UR5, UPT ;  /* 0x000000050400728c */ /* 0x000fcc000bf06270 */
[----:B------:R-:W-:-:S13]  /*9700*/  PLOP3.LUT P0, PT, PT, PT, UP0, 0x80, 0x0 ;  /* 0x000000000000781c */ /* 0x000fda0003f0f008 */
[----:B------:R-:W-:Y:S05]  /*9710*/  @!P0 BRA `(.L_x_2158) ;  /* 0xffffff7400648947 */ /* 0x000fea000383ffff */
[----:B------:R-:W-:Y:S05]  /*9720*/  EXIT ;  /* 0x000000000000794d */ /* 0x000fea0003800000 */
.L_x_2112:
[----:B------:R-:W-:-:S08]  /*9730*/  NOP ;  /* 0x0000000000007918 */ /* 0x000fd00000000000 */
[----:B------:R-:W0:-:S00]  /*9740*/  USETMAXREG.DEALLOC.CTAPOOL 0x20 ;  /* 0x00000020000079c8 */ /* 0x000e0000080e0500 */
[----:B0-----:R-:W-:-:S06]  /*9750*/  LOP3.LUT R0, R0, 0x3, RZ, 0xc0, !PT ;  /* 0x0000000300007812 */ /* 0x001fcc00078ec0ff */
[----:B-1----:R-:W0:Y:S01]  /*9760*/  S2UR UR5, SR_CTAID.X ;  /* 0x00000000000579c3 */ /* 0x002e220000002500 */
[----:B------:R-:W-:Y:S01]  /*9770*/  LOP3.LUT R26, R26, 0xffffffdf, RZ, 0xc0, !PT ;  /* 0xffffffdf1a1a7812 */ /* 0x000fe200078ec0ff */
[----:B------:R-:W-:Y:S01]  /*9780*/  STL [R1+0x10], RZ ;  /* 0x000010ff01007387 */ /* 0x000fe20000100800 */
[----:B------:R-:W-:Y:S02]  /*9790*/  IMAD.MOV.U32 R25, RZ, RZ, 0x1 ;  /* 0x00000001ff197424 */ /* 0x000fe400078e00ff */
[----:B------:R-:W-:Y:S01]  /*97a0*/  IMAD.MOV.U32 R22, RZ, RZ, RZ ;  /* 0x000000ffff167224 */ /* 0x000fe200078e00ff */
[----:B------:R1:W2:Y:S02]  /*97b0*/  SHFL.IDX PT, R2, R0, RZ, 0x1f ;  /* 0x00001fff00027589 */ /* 0x0002a400000e0000 */
[----:B-1----:R-:W0:Y:S01]  /*97c0*/  LDC R0, c[0x0][0xc38] ;  /* 0x00030e00ff007b82 */ /* 0x002e220000000800 */
[----:B--2---:R-:W-:-:S13]  /*97d0*/  ISETP.NE.AND P0, PT, R2, RZ, PT ;  /* 0x000000ff0200720c */ /* 0x004fda0003f05270 */
[----:B------:R-:W-:Y:S01]  /*97e0*/  @P0 LOP3.LUT R26, R26, 0x20, RZ, 0xfc, !PT ;  /* 0x000000201a1a0812 */ /* 0x000fe200078efcff */
[----:B------:R-:W-:Y:S06]  /*97f0*/  @P0 BAR.ARV 0x4, 0x200 ;  /* 0x0108000000000b1d */ /* 0x000fec0000002000 */
[----:B0-----:R-:W-:-:S13]  /*9800*/  ISETP.LE.AND P0, PT, R0, UR5, PT ;  /* 0x0000000500007c0c */ /* 0x001fda000bf03270 */
[----:B------:R-:W-:Y:S05]  /*9810*/  @P0 BRA `(.L_x_2159) ;  /* 0x0000004000800947 */ /* 0x000fea0003800000 */
[----:B------:R-:W0:Y:S01]  /*9820*/  S2R R7, SR_TID.X ;  /* 0x0000000000077919 */ /* 0x000e220000002100 */
[----:B------:R-:W1:Y:S01]  /*9830*/  S2UR UR7, SR_CgaCtaId ;  /* 0x00000000000779c3 */ /* 0x000e620000008800 */
[----:B------:R-:W-:Y:S01]  /*9840*/  ULDC.64 UR36, c[0x0][0x2f0] ;  /* 0x0000bc0000247ab9 */ /* 0x000fe20000000a00 */
[----:B------:R-:W-:Y:S01]  /*9850*/  UMOV UR6, 0x400 ;  /* 0x0000040000067882 */ /* 0x000fe20000000000 */
[----:B------:R-:W-:Y:S01]  /*9860*/  ULDC.64 UR8, c[0x0][0x418] ;  /* 0x0001060000087ab9 */ /* 0x000fe20000000a00 */
[----:B------:R-:W-:Y:S01]  /*9870*/  LOP3.LUT R26, R26, 0xfffffffe, RZ, 0xc0, !PT ;  /* 0xfffffffe1a1a7812 */ /* 0x000fe200078ec0ff */
[----:B------:R-:W-:Y:S01]  /*9880*/  UISETP.NE.U32.AND UP0, UPT, UR8, URZ, UPT ;  /* 0x0000003f0800728c */ /* 0x000fe2000bf05070 */
[----:B------:R-:W-:Y:S01]  /*9890*/  IMAD.MOV.U32 R25, RZ, RZ, 0x1 ;  /* 0x00000001ff197424 */ /* 0x000fe200078e00ff */
[----:B------:R-:W-:Y:S01]  /*98a0*/  ULDC UR4, c[0x0][0x424] ;  /* 0x0001090000047ab9 */ /* 0x000fe20000000800 */
[----:B------:R-:W-:Y:S01]  /*98b0*/  ULDC UR8, c[0x0][0x2b8] ;  /* 0x0000ae0000087ab9 */ /* 0x000fe20000000800 */
[----:B------:R-:W-:Y:S01]  /*98c0*/  UISETP.NE.AND.EX UP0, UPT, UR9, URZ, UPT, UP0 ;  /* 0x0000003f0900728c */ /* 0x000fe2000bf05300 */
[----:B------:R-:W-:Y:S01]  /*98d0*/  IMAD.MOV.U32 R22, RZ, RZ, RZ ;  /* 0x000000ffff167224 */ /* 0x000fe200078e00ff */
[----:B------:R-:W-:Y:S01]  /*98e0*/  ULDC UR38, c[0x0][0x288] ;  /* 0x0000a20000267ab9 */ /* 0x000fe20000000800 */
[----:B------:R-:W-:-:S02]  /*98f0*/  ULOP3.LUT UR45, UR39, 0x2, URZ, 0xfc, !UPT ;  /* 0x00000002272d7892 */ /* 0x000fc4000f8efc3f */
[----:B------:R-:W-:Y:S01]  /*9900*/  USEL UR4, UR4, 0x1, UP0 ;  /* 0x0000000104047887 */ /* 0x000fe20008000000 */
[----:B------:R-:W-:-:S03]  /*9910*/  ULDC UR46, c[0x0][0xc] ;  /* 0x00000300002e7ab9 */ /* 0x000fc60000000800 */
[----:B------:R-:W-:-:S04]  /*9920*/  UIMAD UR36, UR4, UR36, URZ ;  /* 0x00000024042472a4 */ /* 0x000fc8000f8e023f */
[----:B------:R-:W-:Y:S02]  /*9930*/  UIADD3 UR4, UR36, 0x7f, URZ ;  /* 0x0000007f24047890 */ /* 0x000fe4000fffe03f */
[----:B-1----:R-:W-:-:S06]  /*9940*/  ULEA UR6, UR7, UR6, 0x18 ;  /* 0x0000000607067291 */ /* 0x002fcc000f8ec03f */
[----:B------:R-:W-:Y:S01]  /*9950*/  IMAD.U32 R16, RZ, RZ, UR6 ;  /* 0x00000006ff107e24 */ /* 0x000fe2000f8e00ff */
[C---:B0-----:R-:W-:Y:S01]  /*9960*/  LOP3.LUT R6, R7.reuse, 0x7f, RZ, 0xc0, !PT ;  /* 0x0000007f07067812 */ /* 0x041fe200078ec0ff */
[----:B------:R-:W-:-:S05]  /*9970*/  IMAD.SHL.U32 R0, R7, 0x8, RZ ;  /* 0x0000000807007824 */ /* 0x000fca00078e00ff */
[C---:B------:R-:W-:Y:S02]  /*9980*/  LOP3.LUT R2, R0.reuse, 0x1f8, RZ, 0xc0, !PT ;  /* 0x000001f800027812 */ /* 0x040fe400078ec0ff */
[----:B------:R-:W-:Y:S02]  /*9990*/  LOP3.LUT R5, R0, 0x38, RZ, 0xc0, !PT ;  /* 0x0000003800057812 */ /* 0x000fe400078ec0ff */
[----:B------:R-:W-:Y:S01]  /*99a0*/  LOP3.LUT R3, R2, 0x38, R7, 0x78, !PT ;  /* 0x0000003802037812 */ /* 0x000fe200078e7807 */
[----:B------:R-:W-:Y:S01]  /*99b0*/  IMAD.U32 R2, RZ, RZ, UR5 ;  /* 0x00000005ff027e24 */ /* 0x000fe2000f8e00ff */
[----:B------:R-:W-:Y:S01]  /*99c0*/  ISETP.GE.AND P1, PT, R5, UR37, PT ;  /* 0x0000002505007c0c */ /* 0x000fe2000bf26270 */
[----:B------:R-:W-:Y:S01]  /*99d0*/  USHF.R.S32.HI UR5, URZ, 0x1f, UR4 ;  /* 0x0000001f3f057899 */ /* 0x000fe20008011404 */
[----:B------:R-:W-:Y:S01]  /*99e0*/  LOP3.LUT R4, R3, 0x200, R0, 0xf8, !PT ;  /* 0x0000020003047812 */ /* 0x000fe200078ef800 */
[----:B------:R-:W-:Y:S01]  /*99f0*/  IMAD.SHL.U32 R0, R7, 0x10, RZ ;  /* 0x0000001007007824 */ /* 0x000fe200078e00ff */
[----:B------:R0:W-:Y:S01]  /*9a00*/  STL [R1+0xc], R2 ;  /* 0x00000c0201007387 */ /* 0x0001e20000100800 */
[----:B------:R-:W-:Y:S01]  /*9a10*/  ISETP.GE.AND P0, PT, R5, UR37, PT ;  /* 0x0000002505007c0c */ /* 0x000fe2000bf06270 */
[----:B------:R-:W-:-:S02]  /*9a20*/  ULEA.HI UR5, UR5, UR4, URZ, 0x7 ;  /* 0x0000000405057291 */ /* 0x000fc4000f8f383f */
[----:B------:R-:W-:Y:S01]  /*9a30*/  LOP3.LUT R0, R0, 0x70, RZ, 0xc0, !PT ;  /* 0x0000007000007812 */ /* 0x000fe200078ec0ff */
[----:B------:R1:W-:Y:S01]  /*9a40*/  STL [R1+0x10], RZ ;  /* 0x000010ff01007387 */ /* 0x0003e20000100800 */
[----:B------:R-:W-:Y:S01]  /*9a50*/  ULDC UR37, c[0x0][0x448] ;  /* 0x0001120000257ab9 */ /* 0x000fe20000000800 */
[----:B------:R-:W-:Y:S02]  /*9a60*/  USHF.R.S32.HI UR40, URZ, 0x7, UR5 ;  /* 0x000000073f287899 */ /* 0x000fe40008011405 */
[----:B------:R-:W-:Y:S01]  /*9a70*/  @P1 LOP3.LUT R26, R26, 0x1, RZ, 0xfc, !PT ;  /* 0x000000011a1a1812 */ /* 0x000fe200078efcff */
[----:B------:R-:W-:Y:S01]  /*9a80*/  UIMAD UR37, UR37, UR38, URZ ;  /* 0x00000026252572a4 */ /* 0x000fe2000f8e023f */
[----:B0-----:R-:W-:Y:S01]  /*9a90*/  SHF.R.U32.HI R2, RZ, 0x3, R6 ;  /* 0x00000003ff027819 */ /* 0x001fe20000011606 */
[----:B------:R-:W-:Y:S01]  /*9aa0*/  UIADD3 UR38, UR36, 0x80, -UR38 ;  /* 0x0000008024267890 */ /* 0x000fe2000fffe826 */
        /* <DEDUP_REMOVED lines=8> */
.L_x_2208:
        /* <DEDUP_REMOVED lines=23> */
.L_x_2160:
[----:B------:R-:W-:Y:S01]  /*9ca0*/  ULDC UR8, c[0x0][0xc54] ;  /* 0x0003150000087ab9 */ /* 0x000fe20000000800 */
[----:B------:R-:W-:Y:S01]  /*9cb0*/  UMOV UR6, UR7 ;  /* 0x0000000700067c82 */ /* 0x000fe20008000000 */
[----:B------:R-:W-:-:S11]  /*9cc0*/  UISETP.NE.AND UP0, UPT, UR8, 0x1, UPT ;  /* 0x000000010800788c */ /* 0x000fd6000bf05270 */
[----:B------:R-:W-:Y:S02]  /*9cd0*/  @UP0 ULDC.64 UR10, c[0x0][0xc58] ;  /* 0x00031600000a0ab9 */ /* 0x000fe40000000a00 */
[----:B------:R-:W-:-:S04]  /*9ce0*/  UIMAD.WIDE.U32 UR4, UR7, UR10, URZ ;  /* 0x0000000a070472a5 */ /* 0x000fc8000f8e003f */
[----:B------:R-:W-:-:S04]  /*9cf0*/  @UP0 USHF.R.U32.HI UR6, URZ, UR11, UR5 ;  /* 0x0000000b3f060299 */ /* 0x000fc80008011605 */
[----:B------:R-:W-:-:S12]  /*9d00*/  UIMAD UR4, UR6, UR8, URZ ;  /* 0x00000008060472a4 */ /* 0x000fd8000f8e023f */
.L_x_2161:
        /* <DEDUP_REMOVED lines=23> */
[----:B------:R-:W-:Y:S01]  /*9e80*/  UISETP.NE.AND UP2, UPT, UR5, 0x1, UPT ;  /* 0x000000010500788c */ /* 0x000fe2000bf45270 */
[----:B------:R-:W-:Y:S01]  /*9e90*/  BSSY B7, `(.L_x_2162) ;  /* 0x000039c000077945 */ /* 0x000fe20003800000 */
[----:B------:R-:W-:Y:S02]  /*9ea0*/  UIADD3 UR43, UR43, UR4, URZ ;  /* 0x000000042b2b7290 */ /* 0x000fe4000fffe03f */
[----:B------:R-:W-:Y:S02]  /*9eb0*/  UP2UR UR47, UPR, URZ, 0x4 ;  /* 0x000000043f2f7883 */ /* 0x000fe40008000000 */
[----:B------:R-:W-:-:S04]  /*9ec0*/  UIMAD UR6, UR43, 0xc0, URZ ;  /* 0x000000c02b0678a4 */ /* 0x000fc8000f8e023f */
[----:B------:R-:W-:Y:S01]  /*9ed0*/  UIADD3 UR6, UR6, 0xbf, URZ ;  /* 0x000000bf06067890 */ /* 0x000fe2000fffe03f */
[----:B------:R-:W-:Y:S01]  /*9ee0*/  @UP2 ULDC UR4, c[0x0][0x44c] ;  /* 0x0001130000042ab9 */ /* 0x000fe20000000800 */
[----:B------:R-:W-:Y:S02]  /*9ef0*/  @UP2 ULDC UR7, c[0x0][0x450] ;  /* 0x0001140000072ab9 */ /* 0x000fe40000000800 */
[----:B------:R-:W-:-:S04]  /*9f00*/  UIMAD.WIDE.U32 UR4, UR6, UR4, URZ ;  /* 0x00000004060472a5 */ /* 0x000fc8000f8e003f */
[----:B------:R-:W-:-:S04]  /*9f10*/  @UP2 USHF.R.U32.HI UR6, URZ, UR7, UR5 ;  /* 0x000000073f062299 */ /* 0x000fc80008011605 */
[----:B------:R-:W-:-:S04]  /*9f20*/  UIADD3 UR6, UR38, UR6, URZ ;  /* 0x0000000626067290 */ /* 0x000fc8000fffe03f */
[----:B------:R-:W-:-:S04]  /*9f30*/  USHF.R.S32.HI UR4, URZ, 0x1f, UR6 ;  /* 0x0000001f3f047899 */ /* 0x000fc80008011406 */
[----:B------:R-:W-:-:S04]  /*9f40*/  ULEA.HI UR4, UR4, UR6, URZ, 0x7 ;  /* 0x0000000604047291 */ /* 0x000fc8000f8f383f */
[----:B------:R-:W-:-:S04]  /*9f50*/  USHF.R.S32.HI UR4, URZ, 0x7, UR4 ;  /* 0x000000073f047899 */ /* 0x000fc80008011404 */
[----:B------:R-:W-:-:S04]  /*9f60*/  UISETP.LT.AND UP0, UPT, UR40, UR4, UPT ;  /* 0x000000042800728c */ /* 0x000fc8000bf01270 */
[----:B------:R-:W-:-:S06]  /*9f70*/  USEL UR44, UR40, UR4, UP0 ;  /* 0x00000004282c7287 */ /* 0x000fcc0008000000 */
[----:B------:R-:W-:Y:S01]  /*9f80*/  ISETP.LT.AND P0, PT, RZ, UR44, PT ;  /* 0x0000002cff007c0c */ /* 0x000fe2000bf01270 */
[----:B--2---:R0:W-:-:S12]  /*9f90*/  STL [R1+0x4], R18 ;  /* 0x0000041201007387 */ /* 0x0041d80000100800 */
        /* <DEDUP_REMOVED lines=19> */
.L_x_2163:
[----:B------:R-:W-:Y:S01]  /*a0d0*/  IADD3 R0, R16, 0xe400, RZ ;  /* 0x0000e40010007810 */ /* 0x000fe20007ffe0ff */
[----:B------:R-:W-:Y:S03]  /*a0e0*/  BSSY B6, `(.L_x_2165) ;  /* 0x0000013000067945 */ /* 0x000fe60003800000 */
        /* <DEDUP_REMOVED lines=18> */
.L_x_2166:
[----:B------:R-:W-:Y:S05]  /*a210*/  BSYNC B6 ;  /* 0x0000000000067941 */ /* 0x000fea0003800000 */
.L_x_2165:
        /* <DEDUP_REMOVED lines=20> */
.L_x_2169:
        /* <DEDUP_REMOVED lines=15> */
.L_x_2168:
[----:B------:R-:W-:Y:S05]  /*a450*/  BSYNC B6 ;  /* 0x0000000000067941 */ /* 0x000fea0003800000 */
.L_x_2167:
        /* <DEDUP_REMOVED lines=15> */
.L_x_2224:
        /* <DEDUP_REMOVED lines=23> */
[----:B------:R-:W3:Y:S01]  /*a6c0*/  @!P0 LDC.64 R4, c[0x0][0x428] ;  /* 0x00010a00ff048b82 */ /* 0x000ee20000000a00 */
[--C-:B------:R-:W-:Y:S01]  /*a6d0*/  @!P0 SHF.R.S32.HI R3, RZ, 0x1f, R7.reuse ;  /* 0x0000001fff038819 */ /* 0x100fe20000011407 */
[----:B------:R-:W-:Y:S02]  /*a6e0*/  IMAD R19, R19, R2, UR41 ;  /* 0x0000002913137e24 */ /* 0x000fe4000f8e0202 */
        /* <DEDUP_REMOVED lines=20> */
.L_x_2171:
        /* <DEDUP_REMOVED lines=25> */
.L_x_2225:
[----:B------:R-:W-:Y:S05]  /*a9c0*/  BSYNC B0 ;  /* 0x0000000000007941 */ /* 0x000fea0003800000 */
.L_x_2172:
        /* <DEDUP_REMOVED lines=49> */
[----:B0-----:R-:W-:-:S04]  /*ace0*/  @P1 LEA R3, P0, R9, R3, 0x1 ;  /* 0x0000000309031211 */ /* 0x001fc800078008ff */
[----:B-1----:R-:W-:-:S04]  /*acf0*/  @P1 IADD3.X R2, RZ, R2, RZ, P0, !PT ;  /* 0x00000002ff021210 */ /* 0x002fc800007fe4ff */
        /* <DEDUP_REMOVED lines=55> */
.L_x_2243:
        /* <DEDUP_REMOVED lines=10> */
.L_x_2175:
        /* <DEDUP_REMOVED lines=11> */
.L_x_2176:
        /* <DEDUP_REMOVED lines=23> */
.L_x_2178:
[----:B------:R-:W-:Y:S05]  /*b330*/  BSYNC B6 ;  /* 0x0000000000067941 */ /* 0x000fea0003800000 */
.L_x_2177:
[----:B------:R0:W5:Y:S01]  /*b340*/  LDL R9, [R1+0x8] ;  /* 0x0000080001097983 */ /* 0x0001620000100800 */
[----:B------:R-:W-:Y:S01]  /*b350*/  UISETP.NE.AND UP0, UPT, UR47, URZ, UPT ;  /* 0x0000003f2f00728c */ /* 0x000fe2000bf05270 */
[----:B------:R-:W-:Y:S01]  /*b360*/  R2UR UR7, R28 ;  /* 0x000000001c0772ca */ /* 0x000fe200000e0000 */
[----:B------:R-:W-:Y:S01]  /*b370*/  IMAD.U32 R6, RZ, RZ, UR43 ;  /* 0x0000002bff067e24 */ /* 0x000fe2000f8e00ff */
[----:B------:R-:W1:Y:S01]  /*b380*/  S2R R20, SR_TID.X ;  /* 0x0000000000147919 */ /* 0x000e620000002100 */
[C---:B------:R-:W-:Y:S01]  /*b390*/  R2UR UR10, R19.reuse ;  /* 0x00000000130a72ca */ /* 0x040fe200000e0000 */
[----:B------:R-:W-:Y:S01]  /*b3a0*/  ULDC.64 UR8, c[0x0][0x2d8] ;  /* 0x0000b60000087ab9 */ /* 0x000fe20000000a00 */
[----:B------:R-:W-:Y:S01]  /*b3b0*/  PLOP3.LUT P0, PT, PT, PT, UP0, 0x80, 0x0 ;  /* 0x000000000000781c */ /* 0x000fe20003f0f008 */
[----:B------:R-:W2:Y:S01]  /*b3c0*/  S2R R2, SR_TID.X ;  /* 0x0000000000027919 */ /* 0x000ea20000002100 */
[----:B------:R-:W-:Y:S01]  /*b3d0*/  R2UR UR4, R19 ;  /* 0x00000000130472ca */ /* 0x000fe200000e0000 */
        /* <DEDUP_REMOVED lines=11> */
[----:B------:R-:W-:-:S04]  /*b490*/  IMAD R6, R6, 0xc0, R2 ;  /* 0x000000c006067824 */ /* 0x000fc800078e0202 */
        /* <DEDUP_REMOVED lines=60> */
[----:B------:R-:W-:-:S03]  /*b860*/  IMAD.U32 R6, RZ, RZ, UR43 ;  /* 0x0000002bff067e24 */ /* 0x000fc6000f8e00ff */
[----:B------:R-:W1:Y:S01]  /*b870*/  SHFL.IDX PT, R2, R4, RZ, 0x181f ;  /* 0x00181fff04027589 */ /* 0x000e6200000e0000 */
[----:B------:R-:W-:-:S03]  /*b880*/  IMAD R6, R6, 0xc0, R8 ;  /* 0x000000c006067824 */ /* 0x000fc600078e0208 */
[----:B------:R-:W-:Y:S01]  /*b890*/  SHFL.IDX PT, R14, R5, RZ, 0x181f ;  /* 0x00181fff050e7589 */ /* 0x000fe200000e0000 */
[C---:B------:R-:W-:Y:S01]  /*b8a0*/  VIADD R8, R6.reuse, 0x80 ;  /* 0x0000008006087836 */ /* 0x040fe20000000000 */
[----:B------:R-:W-:-:S13]  /*b8b0*/  ISETP.GE.AND P1, PT, R6, UR37, PT ;  /* 0x0000002506007c0c */ /* 0x000fda000bf26270 */
        /* <DEDUP_REMOVED lines=89> */
[----:B------:R-:W-:-:S04]  /*be50*/  IADD3 R3, R6, 0xa0, RZ ;  /* 0x000000a006037810 */ /* 0x000fc80007ffe0ff */
[----:B------:R-:W-:-:S13]  /*be60*/  ISETP.GE.AND P1, PT, R3, UR37, PT ;  /* 0x0000002503007c0c */ /* 0x000fda000bf26270 */
[----:B0-----:R-:W-:-:S05]  /*be70*/  @!P1 LEA R2, P0, R10, R2, 0x1 ;  /* 0x000000020a029211 */ /* 0x001fca00078008ff */
[----:B------:R-:W-:-:S05]  /*be80*/  @!P1 IMAD.X R3, RZ, RZ, R0, P0 ;  /* 0x000000ffff039224 */ /* 0x000fca00000e0600 */
[----:B------:R0:W-:Y:S03]  /*be90*/  @!P1 LDGSTS.E.BYPASS.LTC128B.128 [R9+0xd400], desc[UR50][R2.64], !P5 ;  /* 0x0d40000002099fae */ /* 0x0001e6000e901d72 */
.L_x_2268:
        /* <DEDUP_REMOVED lines=10> */
.L_x_2180:
        /* <DEDUP_REMOVED lines=18> */
.L_x_2269:
[----:B------:R-:W-:Y:S05]  /*c060*/  BSYNC B0 ;  /* 0x0000000000007941 */ /* 0x000fea0003800000 */
.L_x_2181:
[----:B------:R-:W-:-:S06]  /*c070*/  UISETP.GE.AND UP0, UPT, UR44, 0x2, UPT ;  /* 0x000000022c00788c */ /* 0x000fcc000bf06270 */
[----:B------:R-:W-:-:S13]  /*c080*/  PLOP3.LUT P0, PT, PT, PT, UP0, 0x80, 0x0 ;  /* 0x000000000000781c */ /* 0x000fda0003f0f008 */
[----:B------:R-:W-:Y:S05]  /*c090*/  @!P0 BRA `(.L_x_2183) ;  /* 0x0000001000108947 */ /* 0x000fea0003800000 */
[----:B------:R-:W-:Y:S01]  /*c0a0*/  UIADD3 UR4, UR44, -0x2, URZ ;  /* 0xfffffffe2c047890 */ /* 0x000fe2000fffe03f */
[----:B------:R-:W-:Y:S01]  /*c0b0*/  BSSY B0, `(.L_x_2183) ;  /* 0x0000102000007945 */ /* 0x000fe20003800000 */
[----:B------:R-:W-:Y:S02]  /*c0c0*/  IMAD.MOV.U32 R20, RZ, RZ, R25 ;  /* 0x000000ffff147224 */ /* 0x000fe400078e0019 */
[----:B------:R-:W-:Y:S02]  /*c0d0*/  IMAD.MOV.U32 R6, RZ, RZ, R22 ;  /* 0x000000ffff067224 */ /* 0x000fe400078e0016 */
[----:B------:R-:W-:Y:S02]  /*c0e0*/  IMAD.MOV.U32 R27, RZ, RZ, R23 ;  /* 0x000000ffff1b7224 */ /* 0x000fe400078e0017 */
[----:B------:R-:W-:-:S07]  /*c0f0*/  IMAD.U32 R7, RZ, RZ, UR4 ;  /* 0x00000004ff077e24 */ /* 0x000fce000f8e00ff */
.L_x_2196:
        /* <DEDUP_REMOVED lines=41> */
.L_x_2184:
[----:B------:R-:W-:Y:S01]  /*c390*/  IMAD R5, R22, 0x8, R16 ;  /* 0x0000000816057824 */ /* 0x000fe200078e0210 */
[----:B------:R-:W-:Y:S01]  /*c3a0*/  SHF.L.U32 R2, R25, 0x1f, RZ ;  /* 0x0000001f19027819 */ /* 0x000fe200000006ff */
[----:B------:R-:W-:Y:S03]  /*c3b0*/  BSSY B1, `(.L_x_2185) ;  /* 0x0000003000017945 */ /* 0x000fe60003800000 */
[----:B------:R-:W0:Y:S02]  /*c3c0*/  SYNCS.PHASECHK.TRANS64.TRYWAIT P0, [R5+URZ+0x16840], R2 ;  /* 0x01684002050075a7 */ /* 0x000e24000800017f */
[----:B0-----:R-:W-:Y:S05]  /*c3d0*/  @!P0 BRA `(.L_x_2186) ;  /* 0x0000003400e88947 */ /* 0x001fea0003800000 */
.L_x_2270:
[----:B------:R-:W-:Y:S05]  /*c3e0*/  BSYNC B1 ;  /* 0x0000000000017941 */ /* 0x000fea0003800000 */
.L_x_2185:
        /* <DEDUP_REMOVED lines=72> */
.L_x_2288:
        /* <DEDUP_REMOVED lines=8> */
.L_x_2188:
        /* <DEDUP_REMOVED lines=11> */
.L_x_2189:
[----:B------:R1:W-:Y:S01]  /*c9a0*/  SYNCS.ARRIVE.TRANS64.A1T0 RZ, [R5+URZ+0x16830], RZ ;  /* 0x016830ff05ff79a7 */ /* 0x0003e2000810003f */
[----:B------:R-:W-:Y:S05]  /*c9b0*/  @!P2 BRA `(.L_x_2190) ;  /* 0x000000000004a947 */ /* 0x000fea0003800000 */
[----:B------:R-:W-:Y:S01]  /*c9c0*/  BPT.TRAP 0x1 ;  /* 0x000000040000795c */ /* 0x000fe20000300000 */
.L_x_2190:
[----:B------:R-:W-:Y:S01]  /*c9d0*/  SHF.L.U32 R2, R20, 0x1f, RZ ;  /* 0x0000001f14027819 */ /* 0x000fe200000006ff */
[----:B-1----:R-:W-:Y:S01]  /*c9e0*/  IMAD R5, R6, 0x8, R16 ;  /* 0x0000000806057824 */ /* 0x002fe200078e0210 */
[----:B------:R-:W-:Y:S03]  /*c9f0*/  BSSY B1, `(.L_x_2191) ;  /* 0x0000003000017945 */ /* 0x000fe60003800000 */
[----:B------:R-:W1:Y:S02]  /*ca00*/  SYNCS.PHASECHK.TRANS64.TRYWAIT P0, [R5+URZ+0x16860], R2 ;  /* 0x01686002050075a7 */ /* 0x000e64000800017f */
[----:B-1----:R-:W-:Y:S05]  /*ca10*/  @!P0 BRA `(.L_x_2192) ;  /* 0x0000003800a88947 */ /* 0x002fea0003800000 */
.L_x_2289:
[----:B------:R-:W-:Y:S05]  /*ca20*/  BSYNC B1 ;  /* 0x0000000000017941 */ /* 0x000fea0003800000 */
.L_x_2191:
        /* <DEDUP_REMOVED lines=61> */
.L_x_2307:
        /* <DEDUP_REMOVED lines=11> */
[----:B------:R-:W-:-:S03]  /*ceb0*/  ULDC.64 UR4, c[0x0][0x338] ;  /* 0x0000ce0000047ab9 */ /* 0x000fc60000000a00 */
[----:B------:R-:W-:Y:S02]  /*cec0*/  IMAD.IADD R3, R3, 0x1, R21 ;  /* 0x0000000103037824 */ /* 0x000fe400078e0215 */
[----:B------:R-:W-:Y:S02]  /*ced0*/  IMAD R7, R24, UR4, RZ ;  /* 0x0000000418077c24 */ /* 0x000fe4000f8e02ff */
[----:B------:R-:W-:-:S04]  /*cee0*/  IMAD.WIDE.U32 R2, R4, UR4, R2 ;  /* 0x0000000404027c25 */ /* 0x000fc8000f8e0002 */
[----:B------:R-:W-:Y:S01]  /*cef0*/  IMAD R7, R4, UR5, R7 ;  /* 0x0000000504077c24 */ /* 0x000fe2000f8e0207 */
[----:B------:R-:W-:Y:S01]  /*cf00*/  ULDC.64 UR4, c[0x0][0x330] ;  /* 0x0000cc0000047ab9 */ /* 0x000fe20000000a00 */
[----:B------:R-:W-:Y:S01]  /*cf10*/  NOP ;  /* 0x0000000000007918 */ /* 0x000fe20000000000 */
[----:B------:R-:W-:Y:S02]  /*cf20*/  IMAD R0, R28, UR4, RZ ;  /* 0x000000041c007c24 */ /* 0x000fe4000f8e02ff */
[----:B------:R-:W-:Y:S02]  /*cf30*/  IMAD.IADD R3, R3, 0x1, R7 ;  /* 0x0000000103037824 */ /* 0x000fe400078e0207 */
[C---:B------:R-:W-:Y:S02]  /*cf40*/  IMAD R7, R19.reuse, UR5, R0 ;  /* 0x0000000513077c24 */ /* 0x040fe4000f8e0200 */
[----:B------:R-:W-:Y:S01]  /*cf50*/  IMAD.WIDE.U32 R2, R19, UR4, R2 ;  /* 0x0000000413027c25 */ /* 0x000fe2000f8e0002 */
[----:B------:R-:W-:-:S03]  /*cf60*/  ULDC.64 UR4, c[0x0][0x318] ;  /* 0x0000c60000047ab9 */ /* 0x000fc60000000a00 */
[----:B------:R-:W-:Y:S01]  /*cf70*/  IMAD.IADD R3, R7, 0x1, R3 ;  /* 0x0000000107037824 */ /* 0x000fe200078e0203 */
[----:B0-----:R-:W-:-:S04]  /*cf80*/  LEA R17, P0, R2, UR4, 0x1 ;  /* 0x0000000402117c11 */ /* 0x001fc8000f8008ff */
[----:B------:R-:W-:Y:S02]  /*cf90*/  LEA.HI.X R18, R2, UR5, R3, 0x1, P0 ;  /* 0x0000000502127c11 */ /* 0x000fe400080f0c03 */
[----:B------:R-:W-:-:S13]  /*cfa0*/  PLOP3.LUT P0, PT, PT, PT, PT, 0x80, 0x0 ;  /* 0x000000000000781c */ /* 0x000fda0003f0f070 */
.L_x_2194:
        /* <DEDUP_REMOVED lines=11> */
.L_x_2195:
[C---:B------:R-:W-:Y:S01]  /*d060*/  ISETP.GT.AND P0, PT, R23.reuse, RZ, PT ;  /* 0x000000ff1700720c */ /* 0x040fe20003f04270 */
[----:B------:R1:W-:Y:S01]  /*d070*/  SYNCS.ARRIVE.TRANS64.A1T0 RZ, [R5+URZ+0x16850], RZ ;  /* 0x016850ff05ff79a7 */ /* 0x0003e2000810003f */
[----:B------:R-:W-:Y:S01]  /*d080*/  VIADD R7, R23, 0xffffffff ;  /* 0xffffffff17077836 */ /* 0x000fe20000000000 */
[----:B------:R-:W-:Y:S01]  /*d090*/  MOV R6, R22 ;  /* 0x0000001600067202 */ /* 0x000fe20000000f00 */
[----:B------:R-:W-:Y:S02]  /*d0a0*/  IMAD.MOV.U32 R20, RZ, RZ, R25 ;  /* 0x000000ffff147224 */ /* 0x000fe400078e0019 */
[----:B------:R-:W-:-:S07]  /*d0b0*/  IMAD.MOV.U32 R27, RZ, RZ, R23 ;  /* 0x000000ffff1b7224 */ /* 0x000fce00078e0017 */
[----:B-1----:R-:W-:Y:S05]  /*d0c0*/  @P0 BRA `(.L_x_2196) ;  /* 0xfffffff0000c0947 */ /* 0x002fea000383ffff */
[----:B------:R-:W-:Y:S05]  /*d0d0*/  BSYNC B0 ;  /* 0x0000000000007941 */ /* 0x000fea0003800000 */
.L_x_2183:
        /* <DEDUP_REMOVED lines=18> */
.L_x_2198:
[----:B------:R-:W-:Y:S05]  /*d200*/  BSYNC B0 ;  /* 0x0000000000007941 */ /* 0x000fea0003800000 */
.L_x_2197:
[----:B-1----:R-:W-:-:S05]  /*d210*/  IMAD.U32 R0, RZ, RZ, UR45 ;  /* 0x0000002dff007e24 */ /* 0x002fca000f8e00ff */
[----:B------:R-:W-:-:S13]  /*d220*/  ISETP.NE.AND P0, PT, R0, 0x3, PT ;  /* 0x000000030000780c */ /* 0x000fda0003f05270 */
[----:B------:R-:W-:Y:S05]  /*d230*/  @!P0 BRA `(.L_x_2199) ;  /* 0x0000000000048947 */ /* 0x000fea0003800000 */
[----:B------:R-:W-:Y:S01]  /*d240*/  BPT.TRAP 0x1 ;  /* 0x000000040000795c */ /* 0x000fe20000300000 */
.L_x_2199:
[----:B------:R-:W-:Y:S01]  /*d250*/  IMAD R4, R22, 0x8, R16 ;  /* 0x0000000816047824 */ /* 0x000fe200078e0210 */
[----:B0-----:R-:W-:Y:S01]  /*d260*/  SHF.L.U32 R3, R25, 0x1f, RZ ;  /* 0x0000001f19037819 */ /* 0x001fe200000006ff */
[----:B------:R-:W-:Y:S03]  /*d270*/  BSSY B0, `(.L_x_2200) ;  /* 0x0000003000007945 */ /* 0x000fe60003800000 */
[----:B------:R-:W0:Y:S02]  /*d280*/  SYNCS.PHASECHK.TRANS64.TRYWAIT P0, [R4+URZ+0x16860], R3 ;  /* 0x01686003040075a7 */ /* 0x000e24000800017f */
[----:B0-----:R-:W-:Y:S05]  /*d290*/  @!P0 BRA `(.L_x_2201) ;  /* 0x0000003800e48947 */ /* 0x001fea0003800000 */
.L_x_2308:
[----:B------:R-:W-:Y:S05]  /*d2a0*/  BSYNC B0 ;  /* 0x0000000000007941 */ /* 0x000fea0003800000 */
.L_x_2200:
        /* <DEDUP_REMOVED lines=64> */
.L_x_2326:
        /* <DEDUP_REMOVED lines=9> */
.L_x_2203:
        /* <DEDUP_REMOVED lines=11> */
.L_x_2204:
[----:B------:R0:W-:Y:S01]  /*d7f0*/  SYNCS.ARRIVE.TRANS64.A1T0 RZ, [R4+URZ+0x16850], RZ ;  /* 0x016850ff04ff79a7 */ /* 0x0001e2000810003f */
[----:B------:R-:W-:-:S05]  /*d800*/  VIADD R22, R22, 0x1 ;  /* 0x0000000116167836 */ /* 0x000fca0000000000 */
[----:B------:R-:W-:-:S04]  /*d810*/  ISETP.NE.AND P0, PT, R22, 0x2, PT ;  /* 0x000000021600780c */ /* 0x000fc80003f05270 */
[----:B------:R-:W-:Y:S02]  /*d820*/  SEL R0, RZ, 0x1, P0 ;  /* 0x00000001ff007807 */ /* 0x000fe40000000000 */
[----:B------:R-:W-:Y:S02]  /*d830*/  SEL R22, R22, RZ, P0 ;  /* 0x000000ff16167207 */ /* 0x000fe40000000000 */
[----:B0-----:R-:W-:-:S07]  /*d840*/  LOP3.LUT R25, R25, R0, RZ, 0x3c, !PT ;  /* 0x0000000019197212 */ /* 0x001fce00078e3cff */
.L_x_2164:
[----:B------:R-:W-:Y:S05]  /*d850*/  BSYNC B7 ;  /* 0x0000000000077941 */ /* 0x000fea0003800000 */
.L_x_2162:
        /* <DEDUP_REMOVED lines=13> */
.L_x_2205:
[----:B------:R-:W-:-:S03]  /*d930*/  UMOV UR4, 0xffffffff ;  /* 0xffffffff00047882 */ /* 0x000fc60000000000 */
[----:B------:R-:W-:Y:S05]  /*d940*/  BRA.DIV UR4, `(.L_x_2207) ;  /* 0x0000003e04907947 */ /* 0x000fea000b800000 */
[----:B-----5:R2:W3:Y:S02]  /*d950*/  SHFL.IDX PT, R14, R2, RZ, 0x1f ;  /* 0x00001fff020e7589 */ /* 0x0204e400000e0000 */
.L_x_2329:
        /* <DEDUP_REMOVED lines=8> */
.L_x_2206:
[----:B-1----:R-:W4:Y:S01]  /*d9e0*/  LDL R0, [R1+0xc] ;  /* 0x00000c0001007983 */ /* 0x002f220000100800 */
[----:B------:R-:W-:Y:S02]  /*d9f0*/  ULDC UR4, c[0x0][0xc38] ;  /* 0x00030e0000047ab9 */ /* 0x000fe40000000800 */
[----:B----4-:R-:W-:-:S13]  /*da00*/  ISETP.GE.AND P0, PT, R0, UR4, PT ;  /* 0x0000000400007c0c */ /* 0x010fda000bf06270 */
[----:B------:R-:W-:Y:S05]  /*da10*/  @!P0 BRA `(.L_x_2208) ;  /* 0xffffffc000448947 */ /* 0x000fea000383ffff */
.L_x_2159:
[----:B------:R-:W4:Y:S01]  /*da20*/  LDL.LU R0, [R1+0x10] ;  /* 0x0000100001007983 */ /* 0x000f220000300800 */
[----:B------:R-:W-:Y:S01]  /*da30*/  BSSY B0, `(.L_x_2209) ;  /* 0x000000b000007945 */ /* 0x000fe20003800000 */
[----:B------:R-:W1:Y:S01]  /*da40*/  S2R R5, SR_CgaCtaId ;  /* 0x0000000000057919 */ /* 0x000e620000008800 */
[----:B----4-:R-:W-:-:S05]  /*da50*/  VIADD R0, R0, 0x1 ;  /* 0x0000000100007836 */ /* 0x010fca0000000000 */
[----:B--23--:R-:W-:-:S04]  /*da60*/  LEA.HI R2, R0, R0, RZ, 0x1 ;  /* 0x0000000000027211 */ /* 0x00cfc800078f08ff */
[----:B------:R-:W-:Y:S02]  /*da70*/  LOP3.LUT R3, R2, 0xfffffffe, RZ, 0xc0, !PT ;  /* 0xfffffffe02037812 */ /* 0x000fe400078ec0ff */
[----:B------:R-:W-:-:S03]  /*da80*/  MOV R2, 0x400 ;  /* 0x0000040000027802 */ /* 0x000fc60000000f00 */
[----:B------:R-:W-:Y:S01]  /*da90*/  IMAD.IADD R0, R0, 0x1, -R3 ;  /* 0x0000000100007824 */ /* 0x000fe200078e0a03 */
[----:B-1----:R-:W-:-:S04]  /*daa0*/  LEA R5, R5, R2, 0x18 ;  /* 0x0000000205057211 */ /* 0x002fc800078ec0ff */
[----:B------:R-:W-:-:S04]  /*dab0*/  SHF.L.U32 R0, R0, 0x1f, RZ ;  /* 0x0000001f00007819 */ /* 0x000fc800000006ff */
[----:B------:R-:W1:Y:S02]  /*dac0*/  SYNCS.PHASECHK.TRANS64.TRYWAIT P0, [R5+URZ+0x16820], R0 ;  /* 0x01682000050075a7 */ /* 0x000e64000800017f */
[----:B-1----:R-:W-:Y:S05]  /*dad0*/  @!P0 BRA `(.L_x_2210) ;  /* 0x0000003c00548947 */ /* 0x002fea0003800000 */
.L_x_2330:
[----:B------:R-:W-:Y:S05]  /*dae0*/  BSYNC B0 ;  /* 0x0000000000007941 */ /* 0x000fea0003800000 */
.L_x_2209:
[----:B------:R-:W-:-:S03]  /*daf0*/  UMOV UR4, 0xffffffff ;  /* 0xffffffff00047882 */ /* 0x000fc60000000000 */
[----:B------:R-:W-:Y:S05]  /*db00*/  BRA.DIV UR4, `(.L_x_2211) ;  /* 0x0000003e045c7947 */ /* 0x000fea000b800000 */
[----:B-1----:R-:W1:Y:S02]  /*db10*/  S2R R0, SR_TID.X ;  /* 0x0000000000007919 */ /* 0x002e640000002100 */
[----:B-1----:R-:W-:-:S04]  /*db20*/  SHF.R.U32.HI R0, RZ, 0x5, R0 ;  /* 0x00000005ff007819 */ /* 0x002fc80000011600 */
[----:B------:R-:W-:-:S05]  /*db30*/  LOP3.LUT R0, R0, 0x3, RZ, 0xc0, !PT ;  /* 0x0000000300007812 */ /* 0x000fca00078ec0ff */
[----:B------:R1:W2:Y:S02]  /*db40*/  SHFL.IDX PT, R14, R0, RZ, 0x1f ;  /* 0x00001fff000e7589 */ /* 0x0002a400000e0000 */
.L_x_2333:
[----:B--2---:R-:W-:Y:S01]  /*db50*/  ISETP.NE.AND P0, PT, R14, RZ, PT ;  /* 0x000000ff0e00720c */ /* 0x004fe20003f05270 */
[----:B------:R-:W-:-:S12]  /*db60*/  BSSY B0, `(.L_x_2212) ;  /* 0x0000024000007945 */ /* 0x000fd80003800000 */
[----:B------:R-:W-:Y:S05]  /*db70*/  @P0 BRA `(.L_x_2213) ;  /* 0x0000000000880947 */ /* 0x000fea0003800000 */
[----:B------:R-:W-:-:S03]  /*db80*/  UMOV UR4, 0xffffffff ;  /* 0xffffffff00047882 */ /* 0x000fc60000000000 */
[----:B------:R-:W-:Y:S05]  /*db90*/  BRA.DIV UR4, `(.L_x_2214) ;  /* 0x0000003e046c7947 */ /* 0x000fea000b800000 */
[----:B------:R-:W-:-:S13]  /*dba0*/  ELECT P6, URZ, PT ;  /* 0x00000000003f782f */ /* 0x000fda00038c0000 */
.L_x_2336:
[----:B------:R-:W-:Y:S05]  /*dbb0*/  @!P6 BRA `(.L_x_2213) ;  /* 0x000000000078e947 */ /* 0x000fea0003800000 */
[----:B------:R-:W-:-:S06]  /*dbc0*/  ULOP3.LUT UR4, UR39, 0x2, URZ, 0xfc, !UPT ;  /* 0x0000000227047892 */ /* 0x000fcc000f8efc3f */
[----:B-1----:R-:W-:-:S05]  /*dbd0*/  IMAD.U32 R0, RZ, RZ, UR4 ;  /* 0x00000004ff007e24 */ /* 0x002fca000f8e00ff */
[----:B------:R-:W-:-:S13]  /*dbe0*/  ISETP.NE.AND P0, PT, R0, 0x3, PT ;  /* 0x000000030000780c */ /* 0x000fda0003f05270 */
[----:B------:R-:W-:Y:S05]  /*dbf0*/  @!P0 BRA `(.L_x_2215) ;  /* 0x0000000000048947 */ /* 0x000fea0003800000 */
[----:B------:R-:W-:Y:S01]  /*dc00*/  BPT.TRAP 0x1 ;  /* 0x000000040000795c */ /* 0x000fe20000300000 */
.L_x_2215:
[C---:B------:R-:W-:Y:S01]  /*dc10*/  IMAD R3, R22.reuse, 0x8, R5 ;  /* 0x0000000816037824 */ /* 0x040fe200078e0205 */
[----:B------:R-:W-:Y:S01]  /*dc20*/  SHF.L.U32 R2, R25, 0x1f, RZ ;  /* 0x0000001f19027819 */ /* 0x000fe200000006ff */
[----:B------:R-:W-:-:S03]  /*dc30*/  VIADD R22, R22, 0x1 ;  /* 0x0000000116167836 */ /* 0x000fc60000000000 */
[----:B------:R-:W1:Y:S02]  /*dc40*/  SYNCS.PHASECHK.TRANS64.TRYWAIT P1, [R3+URZ+0x16840], R2 ;  /* 0x01684002030075a7 */ /* 0x000e64000802017f */
[----:B------:R-:W-:-:S04]  /*dc50*/  ISETP.NE.AND P2, PT, R22, 0x2, PT ;  /* 0x000000021600780c */ /* 0x000fc80003f45270 */
[----:B------:R-:W-:Y:S01]  /*dc60*/  SEL R0, RZ, 0x1, P2 ;  /* 0x00000001ff007807 */ /* 0x000fe20001000000 */
[----:B-1----:R-:W-:Y:S08]  /*dc70*/  @!P1 BRA `(.L_x_2216) ;  /* 0x0000003c00549947 */ /* 0x002ff00003800000 */
.L_x_2337:
[----:B------:R-:W-:Y:S02]  /*dc80*/  SEL R22, R22, RZ, P2 ;  /* 0x000000ff16167207 */ /* 0x000fe40001000000 */
[----:B------:R-:W-:Y:S01]  /*dc90*/  LOP3.LUT R0, R25, R0, RZ, 0x3c, !PT ;  /* 0x0000000019007212 */ /* 0x000fe200078e3cff */
[----:B------:R-:W-:Y:S06]  /*dca0*/  @!P0 BRA `(.L_x_2217) ;  /* 0x0000000000048947 */ /* 0x000fec0003800000 */
[----:B------:R-:W-:Y:S01]  /*dcb0*/  BPT.TRAP 0x1 ;  /* 0x000000040000795c */ /* 0x000fe20000300000 */
.L_x_2217:
[----:B------:R-:W-:Y:S01]  /*dcc0*/  IMAD R5, R22, 0x8, R5 ;  /* 0x0000000816057824 */ /* 0x000fe200078e0205 */
[----:B------:R-:W-:-:S04]  /*dcd0*/  SHF.L.U32 R0, R0, 0x1f, RZ ;  /* 0x0000001f00007819 */ /* 0x000fc800000006ff */
[----:B------:R-:W2:Y:S02]  /*dce0*/  SYNCS.PHASECHK.TRANS64.TRYWAIT P1, [R5+URZ+0x16840], R0 ;  /* 0x01684000050075a7 */ /* 0x000ea4000802017f */
[----:B--2---:R-:W-:Y:S05]  /*dcf0*/  @!P1 BRA `(.L_x_2218) ;  /* 0x0000003c00489947 */ /* 0x004fea0003800000 */
.L_x_2338:
[----:B------:R-:W-:Y:S05]  /*dd00*/  @!P0 BRA `(.L_x_2219) ;  /* 0x0000000000048947 */ /* 0x000fea0003800000 */
[----:B------:R-:W-:Y:S01]  /*dd10*/  BPT.TRAP 0x1 ;  /* 0x000000040000795c */ /* 0x000fe20000300000 */
.L_x_2219:
[----:B------:R-:W3:Y:S02]  /*dd20*/  SYNCS.PHASECHK.TRANS64.TRYWAIT P1, [R3+URZ+0x16860], R2 ;  /* 0x01686002030075a7 */ /* 0x000ee4000802017f */
[----:B---3--:R-:W-:Y:S05]  /*dd30*/  @!P1 BRA `(.L_x_2220) ;  /* 0x0000003c004c9947 */ /* 0x008fea0003800000 */
.L_x_2339:
[----:B------:R-:W-:Y:S05]  /*dd40*/  @!P0 BRA `(.L_x_2221) ;  /* 0x0000000000048947 */ /* 0x000fea0003800000 */
[----:B------:R-:W-:Y:S01]  /*dd50*/  BPT.TRAP 0x1 ;  /* 0x000000040000795c */ /* 0x000fe20000300000 */
.L_x_2221:
[----:B----4-:R4:W0:Y:S02]  /*dd60*/  SYNCS.PHASECHK.TRANS64.TRYWAIT P0, [R5+URZ+0x16860], R0 ;  /* 0x01686000050075a7 */ /* 0x010824000800017f */
[----:B0-----:R-:W-:Y:S05]  /*dd70*/  @!P0 NANOSLEEP.SYNCS 0x989680 ;  /* 0x009896800000895d */ /* 0x001fea0003900000 */
[----:B------:R-:W0:Y:S02]  /*dd80*/  @!P0 SYNCS.PHASECHK.TRANS64 P0, [R5+URZ+0x16860], R0 ;  /* 0x01686000050085a7 */ /* 0x000e24000800007f */
[----:B0-----:R-:W-:Y:S05]  /*dd90*/  @!P0 BRA `(.L_x_2221) ;  /* 0xfffffffc00f08947 */ /* 0x001fea000383ffff */
.L_x_2213:
[----:B------:R-:W-:Y:S05]  /*dda0*/  BSYNC B0 ;  /* 0x0000000000007941 */ /* 0x000fea0003800000 */
.L_x_2212:
[----:B------:R-:W-:Y:S05]  /*ddb0*/  EXIT ;  /* 0x000000000000794d */ /* 0x000fea0003800000 */
.L_x_2118:
[----:B0-----:R-:W-:-:S04]  /*ddc0*/  IMAD.U32 R3, RZ, RZ, UR45 ;  /* 0x0000002dff037e24 */ /* 0x001fc8000f8e00ff */
[----:B------:R0:W1:Y:S03]  /*ddd0*/  SYNCS.PHASECHK.TRANS64.TRYWAIT P1, [R3+URZ+0x16800], R0 ;  /* 0x01680000030075a7 */ /* 0x000066000802017f */
[----:B-1----:R-:W-:Y:S05]  /*dde0*/  @!P1 NANOSLEEP.SYNCS 0x989680 ;  /* 0x009896800000995d */ /* 0x002fea0003900000 */
[----:B------:R-:W1:Y:S02]  /*ddf0*/  @!P1 SYNCS.PHASECHK.TRANS64 P1, [R3+URZ+0x16800], R0 ;  /* 0x01680000030095a7 */ /* 0x000e64000802007f */
[----:B-1----:R-:W-:Y:S05]  /*de00*/  @!P1 BRA `(.L_x_2118) ;  /* 0xfffffffc00ec9947 */ /* 0x002fea000383ffff */
[----:B------:R-:W-:Y:S05]  /*de10*/  BRA `(.L_x_2222) ;  /* 0xffffff3400bc7947 */ /* 0x000fea000383ffff */
.L_x_2122:
[----:B-1----:R1:W2:Y:S02]  /*de20*/  SYNCS.PHASECHK.TRANS64.TRYWAIT P1, [R4+URZ+0x16830], R3 ;  /* 0x01683003040075a7 */ /* 0x0022a4000802017f */
[----:B--2---:R-:W-:Y:S05]  /*de30*/  @!P1 NANOSLEEP.SYNCS 0x989680 ;  /* 0x009896800000995d */ /* 0x004fea0003900000 */
[----:B------:R-:W2:Y:S02]  /*de40*/  @!P1 SYNCS.PHASECHK.TRANS64 P1, [R4+URZ+0x16830], R3 ;  /* 0x01683003040095a7 */ /* 0x000ea4000802007f */
[----:B--2---:R-:W-:Y:S05]  /*de50*/  @!P1 BRA `(.L_x_2122) ;  /* 0xfffffffc00f09947 */ /* 0x004fea000383ffff */
[----:B------:R-:W-:Y:S05]  /*de60*/  BRA `(.L_x_2121) ;  /* 0xffffff3400d87947 */ /* 0x000fea000383ffff */
.L_x_2128:
[----:B-1----:R-:W-:-:S04]  /*de70*/  IMAD.U32 R3, RZ, RZ, UR6 ;  /* 0x00000006ff037e24 */ /* 0x002fc8000f8e00ff */
[----:B------:R1:W2:Y:S03]  /*de80*/  SYNCS.PHASECHK.TRANS64.TRYWAIT P1, [R3+URZ+0x16830], R0 ;  /* 0x01683000030075a7 */ /* 0x0002a6000802017f */
[----:B--2---:R-:W-:Y:S05]  /*de90*/  @!P1 NANOSLEEP.SYNCS 0x989680 ;  /* 0x009896800000995d */ /* 0x004fea0003900000 */
[----:B------:R-:W2:Y:S02]  /*dea0*/  @!P1 SYNCS.PHASECHK.TRANS64 P1, [R3+URZ+0x16830], R0 ;  /* 0x01683000030095a7 */ /* 0x000ea4000802007f */
[----:B--2---:R-:W-:Y:S05]  /*deb0*/  @!P1 BRA `(.L_x_2128) ;  /* 0xfffffffc00ec9947 */ /* 0x004fea000383ffff */
[----:B------:R-:W-:Y:S05]  /*dec0*/  BRA `(.L_x_2125) ;  /* 0xffffff5800587947 */ /* 0x000fea000383ffff */
.L_x_2132:
[----:B-1----:R-:W-:-:S04]  /*ded0*/  IMAD.U32 R3, RZ, RZ, UR6 ;  /* 0x00000006ff037e24 */ /* 0x002fc8000f8e00ff */
[----:B------:R1:W2:Y:S03]  /*dee0*/  SYNCS.PHASECHK.TRANS64.TRYWAIT P1, [R3+URZ+0x16850], R0 ;  /* 0x01685000030075a7 */ /* 0x0002a6000802017f */
[----:B--2---:R-:W-:Y:S05]  /*def0*/  @!P1 NANOSLEEP.SYNCS 0x989680 ;  /* 0x009896800000995d */ /* 0x004fea0003900000 */
[----:B------:R-:W2:Y:S02]  /*df00*/  @!P1 SYNCS.PHASECHK.TRANS64 P1, [R3+URZ+0x16850], R0 ;  /* 0x01685000030095a7 */ /* 0x000ea4000802007f */
[----:B--2---:R-:W-:Y:S05]  /*df10*/  @!P1 BRA `(.L_x_2132) ;  /* 0xfffffffc00ec9947 */ /* 0x004fea000383ffff */
[----:B------:R-:W-:Y:S05]  /*df20*/  BRA `(.L_x_2129) ;  /* 0xffffff5800d47947 */ /* 0x000fea000383ffff */
.L_x_2140:
[----:B-1----:R-:W-:-:S04]  /*df30*/  IMAD.U32 R3, RZ, RZ, UR6 ;  /* 0x00000006ff037e24 */ /* 0x002fc8000f8e00ff */
[----:B------:R1:W2:Y:S03]  /*df40*/  SYNCS.PHASECHK.TRANS64.TRYWAIT P1, [R3+URZ+0x16830], R0 ;  /* 0x01683000030075a7 */ /* 0x0002a6000802017f */
[----:B--2---:R-:W-:Y:S05]  /*df50*/  @!P1 NANOSLEEP.SYNCS 0x989680 ;  /* 0x009896800000995d */ /* 0x004fea0003900000 */
[----:B------:R-:W2:Y:S02]  /*df60*/  @!P1 SYNCS.PHASECHK.TRANS64 P1, [R3+URZ+0x16830], R0 ;  /* 0x01683000030095a7 */ /* 0x000ea4000802007f */
[----:B--2---:R-:W-:Y:S05]  /*df70*/  @!P1 BRA `(.L_x_2140) ;  /* 0xfffffffc00ec9947 */ /* 0x004fea000383ffff */
[----:B------:R-:W-:Y:S05]  /*df80*/  BRA `(.L_x_2137) ;  /* 0xffffff7c00e07947 */ /* 0x000fea000383ffff */
.L_x_2144:
[----:B-1----:R-:W-:-:S04]  /*df90*/  IMAD.U32 R3, RZ, RZ, UR6 ;  /* 0x00000006ff037e24 */ /* 0x002fc8000f8e00ff */
[----:B------:R1:W2:Y:S03]  /*dfa0*/  SYNCS.PHASECHK.TRANS64.TRYWAIT P1, [R3+URZ+0x16850], R0 ;  /* 0x01685000030075a7 */ /* 0x0002a6000802017f */
[----:B--2---:R-:W-:Y:S05]  /*dfb0*/  @!P1 NANOSLEEP.SYNCS 0x989680 ;  /* 0x009896800000995d */ /* 0x004fea0003900000 */
[----:B------:R-:W2:Y:S02]  /*dfc0*/  @!P1 SYNCS.PHASECHK.TRANS64 P1, [R3+URZ+0x16850], R0 ;  /* 0x01685000030095a7 */ /* 0x000ea4000802007f */
[----:B--2---:R-:W-:Y:S05]  /*dfd0*/  @!P1 BRA `(.L_x_2144) ;  /* 0xfffffffc00ec9947 */ /* 0x004fea000383ffff */
[----:B------:R-:W-:Y:S05]  /*dfe0*/  BRA `(.L_x_2141) ;  /* 0xffffff80005c7947 */ /* 0x000fea000383ffff */
.L_x_2151:
[----:B-1----:R-:W-:-:S04]  /*dff0*/  IMAD.U32 R7, RZ, RZ, UR5 ;  /* 0x00000005ff077e24 */ /* 0x002fc8000f8e00ff */
[----:B------:R1:W2:Y:S03]  /*e000*/  SYNCS.PHASECHK.TRANS64.TRYWAIT P1, [R7+URZ+0x16850], R6 ;  /* 0x01685006070075a7 */ /* 0x0002a6000802017f */
[----:B--2---:R-:W-:Y:S05]  /*e010*/  @!P1 NANOSLEEP.SYNCS 0x989680 ;  /* 0x009896800000995d */ /* 0x004fea0003900000 */
[----:B------:R-:W2:Y:S02]  /*e020*/  @!P1 SYNCS.PHASECHK.TRANS64 P1, [R7+URZ+0x16850], R6 ;  /* 0x01685006070095a7 */ /* 0x000ea4000802007f */
[----:B--2---:R-:W-:Y:S05]  /*e030*/  @!P1 BRA `(.L_x_2151) ;  /* 0xfffffffc00ec9947 */ /* 0x004fea000383ffff */
[----:B------:R-:W-:Y:S05]  /*e040*/  BRA `(.L_x_2150) ;  /* 0xffffff9800cc7947 */ /* 0x000fea000383ffff */
.L_x_2170:
        /* <DEDUP_REMOVED lines=10> */
.L_x_2223:
[----:B------:R-:W-:Y:S05]  /*e0f0*/  BRA `(.L_x_2224) ;  /* 0xffffffc400147947 */ /* 0x000fea000383ffff */
.L_x_2173:
[----:B0-----:R0:W1:Y:S02]  /*e100*/  SYNCS.PHASECHK.TRANS64.TRYWAIT P0, [R0+URZ+0x16840], R2 ;  /* 0x01684002000075a7 */ /* 0x001064000800017f */
[----:B-1----:R-:W-:Y:S05]  /*e110*/  @!P0 NANOSLEEP.SYNCS 0x989680 ;  /* 0x009896800000895d */ /* 0x002fea0003900000 */
[----:B------:R-:W1:Y:S02]  /*e120*/  @!P0 SYNCS.PHASECHK.TRANS64 P0, [R0+URZ+0x16840], R2 ;  /* 0x01684002000085a7 */ /* 0x000e64000800007f */
[----:B-1----:R-:W-:Y:S05]  /*e130*/  @!P0 BRA `(.L_x_2173) ;  /* 0xfffffffc00f08947 */ /* 0x002fea000383ffff */
[----:B------:R-:W-:Y:S05]  /*e140*/  BRA `(.L_x_2225) ;  /* 0xffffffc8001c7947 */ /* 0x000fea000383ffff */
.L_x_2174:
        /* <DEDUP_REMOVED lines=8> */
.L_x_2227:
[----:B------:R-:W-:Y:S05]  /*e1d0*/  BSYNC B0 ;  /* 0x0000000000007941 */ /* 0x000fea0003800000 */
.L_x_2226:
        /* <DEDUP_REMOVED lines=9> */
.L_x_2228:
[----:B------:R-:W-:Y:S02]  /*e270*/  IMAD.MOV.U32 R13, RZ, RZ, R5 ;  /* 0x000000ffff0d7224 */ /* 0x000fe400078e0005 */
[----:B------:R-:W-:Y:S02]  /*e280*/  IMAD.MOV.U32 R12, RZ, RZ, 0x1 ;  /* 0x00000001ff0c7424 */ /* 0x000fe400078e00ff */
[----:B------:R-:W-:-:S07]  /*e290*/  IMAD.MOV.U32 R3, RZ, RZ, R14 ;  /* 0x000000ffff037224 */ /* 0x000fce00078e000e */
[----:B------:R-:W-:Y:S05]  /*e2a0*/  WARPSYNC.COLLECTIVE R15, `(.L_x_2229) ;  /* 0x000000000f087348 */ /* 0x000fea0003c00000 */
[----:B------:R0:W1:Y:S02]  /*e2b0*/  SHFL.IDX P6, R14, R13, R12, R11 ;  /* 0x0000000c0d0e7389 */ /* 0x00006400000c000b */
[----:B01----:R-:W-:Y:S01]  /*e2c0*/  ENDCOLLECTIVE ;  /* 0x000000000000791b */ /* 0x003fe20003800000 */
.L_x_2229:
        /* <DEDUP_REMOVED lines=15> */
.L_x_2230:
[----:B------:R-:W-:Y:S01]  /*e3c0*/  @P1 IMAD R8, R6, 0x2, R16 ;  /* 0x0000000206081824 */ /* 0x000fe200078e0210 */
[----:B------:R-:W-:Y:S01]  /*e3d0*/  MOV R13, R5 ;  /* 0x00000005000d7202 */ /* 0x000fe20000000f00 */
[----:B------:R-:W-:Y:S02]  /*e3e0*/  IMAD.MOV.U32 R12, RZ, RZ, 0x2 ;  /* 0x00000002ff0c7424 */ /* 0x000fe400078e00ff */
[----:B------:R-:W-:-:S07]  /*e3f0*/  IMAD.MOV.U32 R3, RZ, RZ, R14 ;  /* 0x000000ffff037224 */ /* 0x000fce00078e000e */
[----:B------:R-:W-:Y:S05]  /*e400*/  WARPSYNC.COLLECTIVE R15, `(.L_x_2231) ;  /* 0x000000000f087348 */ /* 0x000fea0003c00000 */
[----:B------:R0:W1:Y:S02]  /*e410*/  SHFL.IDX P6, R14, R13, R12, R11 ;  /* 0x0000000c0d0e7389 */ /* 0x00006400000c000b */
[----:B01----:R-:W-:Y:S01]  /*e420*/  ENDCOLLECTIVE ;  /* 0x000000000000791b */ /* 0x003fe20003800000 */
.L_x_2231:
        /* <DEDUP_REMOVED lines=15> */
.L_x_2232:
[----:B------:R-:W-:Y:S02]  /*e520*/  @P1 IMAD R8, R6, 0x2, R16 ;  /* 0x0000000206081824 */ /* 0x000fe400078e0210 */
[----:B------:R-:W-:Y:S02]  /*e530*/  IMAD.MOV.U32 R13, RZ, RZ, R5 ;  /* 0x000000ffff0d7224 */ /* 0x000fe400078e0005 */
[----:B------:R-:W-:Y:S02]  /*e540*/  IMAD.MOV.U32 R12, RZ, RZ, 0x3 ;  /* 0x00000003ff0c7424 */ /* 0x000fe400078e00ff */
[----:B------:R-:W-:-:S07]  /*e550*/  IMAD.MOV.U32 R3, RZ, RZ, R14 ;  /* 0x000000ffff037224 */ /* 0x000fce00078e000e */
[----:B------:R-:W-:Y:S05]  /*e560*/  WARPSYNC.COLLECTIVE R15, `(.L_x_2233) ;  /* 0x000000000f087348 */ /* 0x000fea0003c00000 */
[----:B------:R0:W1:Y:S02]  /*e570*/  SHFL.IDX P6, R14, R13, R12, R11 ;  /* 0x0000000c0d0e7389 */ /* 0x00006400000c000b */
[----:B01----:R-:W-:Y:S01]  /*e580*/  ENDCOLLECTIVE ;  /* 0x000000000000791b */ /* 0x003fe20003800000 */
.L_x_2233:
        /* <DEDUP_REMOVED lines=15> */
.L_x_2234:
[----:B------:R-:W-:Y:S02]  /*e680*/  @P1 IMAD R8, R6, 0x2, R16 ;  /* 0x0000000206081824 */ /* 0x000fe400078e0210 */
[----:B------:R-:W-:Y:S02]  /*e690*/  IMAD.MOV.U32 R13, RZ, RZ, R5 ;  /* 0x000000ffff0d7224 */ /* 0x000fe400078e0005 */
[----:B------:R-:W-:Y:S02]  /*e6a0*/  IMAD.MOV.U32 R12, RZ, RZ, 0x4 ;  /* 0x00000004ff0c7424 */ /* 0x000fe400078e00ff */
[----:B------:R-:W-:-:S07]  /*e6b0*/  IMAD.MOV.U32 R3, RZ, RZ, R14 ;  /* 0x000000ffff037224 */ /* 0x000fce00078e000e */
[----:B------:R-:W-:Y:S05]  /*e6c0*/  WARPSYNC.COLLECTIVE R15, `(.L_x_2235) ;  /* 0x000000000f087348 */ /* 0x000fea0003c00000 */
[----:B------:R0:W1:Y:S02]  /*e6d0*/  SHFL.IDX P6, R14, R13, R12, R11 ;  /* 0x0000000c0d0e7389 */ /* 0x00006400000c000b */
[----:B01----:R-:W-:Y:S01]  /*e6e0*/  ENDCOLLECTIVE ;  /* 0x000000000000791b */ /* 0x003fe20003800000 */
.L_x_2235:
        /* <DEDUP_REMOVED lines=15> */
.L_x_2236:
[----:B------:R-:W-:Y:S02]  /*e7e0*/  @P1 IMAD R8, R6, 0x2, R16 ;  /* 0x0000000206081824 */ /* 0x000fe400078e0210 */
[----:B------:R-:W-:Y:S02]  /*e7f0*/  IMAD.MOV.U32 R13, RZ, RZ, R5 ;  /* 0x000000ffff0d7224 */ /* 0x000fe400078e0005 */
[----:B------:R-:W-:Y:S02]  /*e800*/  IMAD.MOV.U32 R12, RZ, RZ, 0x5 ;  /* 0x00000005ff0c7424 */ /* 0x000fe400078e00ff */
[----:B------:R-:W-:-:S07]  /*e810*/  IMAD.MOV.U32 R3, RZ, RZ, R14 ;  /* 0x000000ffff037224 */ /* 0x000fce00078e000e */
[----:B------:R-:W-:Y:S05]  /*e820*/  WARPSYNC.COLLECTIVE R15, `(.L_x_2237) ;  /* 0x000000000f087348 */ /* 0x000fea0003c00000 */
[----:B------:R0:W1:Y:S02]  /*e830*/  SHFL.IDX P6, R14, R13, R12, R11 ;  /* 0x0000000c0d0e7389 */ /* 0x00006400000c000b */
[----:B01----:R-:W-:Y:S01]  /*e840*/  ENDCOLLECTIVE ;  /* 0x000000000000791b */ /* 0x003fe20003800000 */
.L_x_2237:
        /* <DEDUP_REMOVED lines=15> */
.L_x_2238:
[----:B------:R-:W-:Y:S02]  /*e940*/  @P1 IMAD R8, R6, 0x2, R16 ;  /* 0x0000000206081824 */ /* 0x000fe400078e0210 */
[----:B------:R-:W-:Y:S02]  /*e950*/  IMAD.MOV.U32 R13, RZ, RZ, R5 ;  /* 0x000000ffff0d7224 */ /* 0x000fe400078e0005 */
[----:B------:R-:W-:Y:S02]  /*e960*/  IMAD.MOV.U32 R12, RZ, RZ, 0x6 ;  /* 0x00000006ff0c7424 */ /* 0x000fe400078e00ff */
[----:B------:R-:W-:-:S07]  /*e970*/  IMAD.MOV.U32 R3, RZ, RZ, R14 ;  /* 0x000000ffff037224 */ /* 0x000fce00078e000e */
[----:B------:R-:W-:Y:S05]  /*e980*/  WARPSYNC.COLLECTIVE R15, `(.L_x_2239) ;  /* 0x000000000f087348 */ /* 0x000fea0003c00000 */
[----:B------:R0:W1:Y:S02]  /*e990*/  SHFL.IDX P6, R14, R13, R12, R11 ;  /* 0x0000000c0d0e7389 */ /* 0x00006400000c000b */
[----:B01----:R-:W-:Y:S01]  /*e9a0*/  ENDCOLLECTIVE ;  /* 0x000000000000791b */ /* 0x003fe20003800000 */
.L_x_2239:
        /* <DEDUP_REMOVED lines=15> */
.L_x_2240:
[----:B------:R-:W-:Y:S02]  /*eaa0*/  @P1 IMAD R8, R6, 0x2, R16 ;  /* 0x0000000206081824 */ /* 0x000fe400078e0210 */
[----:B------:R-:W-:Y:S02]  /*eab0*/  IMAD.MOV.U32 R13, RZ, RZ, R5 ;  /* 0x000000ffff0d7224 */ /* 0x000fe400078e0005 */
[----:B------:R-:W-:Y:S02]  /*eac0*/  IMAD.MOV.U32 R12, RZ, RZ, 0x7 ;  /* 0x00000007ff0c7424 */ /* 0x000fe400078e00ff */
[----:B------:R-:W-:-:S07]  /*ead0*/  IMAD.MOV.U32 R3, RZ, RZ, R14 ;  /* 0x000000ffff037224 */ /* 0x000fce00078e000e */
[----:B------:R-:W-:Y:S05]  /*eae0*/  WARPSYNC.COLLECTIVE R15, `(.L_x_2241) ;  /* 0x000000000f087348 */ /* 0x000fea0003c00000 */
[----:B------:R0:W1:Y:S02]  /*eaf0*/  SHFL.IDX P6, R14, R13, R12, R11 ;  /* 0x0000000c0d0e7389 */ /* 0x00006400000c000b */
[----:B01----:R-:W-:Y:S01]  /*eb00*/  ENDCOLLECTIVE ;  /* 0x000000000000791b */ /* 0x003fe20003800000 */
.L_x_2241:
        /* <DEDUP_REMOVED lines=14> */
.L_x_2242:
[----:B------:R-:W-:Y:S05]  /*ebf0*/  BRA `(.L_x_2243) ;  /* 0xffffffc4001c7947 */ /* 0x000fea000383ffff */
.L_x_2179:
[----:B------:R-:W-:Y:S02]  /*ec00*/  IMAD.MOV.U32 R13, RZ, RZ, R4 ;  /* 0x000000ffff0d7224 */ /* 0x000fe400078e0004 */
[----:B------:R-:W-:Y:S02]  /*ec10*/  IMAD.MOV.U32 R12, RZ, RZ, RZ ;  /* 0x000000ffff0c7224 */ /* 0x000fe400078e00ff */
[----:B------:R-:W-:Y:S02]  /*ec20*/  IMAD.MOV.U32 R11, RZ, RZ, 0x181f ;  /* 0x0000181fff0b7424 */ /* 0x000fe400078e00ff */
[----:B------:R-:W-:Y:S02]  /*ec30*/  IMAD.MOV.U32 R15, RZ, RZ, -0x1 ;  /* 0xffffffffff0f7424 */ /* 0x000fe400078e00ff */
[----:B------:R-:W-:-:S07]  /*ec40*/  IMAD.U32 R6, RZ, RZ, UR43 ;  /* 0x0000002bff067e24 */ /* 0x000fce000f8e00ff */
[----:B-----5:R-:W-:Y:S05]  /*ec50*/  WARPSYNC.COLLECTIVE R15, `(.L_x_2244) ;  /* 0x000000000f087348 */ /* 0x020fea0003c00000 */
[----:B------:R0:W1:Y:S02]  /*ec60*/  SHFL.IDX P6, R14, R13, R12, R11 ;  /* 0x0000000c0d0e7389 */ /* 0x00006400000c000b */
[----:B01---5:R-:W-:Y:S01]  /*ec70*/  ENDCOLLECTIVE ;  /* 0x000000000000791b */ /* 0x023fe20003800000 */
.L_x_2244:
[----:B------:R-:W-:-:S05]  /*ec80*/  IMAD R6, R6, 0xc0, R8 ;  /* 0x000000c006067824 */ /* 0x000fca00078e0208 */
[----:B------:R-:W-:Y:S01]  /*ec90*/  ISETP.GE.AND P1, PT, R6, UR37, PT ;  /* 0x0000002506007c0c */ /* 0x000fe2000bf26270 */
[----:B------:R-:W-:Y:S02]  /*eca0*/  IMAD.MOV.U32 R13, RZ, RZ, R0 ;  /* 0x000000ffff0d7224 */ /* 0x000fe400078e0000 */
[----:B------:R-:W-:-:S10]  /*ecb0*/  IMAD.MOV.U32 R2, RZ, RZ, R14 ;  /* 0x000000ffff027224 */ /* 0x000fd400078e000e */
[----:B------:R-:W-:Y:S05]  /*ecc0*/  WARPSYNC.COLLECTIVE R15, `(.L_x_2245) ;  /* 0x000000000f087348 */ /* 0x000fea0003c00000 */
[----:B------:R0:W1:Y:S02]  /*ecd0*/  SHFL.IDX P6, R14, R13, R12, R11 ;  /* 0x0000000c0d0e7389 */ /* 0x00006400000c000b */
[----:B01----:R-:W-:Y:S01]  /*ece0*/  ENDCOLLECTIVE ;  /* 0x000000000000791b */ /* 0x003fe20003800000 */
.L_x_2245:
[----:B------:R-:W-:Y:S02]  /*ecf0*/  IMAD.MOV.U32 R13, RZ, RZ, R4 ;  /* 0x000000ffff0d7224 */ /* 0x000fe400078e0004 */
[----:B------:R-:W-:Y:S02]  /*ed00*/  IMAD.MOV.U32 R12, RZ, RZ, 0x1 ;  /* 0x00000001ff0c7424 */ /* 0x000fe400078e00ff */
[----:B------:R-:W-:-:S07]  /*ed10*/  IMAD.MOV.U32 R3, RZ, RZ, R14 ;  /* 0x000000ffff037224 */ /* 0x000fce00078e000e */
[----:B------:R-:W-:Y:S05]  /*ed20*/  WARPSYNC.COLLECTIVE R15, `(.L_x_2246) ;  /* 0x000000000f087348 */ /* 0x000fea0003c00000 */
[----:B------:R0:W1:Y:S02]  /*ed30*/  SHFL.IDX P6, R14, R13, R12, R11 ;  /* 0x0000000c0d0e7389 */ /* 0x00006400000c000b */
[----:B01----:R-:W-:Y:S01]  /*ed40*/  ENDCOLLECTIVE ;  /* 0x000000000000791b */ /* 0x003fe20003800000 */
.L_x_2246:
        /* <DEDUP_REMOVED lines=16> */
.L_x_2247:
[----:B------:R-:W-:Y:S02]  /*ee50*/  IMAD.MOV.U32 R13, RZ, RZ, R4 ;  /* 0x000000ffff0d7224 */ /* 0x000fe400078e0004 */
[----:B------:R-:W-:Y:S02]  /*ee60*/  IMAD.MOV.U32 R12, RZ, RZ, 0x2 ;  /* 0x00000002ff0c7424 */ /* 0x000fe400078e00ff */
[----:B------:R-:W-:-:S07]  /*ee70*/  IMAD.MOV.U32 R3, RZ, RZ, R14 ;  /* 0x000000ffff037224 */ /* 0x000fce00078e000e */
[----:B------:R-:W-:Y:S05]  /*ee80*/  WARPSYNC.COLLECTIVE R15, `(.L_x_2248) ;  /* 0x000000000f087348 */ /* 0x000fea0003c00000 */
[----:B------:R0:W1:Y:S02]  /*ee90*/  SHFL.IDX P6, R14, R13, R12, R11 ;  /* 0x0000000c0d0e7389 */ /* 0x00006400000c000b */
[----:B01----:R-:W-:Y:S01]  /*eea0*/  ENDCOLLECTIVE ;  /* 0x000000000000791b */ /* 0x003fe20003800000 */
.L_x_2248:
        /* <DEDUP_REMOVED lines=11> */
[----:B------:R-:W-:Y:S02]  /*ef60*/  ISETP.GE.AND P1, PT, R2, UR37, PT ;  /* 0x0000002502007c0c */ /* 0x000fe4000bf26270 */
[----:B------:R-:W-:-:S11]  /*ef70*/  MOV R2, R14 ;  /* 0x0000000e00027202 */ /* 0x000fd60000000f00 */
[----:B------:R-:W-:Y:S05]  /*ef80*/  WARPSYNC.COLLECTIVE R15, `(.L_x_2249) ;  /* 0x000000000f087348 */ /* 0x000fea0003c00000 */
[----:B------:R0:W1:Y:S02]  /*ef90*/  SHFL.IDX P6, R14, R13, R12, R11 ;  /* 0x0000000c0d0e7389 */ /* 0x00006400000c000b */
[----:B01----:R-:W-:Y:S01]  /*efa0*/  ENDCOLLECTIVE ;  /* 0x000000000000791b */ /* 0x003fe20003800000 */
.L_x_2249:
[----:B------:R-:W-:Y:S02]  /*efb0*/  IMAD.MOV.U32 R13, RZ, RZ, R4 ;  /* 0x000000ffff0d7224 */ /* 0x000fe400078e0004 */
[----:B------:R-:W-:Y:S02]  /*efc0*/  IMAD.MOV.U32 R12, RZ, RZ, 0x3 ;  /* 0x00000003ff0c7424 */ /* 0x000fe400078e00ff */
[----:B------:R-:W-:-:S07]  /*efd0*/  IMAD.MOV.U32 R3, RZ, RZ, R14 ;  /* 0x000000ffff037224 */ /* 0x000fce00078e000e */
[----:B------:R-:W-:Y:S05]  /*efe0*/  WARPSYNC.COLLECTIVE R15, `(.L_x_2250) ;  /* 0x000000000f087348 */ /* 0x000fea0003c00000 */
[----:B------:R0:W1:Y:S02]  /*eff0*/  SHFL.IDX P6, R14, R13, R12, R11 ;  /* 0x0000000c0d0e7389 */ /* 0x00006400000c000b */
[----:B01----:R-:W-:Y:S01]  /*f000*/  ENDCOLLECTIVE ;  /* 0x000000000000791b */ /* 0x003fe20003800000 */
.L_x_2250:
        /* <DEDUP_REMOVED lines=16> */
.L_x_2251:
[----:B------:R-:W-:Y:S02]  /*f110*/  IMAD.MOV.U32 R13, RZ, RZ, R4 ;  /* 0x000000ffff0d7224 */ /* 0x000fe400078e0004 */
[----:B------:R-:W-:Y:S02]  /*f120*/  IMAD.MOV.U32 R12, RZ, RZ, 0x4 ;  /* 0x00000004ff0c7424 */ /* 0x000fe400078e00ff */
[----:B------:R-:W-:-:S07]  /*f130*/  IMAD.MOV.U32 R3, RZ, RZ, R14 ;  /* 0x000000ffff037224 */ /* 0x000fce00078e000e */
[----:B------:R-:W-:Y:S05]  /*f140*/  WARPSYNC.COLLECTIVE R15, `(.L_x_2252) ;  /* 0x000000000f087348 */ /* 0x000fea0003c00000 */
[----:B------:R0:W1:Y:S02]  /*f150*/  SHFL.IDX P6, R14, R13, R12, R11 ;  /* 0x0000000c0d0e7389 */ /* 0x00006400000c000b */
[----:B01----:R-:W-:Y:S01]  /*f160*/  ENDCOLLECTIVE ;  /* 0x000000000000791b */ /* 0x003fe20003800000 */
.L_x_2252:
        /* <DEDUP_REMOVED lines=16> */
.L_x_2253:
[----:B------:R-:W-:Y:S02]  /*f270*/  IMAD.MOV.U32 R13, RZ, RZ, R4 ;  /* 0x000000ffff0d7224 */ /* 0x000fe400078e0004 */
[----:B------:R-:W-:Y:S02]  /*f280*/  IMAD.MOV.U32 R12, RZ, RZ, 0x5 ;  /* 0x00000005ff0c7424 */ /* 0x000fe400078e00ff */
[----:B------:R-:W-:-:S07]  /*f290*/  IMAD.MOV.U32 R3, RZ, RZ, R14 ;  /* 0x000000ffff037224 */ /* 0x000fce00078e000e */
[----:B------:R-:W-:Y:S05]  /*f2a0*/  WARPSYNC.COLLECTIVE R15, `(.L_x_2254) ;  /* 0x000000000f087348 */ /* 0x000fea0003c00000 */
[----:B------:R0:W1:Y:S02]  /*f2b0*/  SHFL.IDX P6, R14, R13, R12, R11 ;  /* 0x0000000c0d0e7389 */ /* 0x00006400000c000b */
[----:B01----:R-:W-:Y:S01]  /*f2c0*/  ENDCOLLECTIVE ;  /* 0x000000000000791b */ /* 0x003fe20003800000 */
.L_x_2254:
        /* <DEDUP_REMOVED lines=16> */
.L_x_2255:
[----:B------:R-:W-:Y:S02]  /*f3d0*/  IMAD.MOV.U32 R13, RZ, RZ, R4 ;  /* 0x000000ffff0d7224 */ /* 0x000fe400078e0004 */
[----:B------:R-:W-:Y:S02]  /*f3e0*/  IMAD.MOV.U32 R12, RZ, RZ, 0x6 ;  /* 0x00000006ff0c7424 */ /* 0x000fe400078e00ff */
[----:B------:R-:W-:-:S07]  /*f3f0*/  IMAD.MOV.U32 R3, RZ, RZ, R14 ;  /* 0x000000ffff037224 */ /* 0x000fce00078e000e */
[----:B------:R-:W-:Y:S05]  /*f400*/  WARPSYNC.COLLECTIVE R15, `(.L_x_2256) ;  /* 0x000000000f087348 */ /* 0x000fea0003c00000 */
[----:B------:R0:W1:Y:S02]  /*f410*/  SHFL.IDX P6, R14, R13, R12, R11 ;  /* 0x0000000c0d0e7389 */ /* 0x00006400000c000b */
[----:B01----:R-:W-:Y:S01]  /*f420*/  ENDCOLLECTIVE ;  /* 0x000000000000791b */ /* 0x003fe20003800000 */
.L_x_2256:
        /* <DEDUP_REMOVED lines=16> */
.L_x_2257:
[----:B------:R-:W-:Y:S02]  /*f530*/  IMAD.MOV.U32 R13, RZ, RZ, R4 ;  /* 0x000000ffff0d7224 */ /* 0x000fe400078e0004 */
[----:B------:R-:W-:Y:S02]  /*f540*/  IMAD.MOV.U32 R12, RZ, RZ, 0x7 ;  /* 0x00000007ff0c7424 */ /* 0x000fe400078e00ff */
[----:B------:R-:W-:-:S07]  /*f550*/  IMAD.MOV.U32 R3, RZ, RZ, R14 ;  /* 0x000000ffff037224 */ /* 0x000fce00078e000e */
[----:B------:R-:W-:Y:S05]  /*f560*/  WARPSYNC.COLLECTIVE R15, `(.L_x_2258) ;  /* 0x000000000f087348 */ /* 0x000fea0003c00000 */
[----:B------:R0:W1:Y:S02]  /*f570*/  SHFL.IDX P6, R14, R13, R12, R11 ;  /* 0x0000000c0d0e7389 */ /* 0x00006400000c000b */
[----:B01----:R-:W-:Y:S01]  /*f580*/  ENDCOLLECTIVE ;  /* 0x000000000000791b */ /* 0x003fe20003800000 */
.L_x_2258:
        /* <DEDUP_REMOVED lines=10> */
.L_x_2259:
        /* <DEDUP_REMOVED lines=12> */
.L_x_2260:
        /* <DEDUP_REMOVED lines=13> */
.L_x_2261:
[----:B------:R-:W-:Y:S02]  /*f7c0*/  IMAD.MOV.U32 R13, RZ, RZ, R7 ;  /* 0x000000ffff0d7224 */ /* 0x000fe400078e0007 */
[----:B------:R-:W-:Y:S01]  /*f7d0*/  IMAD.MOV.U32 R12, RZ, RZ, 0x1 ;  /* 0x00000001ff0c7424 */ /* 0x000fe200078e00ff */
[----:B------:R-:W-:-:S13]  /*f7e0*/  @!P1 LEA R2, P0, R10, R14, 0x1 ;  /* 0x0000000e0a029211 */ /* 0x000fda00078008ff */
[----:B------:R-:W-:Y:S05]  /*f7f0*/  WARPSYNC.COLLECTIVE R15, `(.L_x_2262) ;  /* 0x000000000f087348 */ /* 0x000fea0003c00000 */
[----:B------:R0:W1:Y:S02]  /*f800*/  SHFL.IDX P6, R14, R13, R12, R11 ;  /* 0x0000000c0d0e7389 */ /* 0x00006400000c000b */
[----:B01----:R-:W-:Y:S01]  /*f810*/  ENDCOLLECTIVE ;  /* 0x000000000000791b */ /* 0x003fe20003800000 */
.L_x_2262:
        /* <DEDUP_REMOVED lines=12> */
.L_x_2263:
[----:B------:R-:W-:Y:S02]  /*f8e0*/  IMAD.MOV.U32 R13, RZ, RZ, R7 ;  /* 0x000000ffff0d7224 */ /* 0x000fe400078e0007 */
[----:B------:R-:W-:Y:S02]  /*f8f0*/  IMAD.MOV.U32 R12, RZ, RZ, 0x2 ;  /* 0x00000002ff0c7424 */ /* 0x000fe400078e00ff */
[----:B------:R-:W-:-:S07]  /*f900*/  IMAD.MOV.U32 R2, RZ, RZ, R14 ;  /* 0x000000ffff027224 */ /* 0x000fce00078e000e */
[----:B------:R-:W-:Y:S05]  /*f910*/  WARPSYNC.COLLECTIVE R15, `(.L_x_2264) ;  /* 0x000000000f087348 */ /* 0x000fea0003c00000 */
[----:B------:R0:W1:Y:S02]  /*f920*/  SHFL.IDX P6, R14, R13, R12, R11 ;  /* 0x0000000c0d0e7389 */ /* 0x00006400000c000b */
[----:B01----:R-:W-:Y:S01]  /*f930*/  ENDCOLLECTIVE ;  /* 0x000000000000791b */ /* 0x003fe20003800000 */
.L_x_2264:
        /* <DEDUP_REMOVED lines=11> */
.L_x_2265:
        /* <DEDUP_REMOVED lines=8> */
.L_x_2266:
[----:B------:R-:W-:-:S04]  /*fa70*/  @!P1 LEA R2, P0, R10, R2, 0x1 ;  /* 0x000000020a029211 */ /* 0x000fc800078008ff */
[----:B------:R-:W-:-:S05]  /*fa80*/  @!P1 IADD3.X R3, RZ, R0, RZ, P0, !PT ;  /* 0x00000000ff039210 */ /* 0x000fca00007fe4ff */
        /* <DEDUP_REMOVED lines=9> */
.L_x_2267:
[----:B------:R-:W-:Y:S05]  /*fb20*/  BRA `(.L_x_2268) ;  /* 0xffffffc000dc7947 */ /* 0x000fea000383ffff */
.L_x_2182:
[----:B0-----:R0:W1:Y:S02]  /*fb30*/  SYNCS.PHASECHK.TRANS64.TRYWAIT P0, [R16+URZ+0x16820], R3 ;  /* 0x01682003100075a7 */ /* 0x001064000800017f */
[----:B-1----:R-:W-:Y:S05]  /*fb40*/  @!P0 NANOSLEEP.SYNCS 0x989680 ;  /* 0x009896800000895d */ /* 0x002fea0003900000 */
[----:B------:R-:W1:Y:S02]  /*fb50*/  @!P0 SYNCS.PHASECHK.TRANS64 P0, [R16+URZ+0x16820], R3 ;  /* 0x01682003100085a7 */ /* 0x000e64000800007f */
[----:B-1----:R-:W-:Y:S05]  /*fb60*/  @!P0 BRA `(.L_x_2182) ;  /* 0xfffffffc00f08947 */ /* 0x002fea000383ffff */
[----:B------:R-:W-:Y:S05]  /*fb70*/  BRA `(.L_x_2269) ;  /* 0xffffffc400387947 */ /* 0x000fea000383ffff */
.L_x_2186:
[----:B0-----:R0:W1:Y:S02]  /*fb80*/  SYNCS.PHASECHK.TRANS64.TRYWAIT P0, [R5+URZ+0x16840], R2 ;  /* 0x01684002050075a7 */ /* 0x001064000800017f */
[----:B-1----:R-:W-:Y:S05]  /*fb90*/  @!P0 NANOSLEEP.SYNCS 0x989680 ;  /* 0x009896800000895d */ /* 0x002fea0003900000 */
[----:B------:R-:W1:Y:S02]  /*fba0*/  @!P0 SYNCS.PHASECHK.TRANS64 P0, [R5+URZ+0x16840], R2 ;  /* 0x01684002050085a7 */ /* 0x000e64000800007f */
[----:B-1----:R-:W-:Y:S05]  /*fbb0*/  @!P0 BRA `(.L_x_2186) ;  /* 0xfffffffc00f08947 */ /* 0x002fea000383ffff */
[----:B------:R-:W-:Y:S05]  /*fbc0*/  BRA `(.L_x_2270) ;  /* 0xffffffc800047947 */ /* 0x000fea000383ffff */
.L_x_2187:
        /* <DEDUP_REMOVED lines=8> */
.L_x_2272:
[----:B------:R-:W-:Y:S05]  /*fc50*/  BSYNC B1 ;  /* 0x0000000000017941 */ /* 0x000fea0003800000 */
.L_x_2271:
        /* <DEDUP_REMOVED lines=10> */
.L_x_2273:
        /* <DEDUP_REMOVED lines=8> */
.L_x_2274:
        /* <DEDUP_REMOVED lines=12> */
.L_x_2275:
[----:B------:R-:W-:Y:S02]  /*fe40*/  IMAD.MOV.U32 R13, RZ, RZ, R10 ;  /* 0x000000ffff0d7224 */ /* 0x000fe400078e000a */
[----:B------:R-:W-:Y:S02]  /*fe50*/  IMAD.MOV.U32 R12, RZ, RZ, 0x2 ;  /* 0x00000002ff0c7424 */ /* 0x000fe400078e00ff */
[----:B------:R-:W-:-:S07]  /*fe60*/  IMAD.MOV.U32 R2, RZ, RZ, R14 ;  /* 0x000000ffff027224 */ /* 0x000fce00078e000e */
[----:B------:R-:W-:Y:S05]  /*fe70*/  WARPSYNC.COLLECTIVE R15, `(.L_x_2276) ;  /* 0x000000000f087348 */ /* 0x000fea0003c00000 */
[----:B------:R0:W1:Y:S02]  /*fe80*/  SHFL.IDX P6, R14, R13, R12, R11 ;  /* 0x0000000c0d0e7389 */ /* 0x00006400000c000b */
[----:B01----:R-:W-:Y:S01]  /*fe90*/  ENDCOLLECTIVE ;  /* 0x000000000000791b */ /* 0x003fe20003800000 */
.L_x_2276:
        /* <DEDUP_REMOVED lines=11> */
.L_x_2277:
[----:B------:R-:W-:Y:S02]  /*ff50*/  IMAD.MOV.U32 R13, RZ, RZ, R10 ;  /* 0x000000ffff0d7224 */ /* 0x000fe400078e000a */
[----:B------:R-:W-:Y:S02]  /*ff60*/  IMAD.MOV.U32 R12, RZ, RZ, 0x3 ;  /* 0x00000003ff0c7424 */ /* 0x000fe400078e00ff */
[----:B------:R-:W-:-:S07]  /*ff70*/  IMAD.MOV.U32 R2, RZ, RZ, R14 ;  /* 0x000000ffff027224 */ /* 0x000fce00078e000e */
[----:B------:R-:W-:Y:S05]  /*ff80*/  WARPSYNC.COLLECTIVE R15, `(.L_x_2278) ;  /* 0x000000000f087348 */ /* 0x000fea0003c00000 */
[----:B------:R0:W1:Y:S02]  /*ff90*/  SHFL.IDX P6, R14, R13, R12, R11 ;  /* 0x0000000c0d0e7389 */ /* 0x00006400000c000b */
[----:B01----:R-:W-:Y:S01]  /*ffa0*/  ENDCOLLECTIVE ;  /* 0x000000000000791b */ /* 0x003fe20003800000 */
.L_x_2278:
        /* <DEDUP_REMOVED lines=11> */
.L_x_2279:
[----:B------:R-:W-:Y:S02]  /*10060*/  IMAD.MOV.U32 R13, RZ, RZ, R10 ;  /* 0x000000ffff0d7224 */ /* 0x000fe400078e000a */
[----:B------:R-:W-:Y:S02]  /*10070*/  IMAD.MOV.U32 R12, RZ, RZ, 0x4 ;  /* 0x00000004ff0c7424 */ /* 0x000fe400078e00ff */
[----:B------:R-:W-:-:S07]  /*10080*/  IMAD.MOV.U32 R2, RZ, RZ, R14 ;  /* 0x000000ffff027224 */ /* 0x000fce00078e000e */
[----:B------:R-:W-:Y:S05]  /*10090*/  WARPSYNC.COLLECTIVE R15, `(.L_x_2280) ;  /* 0x000000000f087348 */ /* 0x000fea0003c00000 */
[----:B------:R0:W1:Y:S02]  /*100a0*/  SHFL.IDX P6, R14, R13, R12, R11 ;  /* 0x0000000c0d0e7389 */ /* 0x00006400000c000b */
[----:B01----:R-:W-:Y:S01]  /*100b0*/  ENDCOLLECTIVE ;  /* 0x000000000000791b */ /* 0x003fe20003800000 */
.L_x_2280:
        /* <DEDUP_REMOVED lines=11> */
.L_x_2281:
[----:B------:R-:W-:Y:S02]  /*10170*/  IMAD.MOV.U32 R13, RZ, RZ, R10 ;  /* 0x000000ffff0d7224 */ /* 0x000fe400078e000a */
[----:B------:R-:W-:Y:S02]  /*10180*/  IMAD.MOV.U32 R12, RZ, RZ, 0x5 ;  /* 0x00000005ff0c7424 */ /* 0x000fe400078e00ff */
[----:B------:R-:W-:-:S07]  /*10190*/  IMAD.MOV.U32 R2, RZ, RZ, R14 ;  /* 0x000000ffff027224 */ /* 0x000fce00078e000e */
[----:B------:R-:W-:Y:S05]  /*101a0*/  WARPSYNC.COLLECTIVE R15, `(.L_x_2282) ;  /* 0x000000000f087348 */ /* 0x000fea0003c00000 */
[----:B------:R0:W1:Y:S02]  /*101b0*/  SHFL.IDX P6, R14, R13, R12, R11 ;  /* 0x0000000c0d0e7389 */ /* 0x00006400000c000b */
[----:B01----:R-:W-:Y:S01]  /*101c0*/  ENDCOLLECTIVE ;  /* 0x000000000000791b */ /* 0x003fe20003800000 */
.L_x_2282:
        /* <DEDUP_REMOVED lines=11> */
.L_x_2283:
[----:B------:R-:W-:Y:S02]  /*10280*/  IMAD.MOV.U32 R13, RZ, RZ, R10 ;  /* 0x000000ffff0d7224 */ /* 0x000fe400078e000a */
[----:B------:R-:W-:Y:S02]  /*10290*/  IMAD.MOV.U32 R12, RZ, RZ, 0x6 ;  /* 0x00000006ff0c7424 */ /* 0x000fe400078e00ff */
[----:B------:R-:W-:-:S07]  /*102a0*/  IMAD.MOV.U32 R2, RZ, RZ, R14 ;  /* 0x000000ffff027224 */ /* 0x000fce00078e000e */
[----:B------:R-:W-:Y:S05]  /*102b0*/  WARPSYNC.COLLECTIVE R15, `(.L_x_2284) ;  /* 0x000000000f087348 */ /* 0x000fea0003c00000 */
[----:B------:R0:W1:Y:S02]  /*102c0*/  SHFL.IDX P6, R14, R13, R12, R11 ;  /* 0x0000000c0d0e7389 */ /* 0x00006400000c000b */
[----:B01----:R-:W-:Y:S01]  /*102d0*/  ENDCOLLECTIVE ;  /* 0x000000000000791b */ /* 0x003fe20003800000 */
.L_x_2284:
        /* <DEDUP_REMOVED lines=11> */
.L_x_2285:
[----:B------:R-:W-:Y:S02]  /*10390*/  IMAD.MOV.U32 R13, RZ, RZ, R10 ;  /* 0x000000ffff0d7224 */ /* 0x000fe400078e000a */
[----:B------:R-:W-:Y:S02]  /*103a0*/  IMAD.MOV.U32 R12, RZ, RZ, 0x7 ;  /* 0x00000007ff0c7424 */ /* 0x000fe400078e00ff */
[----:B------:R-:W-:-:S07]  /*103b0*/  IMAD.MOV.U32 R2, RZ, RZ, R14 ;  /* 0x000000ffff027224 */ /* 0x000fce00078e000e */
[----:B------:R-:W-:Y:S05]  /*103c0*/  WARPSYNC.COLLECTIVE R15, `(.L_x_2286) ;  /* 0x000000000f087348 */ /* 0x000fea0003c00000 */
[----:B------:R0:W1:Y:S02]  /*103d0*/  SHFL.IDX P6, R14, R13, R12, R11 ;  /* 0x0000000c0d0e7389 */ /* 0x00006400000c000b */
[----:B01----:R-:W-:Y:S01]  /*103e0*/  ENDCOLLECTIVE ;  /* 0x000000000000791b */ /* 0x003fe20003800000 */
.L_x_2286:
        /* <DEDUP_REMOVED lines=11> */
.L_x_2287:
[----:B------:R-:W-:Y:S01]  /*104a0*/  IMAD.MOV.U32 R2, RZ, RZ, R14 ;  /* 0x000000ffff027224 */ /* 0x000fe200078e000e */
[----:B------:R-:W-:Y:S06]  /*104b0*/  BRA `(.L_x_2288) ;  /* 0xffffffc000ec7947 */ /* 0x000fec000383ffff */
.L_x_2192:
[----:B-1----:R1:W2:Y:S02]  /*104c0*/  SYNCS.PHASECHK.TRANS64.TRYWAIT P0, [R5+URZ+0x16860], R2 ;  /* 0x01686002050075a7 */ /* 0x0022a4000800017f */
[----:B--2---:R-:W-:Y:S05]  /*104d0*/  @!P0 NANOSLEEP.SYNCS 0x989680 ;  /* 0x009896800000895d */ /* 0x004fea0003900000 */
[----:B------:R-:W2:Y:S02]  /*104e0*/  @!P0 SYNCS.PHASECHK.TRANS64 P0, [R5+URZ+0x16860], R2 ;  /* 0x01686002050085a7 */ /* 0x000ea4000800007f */
[----:B--2---:R-:W-:Y:S05]  /*104f0*/  @!P0 BRA `(.L_x_2192) ;  /* 0xfffffffc00f08947 */ /* 0x004fea000383ffff */
[----:B------:R-:W-:Y:S05]  /*10500*/  BRA `(.L_x_2289) ;  /* 0xffffffc400447947 */ /* 0x000fea000383ffff */
.L_x_2193:
        /* <DEDUP_REMOVED lines=8> */
.L_x_2291:
[----:B------:R-:W-:Y:S05]  /*10590*/  BSYNC B1 ;  /* 0x0000000000017941 */ /* 0x000fea0003800000 */
.L_x_2290:
        /* <DEDUP_REMOVED lines=9> */
.L_x_2292:
[----:B------:R-:W-:Y:S02]  /*10630*/  IMAD.MOV.U32 R13, RZ, RZ, R18 ;  /* 0x000000ffff0d7224 */ /* 0x000fe400078e0012 */
[----:B------:R-:W-:Y:S02]  /*10640*/  IMAD.MOV.U32 R12, RZ, RZ, 0x1 ;  /* 0x00000001ff0c7424 */ /* 0x000fe400078e00ff */
[----:B------:R-:W-:-:S07]  /*10650*/  IMAD.MOV.U32 R2, RZ, RZ, R14 ;  /* 0x000000ffff027224 */ /* 0x000fce00078e000e */
[----:B------:R-:W-:Y:S05]  /*10660*/  WARPSYNC.COLLECTIVE R15, `(.L_x_2293) ;  /* 0x000000000f087348 */ /* 0x000fea0003c00000 */
[----:B------:R0:W1:Y:S02]  /*10670*/  SHFL.IDX P6, R14, R13, R12, R11 ;  /* 0x0000000c0d0e7389 */ /* 0x00006400000c000b */
[----:B01----:R-:W-:Y:S01]  /*10680*/  ENDCOLLECTIVE ;  /* 0x000000000000791b */ /* 0x003fe20003800000 */
.L_x_2293:
        /* <DEDUP_REMOVED lines=12> */
.L_x_2294:
[----:B------:R-:W-:Y:S02]  /*10750*/  IMAD.MOV.U32 R13, RZ, RZ, R18 ;  /* 0x000000ffff0d7224 */ /* 0x000fe400078e0012 */
[----:B------:R-:W-:Y:S02]  /*10760*/  IMAD.MOV.U32 R12, RZ, RZ, 0x2 ;  /* 0x00000002ff0c7424 */ /* 0x000fe400078e00ff */
[----:B------:R-:W-:-:S07]  /*10770*/  IMAD.MOV.U32 R2, RZ, RZ, R14 ;  /* 0x000000ffff027224 */ /* 0x000fce00078e000e */
[----:B------:R-:W-:Y:S05]  /*10780*/  WARPSYNC.COLLECTIVE R15, `(.L_x_2295) ;  /* 0x000000000f087348 */ /* 0x000fea0003c00000 */
[----:B------:R0:W1:Y:S02]  /*10790*/  SHFL.IDX P6, R14, R13, R12, R11 ;  /* 0x0000000c0d0e7389 */ /* 0x00006400000c000b */
[----:B01----:R-:W-:Y:S01]  /*107a0*/  ENDCOLLECTIVE ;  /* 0x000000000000791b */ /* 0x003fe20003800000 */
.L_x_2295:
        /* <DEDUP_REMOVED lines=12> */
.L_x_2296:
[----:B------:R-:W-:Y:S02]  /*10870*/  IMAD.MOV.U32 R13, RZ, RZ, R18 ;  /* 0x000000ffff0d7224 */ /* 0x000fe400078e0012 */
[----:B------:R-:W-:Y:S02]  /*10880*/  IMAD.MOV.U32 R12, RZ, RZ, 0x3 ;  /* 0x00000003ff0c7424 */ /* 0x000fe400078e00ff */
[----:B------:R-:W-:-:S07]  /*10890*/  IMAD.MOV.U32 R2, RZ, RZ, R14 ;  /* 0x000000ffff027224 */ /* 0x000fce00078e000e */
[----:B------:R-:W-:Y:S05]  /*108a0*/  WARPSYNC.COLLECTIVE R15, `(.L_x_2297) ;  /* 0x000000000f087348 */ /* 0x000fea0003c00000 */
[----:B------:R0:W1:Y:S02]  /*108b0*/  SHFL.IDX P6, R14, R13, R12, R11 ;  /* 0x0000000c0d0e7389 */ /* 0x00006400000c000b */
[----:B01----:R-:W-:Y:S01]  /*108c0*/  ENDCOLLECTIVE ;  /* 0x000000000000791b */ /* 0x003fe20003800000 */
.L_x_2297:
        /* <DEDUP_REMOVED lines=12> */
.L_x_2298:
[----:B------:R-:W-:Y:S02]  /*10990*/  IMAD.MOV.U32 R13, RZ, RZ, R18 ;  /* 0x000000ffff0d7224 */ /* 0x000fe400078e0012 */
[----:B------:R-:W-:Y:S02]  /*109a0*/  IMAD.MOV.U32 R12, RZ, RZ, 0x4 ;  /* 0x00000004ff0c7424 */ /* 0x000fe400078e00ff */
[----:B------:R-:W-:-:S07]  /*109b0*/  IMAD.MOV.U32 R2, RZ, RZ, R14 ;  /* 0x000000ffff027224 */ /* 0x000fce00078e000e */
[----:B------:R-:W-:Y:S05]  /*109c0*/  WARPSYNC.COLLECTIVE R15, `(.L_x_2299) ;  /* 0x000000000f087348 */ /* 0x000fea0003c00000 */
[----:B------:R0:W1:Y:S02]  /*109d0*/  SHFL.IDX P6, R14, R13, R12, R11 ;  /* 0x0000000c0d0e7389 */ /* 0x00006400000c000b */
[----:B01----:R-:W-:Y:S01]  /*109e0*/  ENDCOLLECTIVE ;  /* 0x000000000000791b */ /* 0x003fe20003800000 */
.L_x_2299:
        /* <DEDUP_REMOVED lines=12> */
.L_x_2300:
[----:B------:R-:W-:Y:S02]  /*10ab0*/  IMAD.MOV.U32 R13, RZ, RZ, R18 ;  /* 0x000000ffff0d7224 */ /* 0x000fe400078e0012 */
[----:B------:R-:W-:Y:S02]  /*10ac0*/  IMAD.MOV.U32 R12, RZ, RZ, 0x5 ;  /* 0x00000005ff0c7424 */ /* 0x000fe400078e00ff */
[----:B------:R-:W-:-:S07]  /*10ad0*/  IMAD.MOV.U32 R2, RZ, RZ, R14 ;  /* 0x000000ffff027224 */ /* 0x000fce00078e000e */
[----:B------:R-:W-:Y:S05]  /*10ae0*/  WARPSYNC.COLLECTIVE R15, `(.L_x_2301) ;  /* 0x000000000f087348 */ /* 0x000fea0003c00000 */
[----:B------:R0:W1:Y:S02]  /*10af0*/  SHFL.IDX P6, R14, R13, R12, R11 ;  /* 0x0000000c0d0e7389 */ /* 0x00006400000c000b */
[----:B01----:R-:W-:Y:S01]  /*10b00*/  ENDCOLLECTIVE ;  /* 0x000000000000791b */ /* 0x003fe20003800000 */
.L_x_2301:
        /* <DEDUP_REMOVED lines=12> */
.L_x_2302:
[----:B------:R-:W-:Y:S02]  /*10bd0*/  IMAD.MOV.U32 R13, RZ, RZ, R18 ;  /* 0x000000ffff0d7224 */ /* 0x000fe400078e0012 */
[----:B------:R-:W-:Y:S02]  /*10be0*/  IMAD.MOV.U32 R12, RZ, RZ, 0x6 ;  /* 0x00000006ff0c7424 */ /* 0x000fe400078e00ff */
[----:B------:R-:W-:-:S07]  /*10bf0*/  IMAD.MOV.U32 R2, RZ, RZ, R14 ;  /* 0x000000ffff027224 */ /* 0x000fce00078e000e */
[----:B------:R-:W-:Y:S05]  /*10c00*/  WARPSYNC.COLLECTIVE R15, `(.L_x_2303) ;  /* 0x000000000f087348 */ /* 0x000fea0003c00000 */
[----:B------:R0:W1:Y:S02]  /*10c10*/  SHFL.IDX P6, R14, R13, R12, R11 ;  /* 0x0000000c0d0e7389 */ /* 0x00006400000c000b */
[----:B01----:R-:W-:Y:S01]  /*10c20*/  ENDCOLLECTIVE ;  /* 0x000000000000791b */ /* 0x003fe20003800000 */
.L_x_2303:
        /* <DEDUP_REMOVED lines=12> */
.L_x_2304:
[----:B------:R-:W-:Y:S02]  /*10cf0*/  IMAD.MOV.U32 R13, RZ, RZ, R18 ;  /* 0x000000ffff0d7224 */ /* 0x000fe400078e0012 */
[----:B------:R-:W-:Y:S02]  /*10d00*/  IMAD.MOV.U32 R12, RZ, RZ, 0x7 ;  /* 0x00000007ff0c7424 */ /* 0x000fe400078e00ff */
[----:B------:R-:W-:-:S07]  /*10d10*/  IMAD.MOV.U32 R2, RZ, RZ, R14 ;  /* 0x000000ffff027224 */ /* 0x000fce00078e000e */
[----:B------:R-:W-:Y:S05]  /*10d20*/  WARPSYNC.COLLECTIVE R15, `(.L_x_2305) ;  /* 0x000000000f087348 */ /* 0x000fea0003c00000 */
[----:B------:R0:W1:Y:S02]  /*10d30*/  SHFL.IDX P6, R14, R13, R12, R11 ;  /* 0x0000000c0d0e7389 */ /* 0x00006400000c000b */
[----:B01----:R-:W-:Y:S01]  /*10d40*/  ENDCOLLECTIVE ;  /* 0x000000000000791b */ /* 0x003fe20003800000 */
.L_x_2305:
        /* <DEDUP_REMOVED lines=12> */
.L_x_2306:
[----:B------:R-:W-:Y:S01]  /*10e10*/  IMAD.MOV.U32 R2, RZ, RZ, R14 ;  /* 0x000000ffff027224 */ /* 0x000fe200078e000e */
[----:B------:R-:W-:Y:S06]  /*10e20*/  BRA `(.L_x_2307) ;  /* 0xffffffbc00f47947 */ /* 0x000fec000383ffff */
.L_x_2201:
[----:B0-----:R0:W1:Y:S02]  /*10e30*/  SYNCS.PHASECHK.TRANS64.TRYWAIT P0, [R4+URZ+0x16860], R3 ;  /* 0x01686003040075a7 */ /* 0x001064000800017f */
[----:B-1----:R-:W-:Y:S05]  /*10e40*/  @!P0 NANOSLEEP.SYNCS 0x989680 ;  /* 0x009896800000895d */ /* 0x002fea0003900000 */
[----:B------:R-:W1:Y:S02]  /*10e50*/  @!P0 SYNCS.PHASECHK.TRANS64 P0, [R4+URZ+0x16860], R3 ;  /* 0x01686003040085a7 */ /* 0x000e64000800007f */
[----:B-1----:R-:W-:Y:S05]  /*10e60*/  @!P0 BRA `(.L_x_2201) ;  /* 0xfffffffc00f08947 */ /* 0x002fea000383ffff */
[----:B------:R-:W-:Y:S05]  /*10e70*/  BRA `(.L_x_2308) ;  /* 0xffffffc400087947 */ /* 0x000fea000383ffff */
.L_x_2202:
        /* <DEDUP_REMOVED lines=8> */
.L_x_2310:
[----:B------:R-:W-:Y:S05]  /*10f00*/  BSYNC B0 ;  /* 0x0000000000007941 */ /* 0x000fea0003800000 */
.L_x_2309:
        /* <DEDUP_REMOVED lines=10> */
.L_x_2311:
        /* <DEDUP_REMOVED lines=9> */
.L_x_2312:
        /* <DEDUP_REMOVED lines=11> */
.L_x_2313:
[----:B------:R-:W-:Y:S02]  /*110f0*/  IMAD.MOV.U32 R13, RZ, RZ, R18 ;  /* 0x000000ffff0d7224 */ /* 0x000fe400078e0012 */
[----:B------:R-:W-:Y:S01]  /*11100*/  IMAD.MOV.U32 R12, RZ, RZ, 0x2 ;  /* 0x00000002ff0c7424 */ /* 0x000fe200078e00ff */
[----:B------:R-:W-:-:S13]  /*11110*/  IADD3 R2, P0, R14, R6, RZ ;  /* 0x000000060e027210 */ /* 0x000fda0007f1e0ff */
[----:B------:R-:W-:Y:S05]  /*11120*/  WARPSYNC.COLLECTIVE R15, `(.L_x_2314) ;  /* 0x000000000f087348 */ /* 0x000fea0003c00000 */
[----:B------:R0:W1:Y:S02]  /*11130*/  SHFL.IDX P6, R14, R13, R12, R11 ;  /* 0x0000000c0d0e7389 */ /* 0x00006400000c000b */
[----:B01----:R-:W-:Y:S01]  /*11140*/  ENDCOLLECTIVE ;  /* 0x000000000000791b */ /* 0x003fe20003800000 */
.L_x_2314:
        /* <DEDUP_REMOVED lines=11> */
.L_x_2315:
[----:B------:R-:W-:Y:S02]  /*11200*/  IMAD.MOV.U32 R13, RZ, RZ, R18 ;  /* 0x000000ffff0d7224 */ /* 0x000fe400078e0012 */
[----:B------:R-:W-:Y:S02]  /*11210*/  IMAD.MOV.U32 R12, RZ, RZ, 0x3 ;  /* 0x00000003ff0c7424 */ /* 0x000fe400078e00ff */
[----:B------:R-:W-:-:S07]  /*11220*/  IMAD.MOV.U32 R9, RZ, RZ, R14 ;  /* 0x000000ffff097224 */ /* 0x000fce00078e000e */
[----:B------:R-:W-:Y:S05]  /*11230*/  WARPSYNC.COLLECTIVE R15, `(.L_x_2316) ;  /* 0x000000000f087348 */ /* 0x000fea0003c00000 */
[----:B------:R0:W1:Y:S02]  /*11240*/  SHFL.IDX P6, R14, R13, R12, R11 ;  /* 0x0000000c0d0e7389 */ /* 0x00006400000c000b */
[----:B01----:R-:W-:Y:S01]  /*11250*/  ENDCOLLECTIVE ;  /* 0x000000000000791b */ /* 0x003fe20003800000 */
.L_x_2316:
        /* <DEDUP_REMOVED lines=12> */
.L_x_2317:
[----:B------:R-:W-:Y:S02]  /*11320*/  IMAD.MOV.U32 R13, RZ, RZ, R18 ;  /* 0x000000ffff0d7224 */ /* 0x000fe400078e0012 */
[----:B------:R-:W-:Y:S01]  /*11330*/  IMAD.MOV.U32 R12, RZ, RZ, 0x4 ;  /* 0x00000004ff0c7424 */ /* 0x000fe200078e00ff */
[----:B------:R-:W-:-:S13]  /*11340*/  IADD3 R2, P0, R14, R6, RZ ;  /* 0x000000060e027210 */ /* 0x000fda0007f1e0ff */
[----:B------:R-:W-:Y:S05]  /*11350*/  WARPSYNC.COLLECTIVE R15, `(.L_x_2318) ;  /* 0x000000000f087348 */ /* 0x000fea0003c00000 */
[----:B------:R0:W1:Y:S02]  /*11360*/  SHFL.IDX P6, R14, R13, R12, R11 ;  /* 0x0000000c0d0e7389 */ /* 0x00006400000c000b */
[----:B01----:R-:W-:Y:S01]  /*11370*/  ENDCOLLECTIVE ;  /* 0x000000000000791b */ /* 0x003fe20003800000 */
.L_x_2318:
        /* <DEDUP_REMOVED lines=11> */
.L_x_2319:
[----:B------:R-:W-:Y:S02]  /*11430*/  IMAD.MOV.U32 R13, RZ, RZ, R18 ;  /* 0x000000ffff0d7224 */ /* 0x000fe400078e0012 */
[----:B------:R-:W-:Y:S02]  /*11440*/  IMAD.MOV.U32 R12, RZ, RZ, 0x5 ;  /* 0x00000005ff0c7424 */ /* 0x000fe400078e00ff */
[----:B------:R-:W-:-:S07]  /*11450*/  IMAD.MOV.U32 R9, RZ, RZ, R14 ;  /* 0x000000ffff097224 */ /* 0x000fce00078e000e */
[----:B------:R-:W-:Y:S05]  /*11460*/  WARPSYNC.COLLECTIVE R15, `(.L_x_2320) ;  /* 0x000000000f087348 */ /* 0x000fea0003c00000 */
[----:B------:R0:W1:Y:S02]  /*11470*/  SHFL.IDX P6, R14, R13, R12, R11 ;  /* 0x0000000c0d0e7389 */ /* 0x00006400000c000b */
[----:B01----:R-:W-:Y:S01]  /*11480*/  ENDCOLLECTIVE ;  /* 0x000000000000791b */ /* 0x003fe20003800000 */
.L_x_2320:
        /* <DEDUP_REMOVED lines=12> */
.L_x_2321:
[----:B------:R-:W-:Y:S02]  /*11550*/  IMAD.MOV.U32 R13, RZ, RZ, R18 ;  /* 0x000000ffff0d7224 */ /* 0x000fe400078e0012 */
[----:B------:R-:W-:Y:S01]  /*11560*/  IMAD.MOV.U32 R12, RZ, RZ, 0x6 ;  /* 0x00000006ff0c7424 */ /* 0x000fe200078e00ff */
[----:B------:R-:W-:-:S13]  /*11570*/  IADD3 R2, P0, R14, R6, RZ ;  /* 0x000000060e027210 */ /* 0x000fda0007f1e0ff */
[----:B------:R-:W-:Y:S05]  /*11580*/  WARPSYNC.COLLECTIVE R15, `(.L_x_2322) ;  /* 0x000000000f087348 */ /* 0x000fea0003c00000 */
[----:B------:R0:W1:Y:S02]  /*11590*/  SHFL.IDX P6, R14, R13, R12, R11 ;  /* 0x0000000c0d0e7389 */ /* 0x00006400000c000b */
[----:B01----:R-:W-:Y:S01]  /*115a0*/  ENDCOLLECTIVE ;  /* 0x000000000000791b */ /* 0x003fe20003800000 */
.L_x_2322:
        /* <DEDUP_REMOVED lines=11> */
.L_x_2323:
[----:B------:R-:W-:Y:S02]  /*11660*/  IMAD.MOV.U32 R13, RZ, RZ, R18 ;  /* 0x000000ffff0d7224 */ /* 0x000fe400078e0012 */
[----:B------:R-:W-:Y:S02]  /*11670*/  IMAD.MOV.U32 R12, RZ, RZ, 0x7 ;  /* 0x00000007ff0c7424 */ /* 0x000fe400078e00ff */
[----:B------:R-:W-:-:S07]  /*11680*/  IMAD.MOV.U32 R9, RZ, RZ, R14 ;  /* 0x000000ffff097224 */ /* 0x000fce00078e000e */
[----:B------:R-:W-:Y:S05]  /*11690*/  WARPSYNC.COLLECTIVE R15, `(.L_x_2324) ;  /* 0x000000000f087348 */ /* 0x000fea0003c00000 */
[----:B------:R0:W1:Y:S02]  /*116a0*/  SHFL.IDX P6, R14, R13, R12, R11 ;  /* 0x0000000c0d0e7389 */ /* 0x00006400000c000b */
[----:B01----:R-:W-:Y:S01]  /*116b0*/  ENDCOLLECTIVE ;  /* 0x000000000000791b */ /* 0x003fe20003800000 */
.L_x_2324:
        /* <DEDUP_REMOVED lines=12> */
.L_x_2325:
[----:B------:R-:W-:Y:S05]  /*11780*/  BRA `(.L_x_2326) ;  /* 0xffffffbc00c87947 */ /* 0x000fea000383ffff */
.L_x_2207:
        /* <DEDUP_REMOVED lines=8> */
.L_x_2328:
[----:B------:R-:W-:Y:S05]  /*11810*/  BSYNC B0 ;  /* 0x0000000000007941 */ /* 0x000fea0003800000 */
.L_x_2327:
[----:B------:R-:W-:Y:S05]  /*11820*/  BRA `(.L_x_2329) ;  /* 0xffffffc0004c7947 */ /* 0x000fea000383ffff */
.L_x_2210:
[----:B-1----:R1:W2:Y:S02]  /*11830*/  SYNCS.PHASECHK.TRANS64.TRYWAIT P0, [R5+URZ+0x16820], R0 ;  /* 0x01682000050075a7 */ /* 0x0022a4000800017f */
[----:B--2---:R-:W-:Y:S05]  /*11840*/  @!P0 NANOSLEEP.SYNCS 0x989680 ;  /* 0x009896800000895d */ /* 0x004fea0003900000 */
[----:B------:R-:W2:Y:S02]  /*11850*/  @!P0 SYNCS.PHASECHK.TRANS64 P0, [R5+URZ+0x16820], R0 ;  /* 0x01682000050085a7 */ /* 0x000ea4000800007f */
[----:B--2---:R-:W-:Y:S05]  /*11860*/  @!P0 BRA `(.L_x_2210) ;  /* 0xfffffffc00f08947 */ /* 0x004fea000383ffff */
[----:B------:R-:W-:Y:S05]  /*11870*/  BRA `(.L_x_2330) ;  /* 0xffffffc000987947 */ /* 0x000fea000383ffff */
.L_x_2211:
[----:B------:R-:W2:Y:S01]  /*11880*/  S2R R2, SR_TID.X ;  /* 0x0000000000027919 */ /* 0x000ea20000002100 */
[----:B------:R-:W-:Y:S01]  /*11890*/  BSSY B0, `(.L_x_2331) ;  /* 0x000000a000007945 */ /* 0x000fe20003800000 */
[----:B------:R-:W-:Y:S02]  /*118a0*/  IMAD.MOV.U32 R12, RZ, RZ, RZ ;  /* 0x000000ffff0c7224 */ /* 0x000fe400078e00ff */
[----:B------:R-:W-:Y:S02]  /*118b0*/  IMAD.MOV.U32 R11, RZ, RZ, 0x1f ;  /* 0x0000001fff0b7424 */ /* 0x000fe400078e00ff */
[----:B------:R-:W-:Y:S01]  /*118c0*/  IMAD.MOV.U32 R15, RZ, RZ, -0x1 ;  /* 0xffffffffff0f7424 */ /* 0x000fe200078e00ff */
[----:B--2---:R-:W-:-:S04]  /*118d0*/  SHF.R.U32.HI R2, RZ, 0x5, R2 ;  /* 0x00000005ff027819 */ /* 0x004fc80000011602 */
[----:B------:R-:W-:-:S05]  /*118e0*/  LOP3.LUT R2, R2, 0x3, RZ, 0xc0, !PT ;  /* 0x0000000302027812 */ /* 0x000fca00078ec0ff */
[----:B------:R-:W-:-:S07]  /*118f0*/  IMAD.MOV.U32 R13, RZ, RZ, R2 ;  /* 0x000000ffff0d7224 */ /* 0x000fce00078e0002 */
[----:B01----:R-:W-:Y:S05]  /*11900*/  WARPSYNC.COLLECTIVE R15, `(.L_x_2332) ;  /* 0x000000000f087348 */ /* 0x003fea0003c00000 */
[----:B------:R2:W3:Y:S02]  /*11910*/  SHFL.IDX P6, R14, R13, R12, R11 ;  /* 0x0000000c0d0e7389 */ /* 0x0004e400000c000b */
[----:B0123--:R-:W-:Y:S01]  /*11920*/  ENDCOLLECTIVE ;  /* 0x000000000000791b */ /* 0x00ffe20003800000 */
.L_x_2332:
[----:B------:R-:W-:Y:S05]  /*11930*/  BSYNC B0 ;  /* 0x0000000000007941 */ /* 0x000fea0003800000 */
.L_x_2331:
[----:B------:R-:W-:Y:S05]  /*11940*/  BRA `(.L_x_2333) ;  /* 0xffffffc000807947 */ /* 0x000fea000383ffff */
.L_x_2214:
[----:B------:R-:W-:Y:S01]  /*11950*/  BSSY B1, `(.L_x_2334) ;  /* 0x0000006000017945 */ /* 0x000fe20003800000 */
[----:B------:R-:W-:-:S07]  /*11960*/  IMAD.MOV.U32 R15, RZ, RZ, -0x1 ;  /* 0xffffffffff0f7424 */ /* 0x000fce00078e00ff */
[----:B01----:R-:W-:Y:S05]  /*11970*/  WARPSYNC.COLLECTIVE R15, `(.L_x_2335) ;  /* 0x000000000f0c7348 */ /* 0x003fea0003c00000 */
[----:B------:R-:W-:Y:S02]  /*11980*/  ELECT P6, UR62, PT ;  /* 0x00000000003e782f */ /* 0x000fe400038c0000 */
[----:B------:R-:W-:Y:S01]  /*11990*/  MOV R14, UR62 ;  /* 0x0000003e000e7c02 */ /* 0x000fe20008000f00 */
[----:B01----:R-:W-:Y:S10]  /*119a0*/  ENDCOLLECTIVE ;  /* 0x000000000000791b */ /* 0x003ff40003800000 */
.L_x_2335:
[----:B------:R-:W-:Y:S05]  /*119b0*/  BSYNC B1 ;  /* 0x0000000000017941 */ /* 0x000fea0003800000 */
.L_x_2334:
[----:B------:R-:W-:Y:S05]  /*119c0*/  BRA `(.L_x_2336) ;  /* 0xffffffc000787947 */ /* 0x000fea000383ffff */
.L_x_2216:
[----:B-1----:R1:W2:Y:S02]  /*119d0*/  SYNCS.PHASECHK.TRANS64.TRYWAIT P1, [R3+URZ+0x16840], R2 ;  /* 0x01684002030075a7 */ /* 0x0022a4000802017f */
[----:B--2---:R-:W-:Y:S05]  /*119e0*/  @!P1 NANOSLEEP.SYNCS 0x989680 ;  /* 0x009896800000995d */ /* 0x004fea0003900000 */
[----:B------:R-:W2:Y:S02]  /*119f0*/  @!P1 SYNCS.PHASECHK.TRANS64 P1, [R3+URZ+0x16840], R2 ;  /* 0x01684002030095a7 */ /* 0x000ea4000802007f */
[----:B--2---:R-:W-:Y:S05]  /*11a00*/  @!P1 BRA `(.L_x_2216) ;  /* 0xfffffffc00f09947 */ /* 0x004fea000383ffff */
[----:B------:R-:W-:Y:S05]  /*11a10*/  BRA `(.L_x_2337) ;  /* 0xffffffc000987947 */ /* 0x000fea000383ffff */
.L_x_2218:
[----:B--2---:R2:W3:Y:S02]  /*11a20*/  SYNCS.PHASECHK.TRANS64.TRYWAIT P1, [R5+URZ+0x16840], R0 ;  /* 0x01684000050075a7 */ /* 0x0044e4000802017f */
[----:B---3--:R-:W-:Y:S05]  /*11a30*/  @!P1 NANOSLEEP.SYNCS 0x989680 ;  /* 0x009896800000995d */ /* 0x008fea0003900000 */
[----:B------:R-:W3:Y:S02]  /*11a40*/  @!P1 SYNCS.PHASECHK.TRANS64 P1, [R5+URZ+0x16840], R0 ;  /* 0x01684000050095a7 */ /* 0x000ee4000802007f */
[----:B---3--:R-:W-:Y:S05]  /*11a50*/  @!P1 BRA `(.L_x_2218) ;  /* 0xfffffffc00f09947 */ /* 0x008fea000383ffff */
[----:B------:R-:W-:Y:S05]  /*11a60*/  BRA `(.L_x_2338) ;  /* 0xffffffc000a47947 */ /* 0x000fea000383ffff */
.L_x_2220:
[----:B---3--:R3:W4:Y:S02]  /*11a70*/  SYNCS.PHASECHK.TRANS64.TRYWAIT P1, [R3+URZ+0x16860], R2 ;  /* 0x01686002030075a7 */ /* 0x008724000802017f */
[----:B----4-:R-:W-:Y:S05]  /*11a80*/  @!P1 NANOSLEEP.SYNCS 0x989680 ;  /* 0x009896800000995d */ /* 0x010fea0003900000 */
[----:B------:R-:W4:Y:S02]  /*11a90*/  @!P1 SYNCS.PHASECHK.TRANS64 P1, [R3+URZ+0x16860], R2 ;  /* 0x01686002030095a7 */ /* 0x000f24000802007f */
[----:B----4-:R-:W-:Y:S05]  /*11aa0*/  @!P1 BRA `(.L_x_2220) ;  /* 0xfffffffc00f09947 */ /* 0x010fea000383ffff */
[----:B------:R-:W-:Y:S05]  /*11ab0*/  BRA `(.L_x_2339) ;  /* 0xffffffc000a07947 */ /* 0x000fea000383ffff */
.L_x_2340:
        /* <DEDUP_REMOVED lines=12> */
.L_x_3111:


//--------------------- .text._ZN7cutlass13device_kernelIN5flash11enable_sm90INS1_16FlashAttnFwdSm90INS1_25CollectiveMainloopFwdSm90ILi2EN4cute5tupleIJNS5_1CILi1EEES8_S8_EEENS6_IJNS7_ILi192EEENS7_ILi128EEENS7_ILi64EEEEEELi64ENS_10bfloat16_tEfNS_4arch4Sm90ELb1ELb0ELb0ELb1ELb1ELb0ELb0ELb1ELb1ELb1ELb0ELb0EEENS1_21CollectiveEpilogueFwdINS6_IJSA_SC_SB_EEES9_SE_SG_Li384ELb1ELb1ELb0ELb0EEENS1_36VarlenDynamicPersistentTileSchedulerILi192ELi128ELi384ELi128ELb0ELb1ELb1ELb1ELb1ELb1EEEEEEEEEvNT_6ParamsE --------------------------
	.section	.text._ZN7cutlass13device_kernelIN5flash11enable_sm90INS1_16FlashAttnFwdSm90INS1_25CollectiveMainloopFwdSm90ILi2EN4cute5tupleIJNS5_1CILi1EEES8_S8_EEENS6_IJNS7_ILi192EEENS7_ILi128EEENS7_ILi64EEEEEELi64ENS_10bfloat16_tEfNS_4arch4Sm90ELb1ELb0ELb0ELb1ELb1ELb0ELb0ELb1ELb1ELb1ELb0ELb0EEENS1_21CollectiveEpilogueFwdINS6_IJSA_SC_SB_EEES9_SE_SG_Li384ELb1ELb1ELb0ELb0EEENS1_36VarlenDynamicPersistentTileSchedulerILi192ELi128ELi384ELi128ELb0ELb1ELb1ELb1ELb1ELb1EEEEEEEEEvNT_6ParamsE,"ax",@progbits
	.align	128
.text._ZN7cutlass13device_kernelIN5flash11enable_sm90INS1_16FlashAttnFwdSm90INS1_25CollectiveMainloopFwdSm90ILi2EN4cute5tupleIJNS5_1CILi1EEES8_S8_EEENS6_IJNS7_ILi192EEENS7_ILi128EEENS7_ILi64EEEEEELi64ENS_10bfloat16_tEfNS_4arch4Sm90ELb1ELb0ELb0ELb1ELb1ELb0ELb0ELb1ELb1ELb1ELb0ELb0EEENS1_21CollectiveEpilogueFwdINS6_IJSA_SC_SB_EEES9_SE_SG_Li384ELb1ELb1ELb0ELb0EEENS1_36VarlenDynamicPersistentTileSchedulerILi192ELi128ELi384ELi128ELb0ELb1ELb1ELb1ELb1ELb1EEEEEEEEEvNT_6ParamsE:
        .type           _ZN7cutlass13device_kernelIN5flash11enable_sm90INS1_16FlashAttnFwdSm90INS1_25CollectiveMainloopFwdSm90ILi2EN4cute5tupleIJNS5_1CILi1EEES8_S8_EEENS6_IJNS7_ILi192EEENS7_ILi128EEENS7_ILi64EEEEEELi64ENS_10bfloat16_tEfNS_4arch4Sm90ELb1ELb0ELb0ELb1ELb1ELb0ELb0ELb1ELb1ELb1ELb0ELb0EEENS1_21CollectiveEpilogueFwdINS6_IJSA_SC_SB_EEES9_SE_SG_Li384ELb1ELb1ELb0ELb0EEENS1_36VarlenDynamicPersistentTileSchedulerILi192ELi128ELi384ELi128ELb0ELb1ELb1ELb1ELb1ELb1EEEEEEEEEvNT_6ParamsE,@function
        .size           _ZN7cutlass13device_kernelIN5flash11enable_sm90INS1_16FlashAttnFwdSm90INS1_25CollectiveMainloopFwdSm90ILi2EN4cute5tupleIJNS5_1CILi1EEES8_S8_EEENS6_IJNS7_ILi192EEENS7_ILi128EEENS7_ILi64EEEEEELi64ENS_10bfloat16_tEfNS_4arch4Sm90ELb1ELb0ELb0ELb1ELb1ELb0ELb0ELb1ELb1ELb1ELb0ELb0EEENS1_21CollectiveEpilogueFwdINS6_IJSA_SC_SB_EEES9_SE_SG_Li384ELb1ELb1ELb0ELb0EEENS1_36VarlenDynamicPersistentTileSchedulerILi192ELi128ELi384ELi128ELb0ELb1ELb1ELb1ELb1ELb1EEEEEEEEEvNT_6ParamsE,(.L_x_3112 - _ZN7cutlass13device_kernelIN5flash11enable_sm90INS1_16FlashAttnFwdSm90INS1_25CollectiveMainloopFwdSm90ILi2EN4cute5tupleIJNS5_1CILi1EEES8_S8_EEENS6_IJNS7_ILi192EEENS7_ILi128EEENS7_ILi64EEEEEELi64ENS_10bfloat16_tEfNS_4arch4Sm90ELb1ELb0ELb0ELb1ELb1ELb0ELb0ELb1ELb1ELb1ELb0ELb0EEENS1_21CollectiveEpilogueFwdINS6_IJSA_SC_SB_EEES9_SE_SG_Li384ELb1ELb1ELb0ELb0EEENS1_36VarlenDynamicPersistentTileSchedulerILi192ELi128ELi384ELi128ELb0ELb1ELb1ELb1ELb1ELb1EEEEEEEEEvNT_6ParamsE)
        .other          _ZN7cutlass13device_kernelIN5flash11enable_sm90INS1_16FlashAttnFwdSm90INS1_25CollectiveMainloopFwdSm90ILi2EN4cute5tupleIJNS5_1CILi1EEES8_S8_EEENS6_IJNS7_ILi192EEENS7_ILi128EEENS7_ILi64EEEEEELi64ENS_10bfloat16_tEfNS_4arch4Sm90ELb1ELb0ELb0ELb1ELb1ELb0ELb0ELb1ELb1ELb1ELb0ELb0EEENS1_21CollectiveEpilogueFwdINS6_IJSA_SC_SB_EEES9_SE_SG_Li384ELb1ELb1ELb0ELb0EEENS1_36VarlenDynamicPersistentTileSchedulerILi192ELi128ELi384ELi128ELb0ELb1ELb1ELb1ELb1ELb1EEEEEEEEEvNT_6ParamsE,@"STO_CUDA_ENTRY STV_DEFAULT"
_ZN7cutlass13device_kernelIN5flash11enable_sm90INS1_16FlashAttnFwdSm90INS1_25CollectiveMainloopFwdSm90ILi2EN4cute5tupleIJNS5_1CILi1EEES8_S8_EEENS6_IJNS7_ILi192EEENS7_ILi128EEENS7_ILi64EEEEEELi64ENS_10bfloat16_tEfNS_4arch4Sm90ELb1ELb0ELb0ELb1ELb1ELb0ELb0ELb1ELb1ELb1ELb0ELb0EEENS1_21CollectiveEpilogueFwdINS6_IJSA_SC_SB_EEES9_SE_SG_Li384ELb1ELb1ELb0ELb0EEENS1_36VarlenDynamicPersistentTileSchedulerILi192ELi128ELi384ELi128ELb0ELb1ELb1ELb1ELb1ELb1EEEEEEEEEvNT_6ParamsE:
        /* <DEDUP_REMOVED lines=45> */
.L_x_2341:
        /* <DEDUP_REMOVED lines=22> */
.L_x_2342:
        /* <DEDUP_REMOVED lines=18> */
.L_x_2343:
        /* <DEDUP_REMOVED lines=22> */
.L_x_2344:
        /* <DEDUP_REMOVED lines=23> */
.L_x_2345:
        /* <DEDUP_REMOVED lines=8> */
.L_x_2347:
        /* <DEDUP_REMOVED lines=25> */
[----:B------:R-:W-:Y:S02]  /*0a30*/  UMOV UR37, URZ ;  /* 0x0000003f00257c82 */ /* 0x000fe40008000000 */
[CC--:B------:R-:W-:Y:S02]  /*0a40*/  LEA.HI R153, R0.reuse, R157.reuse, RZ, 0x7 ;  /* 0x0000009d00997211 */ /* 0x0c0fe400078f38ff */
[----:B------:R-:W-:-:S02]  /*0a50*/  LEA.HI R3, R0, R157, RZ, 0x5 ;  /* 0x0000009d00037211 */ /* 0x000fc400078f28ff */
[----:B------:R-:W-:Y:S02]  /*0a60*/  LOP3.LUT R152, R153, 0xffffff80, RZ, 0xc0, !PT ;  /* 0xffffff8099987812 */ /* 0x000fe400078ec0ff */
[CC--:B------:R-:W-:Y:S01]  /*0a70*/  LEA.HI R2, R0.reuse, R157.reuse, RZ, 0x4 ;  /* 0x0000009d00027211 */ /* 0x0c0fe200078f20ff */
[----:B------:R-:W-:Y:S01]  /*0a80*/  IMAD.SHL.U32 R5, R3, 0x20, RZ ;  /* 0x0000002003057824 */ /* 0x000fe200078e00ff */
[----:B------:R-:W-:Y:S01]  /*0a90*/  LEA.HI R10, R0, R157, RZ, 0x2 ;  /* 0x0000009d000a7211 */ /* 0x000fe200078f10ff */
[----:B------:R-:W-:Y:S01]  /*0aa0*/  IMAD.IADD R152, R157, 0x1, -R152 ;  /* 0x000000019d987824 */ /* 0x000fe200078e0a98 */
[----:B------:R-:W-:Y:S02]  /*0ab0*/  SHF.R.S32.HI R3, RZ, 0x4, R2 ;  /* 0x00000004ff037819 */ /* 0x000fe40000011402 */
[----:B------:R-:W-:Y:S02]  /*0ac0*/  LOP3.LUT R4, R2, 0x3fffff0, RZ, 0xc0, !PT ;  /* 0x03fffff002047812 */ /* 0x000fe400078ec0ff */
[----:B------:R-:W-:-:S02]  /*0ad0*/  SHF.R.S32.HI R7, RZ, 0x1f, R152 ;  /* 0x0000001fff077819 */ /* 0x000fc40000011498 */
[----:B------:R-:W-:Y:S01]  /*0ae0*/  LEA.HI R2, R2, R3, RZ, 0x1 ;  /* 0x0000000302027211 */ /* 0x000fe200078f08ff */
[----:B------:R-:W-:Y:S01]  /*0af0*/  IMAD.IADD R4, R157, 0x1, -R4 ;  /* 0x000000019d047824 */ /* 0x000fe200078e0a04 */
[----:B------:R-:W-:Y:S02]  /*0b00*/  LEA.HI R6, R7, R152, RZ, 0x2 ;  /* 0x0000009807067211 */ /* 0x000fe400078f10ff */
[----:B------:R-:W-:Y:S02]  /*0b10*/  LOP3.LUT R2, R2, 0x1ffffffe, RZ, 0xc0, !PT ;  /* 0x1ffffffe02027812 */ /* 0x000fe400078ec0ff */
[--C-:B------:R-:W-:Y:S02]  /*0b20*/  SHF.R.S32.HI R8, RZ, 0x2, R6.reuse ;  /* 0x00000002ff087819 */ /* 0x100fe40000011406 */
[----:B------:R-:W-:Y:S01]  /*0b30*/  SHF.R.S32.HI R9, RZ, 0x1f, R6 ;  /* 0x0000001fff097819 */ /* 0x000fe20000011406 */
[----:B------:R-:W-:Y:S01]  /*0b40*/  IMAD.IADD R2, R3, 0x1, -R2 ;  /* 0x0000000103027824 */ /* 0x000fe200078e0a02 */
[----:B------:R-:W-:-:S02]  /*0b50*/  SHF.R.S32.HI R153, RZ, 0x7, R153 ;  /* 0x00000007ff997819 */ /* 0x000fc40000011499 */
[----:B------:R-:W-:Y:S02]  /*0b60*/  LOP3.LUT R10, R10, 0xfffffffc, RZ, 0xc0, !PT ;  /* 0xfffffffc0a0a7812 */ /* 0x000fe400078ec0ff */
[----:B------:R-:W-:Y:S01]  /*0b70*/  LEA.HI R9, R9, R8, RZ, 0x3 ;  /* 0x0000000809097211 */ /* 0x000fe200078f18ff */
[----:B------:R-:W-:Y:S01]  /*0b80*/  IMAD.HI R3, R153, 0x55555556, RZ ;  /* 0x5555555699037827 */ /* 0x000fe200078e02ff */
[----:B------:R-:W-:Y:S02]  /*0b90*/  LOP3.LUT R5, R5, 0xfffffc00, RZ, 0xc0, !PT ;  /* 0xfffffc0005057812 */ /* 0x000fe400078ec0ff */
[----:B------:R-:W-:Y:S01]  /*0ba0*/  LEA.HI R0, R0, R157, RZ, 0x3 ;  /* 0x0000009d00007211 */ /* 0x000fe200078f18ff */
[----:B------:R-:W-:Y:S01]  /*0bb0*/  IMAD.IADD R10, R157, 0x1, -R10 ;  /* 0x000000019d0a7824 */ /* 0x000fe200078e0a0a */
[----:B------:R-:W-:Y:S01]  /*0bc0*/  LOP3.LUT R9, R9, 0xfffffff8, RZ, 0xc0, !PT ;  /* 0xfffffff809097812 */ /* 0x000fe200078ec0ff */
[----:B------:R-:W-:Y:S01]  /*0bd0*/  IMAD R5, R4, 0x40, R5 ;  /* 0x0000004004057824 */ /* 0x000fe200078e0205 */
[----:B------:R-:W-:-:S02]  /*0be0*/  LEA.HI R7, R7, R152, RZ, 0x5 ;  /* 0x0000009807077211 */ /* 0x000fc400078f28ff */
[----:B------:R-:W-:Y:S01]  /*0bf0*/  LEA.HI R4, R3, R3, RZ, 0x1 ;  /* 0x0000000303047211 */ /* 0x000fe200078f08ff */
[----:B------:R-:W-:Y:S01]  /*0c00*/  IMAD.IADD R8, R8, 0x1, -R9 ;  /* 0x0000000108087824 */ /* 0x000fe200078e0a09 */
[----:B------:R-:W-:Y:S01]  /*0c10*/  LOP3.LUT R18, R0, 0xfffffff8, RZ, 0xc0, !PT ;  /* 0xfffffff800127812 */ /* 0x000fe200078ec0ff */
[----:B------:R-:W-:Y:S01]  /*0c20*/  IMAD R155, R2, 0x8, R5 ;  /* 0x00000008029b7824 */ /* 0x000fe200078e0205 */
[----:B------:R-:W-:Y:S01]  /*0c30*/  LEA.HI R3, R10, R10, RZ, 0x1 ;  /* 0x0000000a0a037211 */ /* 0x000fe200078f08ff */
[----:B------:R-:W-:Y:S01]  /*0c40*/  IMAD R4, R4, -0x3, R153 ;  /* 0xfffffffd04047824 */ /* 0x000fe200078e0299 */
[----:B------:R-:W-:Y:S01]  /*0c50*/  SHF.R.S32.HI R7, RZ, 0x5, R7 ;  /* 0x00000005ff077819 */ /* 0x000fe20000011407 */
[----:B------:R-:W-:Y:S01]  /*0c60*/  IMAD.IADD R18, R157, 0x1, -R18 ;  /* 0x000000019d127824 */ /* 0x000fe200078e0a12 */
[----:B------:R-:W-:Y:S02]  /*0c70*/  LOP3.LUT R3, R3, 0x1ffffffe, RZ, 0xc0, !PT ;  /* 0x1ffffffe03037812 */ /* 0x000fe400078ec0ff */
[----:B------:R-:W-:Y:S01]  /*0c80*/  LOP3.LUT R5, R6, 0x7ffffffc, RZ, 0xc0, !PT ;  /* 0x7ffffffc06057812 */ /* 0x000fe200078ec0ff */
[----:B------:R-:W-:Y:S01]  /*0c90*/  IMAD R7, R7, 0x10, R8 ;  /* 0x0000001007077824 */ /* 0x000fe200078e0208 */
[----:B------:R-:W-:Y:S01]  /*0ca0*/  SHF.R.S32.HI R22, RZ, 0x3, R0 ;  /* 0x00000003ff167819 */ /* 0x000fe20000011400 */
[----:B------:R-:W-:Y:S01]  /*0cb0*/  IMAD.SHL.U32 R19, R18, 0x8, RZ ;  /* 0x0000000812137824 */ /* 0x000fe200078e00ff */
[----:B------:R-:W-:Y:S01]  /*0cc0*/  IADD3 R16, R152, -R5, RZ ;  /* 0x8000000598107210 */ /* 0x000fe20007ffe0ff */
[----:B------:R-:W-:-:S02]  /*0cd0*/  IMAD.IADD R3, R10, 0x1, -R3 ;  /* 0x000000010a037824 */ /* 0x000fc400078e0a03 */
[----:B------:R-:W-:Y:S01]  /*0ce0*/  IMAD R154, R4, 0x40, R7 ;  /* 0x00000040049a7824 */ /* 0x000fe200078e0207 */
[----:B------:R-:W-:-:S03]  /*0cf0*/  SHF.R.S32.HI R156, RZ, 0x1f, R19 ;  /* 0x0000001fff9c7819 */ /* 0x000fc60000011413 */
[----:B------:R-:W-:-:S07]  /*0d00*/  IMAD R17, R3, 0x8, R154 ;  /* 0x0000000803117824 */ /* 0x000fce00078e029a */
.L_x_2395:
[----:B012---:R-:W0:Y:S01]  /*0d10*/  LDC.64 R2, c[0x0][0xc88] ;  /* 0x00032200ff027b82 */ /* 0x007e220000000a00 */
[----:B------:R-:W-:Y:S01]  /*0d20*/  ULDC.64 UR8, c[0x0][0xa28] ;  /* 0x00028a0000087ab9 */ /* 0x000fe20000000a00 */
[----:B------:R-:W-:Y:S01]  /*0d30*/  ULDC.64 UR10, c[0x0][0xa18] ;  /* 0x00028600000a7ab9 */ /* 0x000fe20000000a00 */
[----:B------:R-:W-:Y:S01]  /*0d40*/  ULDC UR4, c[0x0][0x424] ;  /* 0x0001090000047ab9 */ /* 0x000fe20000000800 */
        /* <DEDUP_REMOVED lines=11> */
[----:B------:R-:W-:-:S04]  /*0e00*/  @UP0 ULEA UR8, UP2, UR39, UR8, 0x2 ;  /* 0x0000000827080291 */ /* 0x000fc8000f84103f */
[----:B------:R-:W-:Y:S02]  /*0e10*/  @UP0 ULEA.HI.X UR9, UR39, UR9, UR40, 0x2, UP2 ;  /* 0x0000000927090291 */ /* 0x000fe400090f1428 */
[----:B------:R-:W-:Y:S01]  /*0e20*/  @UP1 ULEA UR10, UP0, UR39, UR10, 0x2 ;  /* 0x0000000a270a1291 */ /* 0x000fe2000f80103f */
[----:B------:R-:W-:-:S03]  /*0e30*/  IMAD.U32 R2, RZ, RZ, UR8 ;  /* 0x00000008ff027e24 */ /* 0x000fc6000f8e00ff */
[----:B------:R-:W-:Y:S01]  /*0e40*/  @UP1 ULEA.HI.X UR11, UR39, UR11, UR40, 0x2, UP0 ;  /* 0x0000000b270b1291 */ /* 0x000fe200080f1428 */
[----:B------:R-:W-:Y:S01]  /*0e50*/  IMAD.U32 R3, RZ, RZ, UR9 ;  /* 0x00000009ff037e24 */ /* 0x000fe2000f8e00ff */
[----:B------:R-:W-:Y:S01]  /*0e60*/  ULDC.64 UR8, c[0x0][0x418] ;  /* 0x0001060000087ab9 */ /* 0x000fe20000000a00 */
[----:B------:R-:W-:-:S03]  /*0e70*/  IMAD.U32 R4, RZ, RZ, UR10 ;  /* 0x0000000aff047e24 */ /* 0x000fc6000f8e00ff */
[----:B------:R-:W-:Y:S01]  /*0e80*/  IMAD.U32 R5, RZ, RZ, UR11 ;  /* 0x0000000bff057e24 */ /* 0x000fe2000f8e00ff */
[----:B------:R-:W2:Y:S04]  /*0e90*/  @P0 LDG.E R2, desc[UR52][R2.64] ;  /* 0x0000003402020981 */ /* 0x000ea8000c1e1900 */
[----:B------:R-:W3:Y:S01]  /*0ea0*/  @P2 LDG.E R4, desc[UR52][R4.64] ;  /* 0x0000003404042981 */ /* 0x000ee2000c1e1900 */
[----:B------:R-:W-:Y:S01]  /*0eb0*/  UISETP.NE.U32.AND UP0, UPT, UR8, URZ, UPT ;  /* 0x0000003f0800728c */ /* 0x000fe2000bf05070 */
[----:B------:R-:W-:Y:S01]  /*0ec0*/  UMOV UR48, URZ ;  /* 0x0000003f00307c82 */ /* 0x000fe20008000000 */
[----:B------:R-:W-:Y:S02]  /*0ed0*/  UMOV UR41, UR6 ;  /* 0x0000000600297c82 */ /* 0x000fe40008000000 */
[----:B------:R-:W-:-:S03]  /*0ee0*/  UISETP.NE.AND.EX UP0, UPT, UR9, URZ, UPT, UP0 ;  /* 0x0000003f0900728c */ /* 0x000fc6000bf05300 */
[----:B------:R-:W-:Y:S01]  /*0ef0*/  ULDC.64 UR8, c[0x0][0xa20] ;  /* 0x0002880000087ab9 */ /* 0x000fe20000000a00 */
[----:B------:R-:W-:Y:S01]  /*0f00*/  USEL UR4, UR4, 0x1, UP0 ;  /* 0x0000000104047887 */ /* 0x000fe20008000000 */
[----:B------:R-:W-:-:S03]  /*0f10*/  ISETP.NE.U32.AND P1, PT, RZ, UR8, PT ;  /* 0x00000008ff007c0c */ /* 0x000fc6000bf25070 */
        /* <DEDUP_REMOVED lines=19> */
.L_x_2348:
[----:B------:R-:W-:Y:S05]  /*1050*/  @!P1 BRA `(.L_x_2349) ;  /* 0x00000000001c9947 */ /* 0x000fea0003800000 */
[----:B------:R-:W-:-:S04]  /*1060*/  ULEA UR4, UP0, UR39, UR8, 0x2 ;  /* 0x0000000827047291 */ /* 0x000fc8000f80103f */
[----:B------:R-:W-:Y:S02]  /*1070*/  ULEA.HI.X UR6, UR39, UR9, UR40, 0x2, UP0 ;  /* 0x0000000927067291 */ /* 0x000fe400080f1428 */
[----:B------:R-:W-:-:S04]  /*1080*/  IMAD.U32 R2, RZ, RZ, UR4 ;  /* 0x00000004ff027e24 */ /* 0x000fc8000f8e00ff */
[----:B------:R-:W-:-:S05]  /*1090*/  IMAD.U32 R3, RZ, RZ, UR6 ;  /* 0x00000006ff037e24 */ /* 0x000fca000f8e00ff */
[----:B------:R-:W2:Y:S02]  /*10a0*/  LDG.E R2, desc[UR52][R2.64] ;  /* 0x0000003402027981 */ /* 0x000ea4000c1e1900 */
[----:B--2---:R-:W-:Y:S01]  /*10b0*/  R2UR UR4, R2 ;  /* 0x00000000020472ca */ /* 0x004fe200000e0000 */
[----:B------:R-:W-:-:S14]  /*10c0*/  BRA `(.L_x_2350) ;  /* 0x0000000000347947 */ /* 0x000fdc0003800000 */
.L_x_2349:
        /* <DEDUP_REMOVED lines=13> */
.L_x_2350:
[----:B------:R-:W-:Y:S01]  /*11a0*/  ULDC UR6, c[0x0][0x448] ;  /* 0x0001120000067ab9 */ /* 0x000fe20000000800 */
[----:B------:R-:W-:Y:S01]  /*11b0*/  UIMAD UR42, UR5, 0xc0, URZ ;  /* 0x000000c0052a78a4 */ /* 0x000fe2000f8e023f */
[----:B------:R-:W-:Y:S01]  /*11c0*/  PLOP3.LUT P0, PT, PT, PT, PT, 0x80, 0x0 ;  /* 0x000000000000781c */ /* 0x000fe20003f0f070 */
[----:B------:R-:W-:Y:S01]  /*11d0*/  UISETP.NE.AND UP0, UPT, UR6, 0x1, UPT ;  /* 0x000000010600788c */ /* 0x000fe2000bf05270 */
[----:B------:R-:W-:Y:S01]  /*11e0*/  CS2R R20, SRZ ;  /* 0x0000000000147805 */ /* 0x000fe2000001ff00 */
[----:B------:R-:W-:Y:S01]  /*11f0*/  UIADD3 UR6, UR42, 0xbf, URZ ;  /* 0x000000bf2a067890 */ /* 0x000fe2000fffe03f */
[----:B------:R-:W-:Y:S01]  /*1200*/  CS2R R118, SRZ ;  /* 0x0000000000767805 */ /* 0x000fe2000001ff00 */
[----:B------:R-:W-:Y:S01]  /*1210*/  UIADD3 UR48, -UR48, UR4, URZ ;  /* 0x0000000430307290 */ /* 0x000fe2000fffe13f */
[----:B------:R-:W-:Y:S01]  /*1220*/  CS2R R116, SRZ ;  /* 0x0000000000747805 */ /* 0x000fe2000001ff00 */
[----:B------:R-:W-:Y:S01]  /*1230*/  UP2UR UR50, UPR, URZ, 0x1 ;  /* 0x000000013f327883 */ /* 0x000fe20008000000 */
[----:B------:R-:W-:Y:S01]  /*1240*/  CS2R R114, SRZ ;  /* 0x0000000000727805 */ /* 0x000fe2000001ff00 */
[----:B------:R-:W-:Y:S01]  /*1250*/  UIADD3 UR7, UR48, 0x80, -UR49 ;  /* 0x0000008030077890 */ /* 0x000fe2000fffe831 */
[----:B------:R-:W-:-:S02]  /*1260*/  CS2R R112, SRZ ;  /* 0x0000000000707805 */ /* 0x000fc4000001ff00 */
[----:B------:R-:W-:Y:S01]  /*1270*/  CS2R R14, SRZ ;  /* 0x00000000000e7805 */ /* 0x000fe2000001ff00 */
[----:B------:R-:W-:Y:S01]  /*1280*/  @UP0 ULDC UR4, c[0x0][0x44c] ;  /* 0x0001130000040ab9 */ /* 0x000fe20000000800 */
[----:B------:R-:W-:Y:S01]  /*1290*/  @UP0 ULDC UR8, c[0x0][0x450] ;  /* 0x0001140000080ab9 */ /* 0x000fe20000000800 */
[----:B------:R-:W-:Y:S01]  /*12a0*/  UIMAD.WIDE.U32 UR4, UR6, UR4, URZ ;  /* 0x00000004060472a5 */ /* 0x000fe2000f8e003f */
[----:B------:R-:W-:Y:S01]  /*12b0*/  IMAD.MOV.U32 R110, RZ, RZ, RZ ;  /* 0x000000ffff6e7224 */ /* 0x000fe200078e00ff */
[----:B------:R-:W-:Y:S01]  /*12c0*/  UIADD3 UR4, UR48, 0x7f, URZ ;  /* 0x0000007f30047890 */ /* 0x000fe2000fffe03f */
[----:B------:R-:W-:Y:S01]  /*12d0*/  IMAD.MOV.U32 R25, RZ, RZ, RZ ;  /* 0x000000ffff197224 */ /* 0x000fe200078e00ff */
[----:B------:R-:W-:Y:S01]  /*12e0*/  @UP0 USHF.R.U32.HI UR6, URZ, UR8, UR5 ;  /* 0x000000083f060299 */ /* 0x000fe20008011605 */
[----:B------:R-:W-:Y:S01]  /*12f0*/  CS2R R12, SRZ ;  /* 0x00000000000c7805 */ /* 0x000fe2000001ff00 */
[----:B------:R-:W-:Y:S01]  /*1300*/  USHF.R.S32.HI UR5, URZ, 0x1f, UR4 ;  /* 0x0000001f3f057899 */ /* 0x000fe20008011404 */
[----:B------:R-:W-:Y:S01]  /*1310*/  IMAD.MOV.U32 R106, RZ, RZ, RZ ;  /* 0x000000ffff6a7224 */ /* 0x000fe200078e00ff */
[----:B------:R-:W-:Y:S01]  /*1320*/  UIADD3 UR6, UR7, UR6, URZ ;  /* 0x0000000607067290 */ /* 0x000fe2000fffe03f */
[----:B------:R-:W-:Y:S01]  /*1330*/  IMAD.MOV.U32 R27, RZ, RZ, RZ ;  /* 0x000000ffff1b7224 */ /* 0x000fe200078e00ff */
[----:B------:R-:W-:Y:S01]  /*1340*/  ULEA.HI UR5, UR5, UR4, URZ, 0x7 ;  /* 0x0000000405057291 */ /* 0x000fe2000f8f383f */
[----:B------:R-:W-:Y:S01]  /*1350*/  CS2R R102, SRZ ;  /* 0x0000000000667805 */ /* 0x000fe2000001ff00 */
[----:B------:R-:W-:Y:S01]  /*1360*/  USHF.R.S32.HI UR7, URZ, 0x1f, UR6 ;  /* 0x0000001f3f077899 */ /* 0x000fe20008011406 */
[----:B------:R-:W-:Y:S01]  /*1370*/  CS2R R100, SRZ ;  /* 0x0000000000647805 */ /* 0x000fe2000001ff00 */
[----:B------:R-:W-:Y:S01]  /*1380*/  USHF.R.S32.HI UR5, URZ, 0x7, UR5 ;  /* 0x000000073f057899 */ /* 0x000fe20008011405 */
[----:B------:R-:W-:Y:S01]  /*1390*/  CS2R R98, SRZ ;  /* 0x0000000000627805 */ /* 0x000fe2000001ff00 */
[----:B------:R-:W-:Y:S01]  /*13a0*/  ULEA.HI UR7, UR7, UR6, URZ, 0x7 ;  /* 0x0000000607077291 */ /* 0x000fe2000f8f383f */
[----:B------:R-:W-:-:S02]  /*13b0*/  CS2R R96, SRZ ;  /* 0x0000000000607805 */ /* 0x000fc4000001ff00 */
[----:B------:R-:W-:Y:S02]  /*13c0*/  CS2R R94, SRZ ;  /* 0x00000000005e7805 */ /* 0x000fe4000001ff00 */
[----:B------:R-:W-:Y:S01]  /*13d0*/  CS2R R92, SRZ ;  /* 0x00000000005c7805 */ /* 0x000fe2000001ff00 */
[----:B------:R-:W-:Y:S01]  /*13e0*/  USHF.R.S32.HI UR7, URZ, 0x7, UR7 ;  /* 0x000000073f077899 */ /* 0x000fe20008011407 */
[----:B------:R-:W-:Y:S02]  /*13f0*/  CS2R R90, SRZ ;  /* 0x00000000005a7805 */ /* 0x000fe4000001ff00 */
[----:B------:R-:W-:Y:S01]  /*1400*/  CS2R R88, SRZ ;  /* 0x0000000000587805 */ /* 0x000fe2000001ff00 */
[----:B------:R-:W-:-:S04]  /*1410*/  UISETP.LT.AND UP0, UPT, UR5, UR7, UPT ;  /* 0x000000070500728c */ /* 0x000fc8000bf01270 */
[----:B------:R-:W-:-:S04]  /*1420*/  USEL UR51, UR5, UR7, UP0 ;  /* 0x0000000705337287 */ /* 0x000fc80008000000 */
[----:B------:R-:W-:-:S06]  /*1430*/  UISETP.GE.AND UP0, UPT, UR51, 0x1, UPT ;  /* 0x000000013300788c */ /* 0x000fcc000bf06270 */
[----:B------:R-:W-:-:S13]  /*1440*/  PLOP3.LUT P1, PT, PT, PT, UP0, 0x80, 0x0 ;  /* 0x000000000000781c */ /* 0x000fda0003f2f008 */
        /* <DEDUP_REMOVED lines=19> */
[----:B------:R-:W-:Y:S01]  /*1580*/  MOV R4, UR4 ;  /* 0x0000000400047c02 */ /* 0x000fe20008000f00 */
        /* <DEDUP_REMOVED lines=12> */
.L_x_2352:
        /* <DEDUP_REMOVED lines=9> */
.L_x_2480:
[----:B------:R-:W-:Y:S05]  /*16e0*/  @!P0 BRA `(.L_x_2354) ;  /* 0x0000000000048947 */ /* 0x000fea0003800000 */
[----:B------:R-:W-:Y:S01]  /*16f0*/  BPT.TRAP 0x1 ;  /* 0x000000040000795c */ /* 0x000fe20000300000 */
.L_x_2354:
[----:B------:R-:W-:Y:S02]  /*1700*/  IMAD.U32 R4, RZ, RZ, UR37 ;  /* 0x00000025ff047e24 */ /* 0x000fe4000f8e00ff */
[----:B0-----:R-:W-:-:S03]  /*1710*/  IMAD.U32 R3, RZ, RZ, UR36 ;  /* 0x00000024ff037e24 */ /* 0x001fc6000f8e00ff */
[----:B------:R-:W-:Y:S02]  /*1720*/  LEA R4, R4, UR45, 0x3 ;  /* 0x0000002d04047c11 */ /* 0x000fe4000f8e18ff */
[----:B------:R-:W-:-:S04]  /*1730*/  SHF.L.U32 R3, R3, 0x1f, RZ ;  /* 0x0000001f03037819 */ /* 0x000fc800000006ff */
[----:B------:R0:W1:Y:S01]  /*1740*/  SYNCS.PHASECHK.TRANS64.TRYWAIT P1, [R4+URZ+0x16830], R3 ;  /* 0x01683003040075a7 */ /* 0x000062000802017f */
[----:B------:R-:W-:Y:S05]  /*1750*/  @!P0 BRA `(.L_x_2355) ;  /* 0x0000000000048947 */ /* 0x000fea0003800000 */
[----:B------:R-:W-:Y:S01]  /*1760*/  BPT.TRAP 0x1 ;  /* 0x000000040000795c */ /* 0x000fe20000300000 */
.L_x_2355:
[----:B-1----:R-:W-:Y:S05]  /*1770*/  @P1 BRA `(.L_x_2356) ;  /* 0x0000000000081947 */ /* 0x002fea0003800000 */
[----:B------:R-:W1:Y:S02]  /*1780*/  SYNCS.PHASECHK.TRANS64.TRYWAIT P1, [R4+URZ+0x16830], R3 ;  /* 0x01683003040075a7 */ /* 0x000e64000802017f */
[----:B-1----:R-:W-:Y:S05]  /*1790*/  @!P1 BRA `(.L_x_2357) ;  /* 0x000000e0009c9947 */ /* 0x002fea0003800000 */
.L_x_2356:
        /* <DEDUP_REMOVED lines=35> */
.L_x_2358:
[----:B------:R-:W-:Y:S01]  /*19d0*/  UISETP.NE.AND UP0, UPT, UR50, URZ, UPT ;  /* 0x0000003f3200728c */ /* 0x000fe2000bf05270 */
[----:B------:R-:W-:Y:S01]  /*19e0*/  VIADD R7, R17, UR42 ;  /* 0x0000002a11077c36 */ /* 0x000fe20008000000 */
[----:B------:R-:W-:Y:S01]  /*19f0*/  R2UR UR11, R4 ;  /* 0x00000000040b72ca */ /* 0x000fe200000e0000 */
[----:B------:R-:W-:Y:S01]  /*1a00*/  UMOV UR10, UR42 ;  /* 0x0000002a000a7c82 */ /* 0x000fe20008000000 */
[----:B------:R-:W-:Y:S01]  /*1a10*/  UIADD3 UR23, UR51, -0x2, URZ ;  /* 0xfffffffe33177890 */ /* 0x000fe2000fffe03f */
[----:B------:R-:W-:Y:S02]  /*1a20*/  CS2R R118, SRZ ;  /* 0x0000000000767805 */ /* 0x000fe4000001ff00 */
[----:B------:R-:W-:Y:S02]  /*1a30*/  PLOP3.LUT P1, PT, PT, PT, UP0, 0x80, 0x0 ;  /* 0x000000000000781c */ /* 0x000fe40003f2f008 */
[----:B------:R-:W-:Y:S02]  /*1a40*/  CS2R R116, SRZ ;  /* 0x0000000000747805 */ /* 0x000fe4000001ff00 */
[----:B------:R-:W-:-:S02]  /*1a50*/  PLOP3.LUT P2, PT, PT, PT, UP0, 0x80, 0x0 ;  /* 0x000000000000781c */ /* 0x000fc40003f4f008 */
[----:B------:R-:W-:Y:S02]  /*1a60*/  CS2R R114, SRZ ;  /* 0x0000000000727805 */ /* 0x000fe4000001ff00 */
[----:B------:R-:W-:Y:S01]  /*1a70*/  CS2R R112, SRZ ;  /* 0x0000000000707805 */ /* 0x000fe2000001ff00 */
[----:B------:R-:W-:Y:S01]  /*1a80*/  @UP0 ULDC UR6, c[0x0][0x44c] ;  /* 0x0001130000060ab9 */ /* 0x000fe20000000800 */
[----:B------:R-:W-:Y:S01]  /*1a90*/  @UP0 ULDC UR14, c[0x0][0x450] ;  /* 0x00011400000e0ab9 */ /* 0x000fe20000000800 */
[----:B------:R-:W-:Y:S02]  /*1aa0*/  CS2R R110, SRZ ;  /* 0x00000000006e7805 */ /* 0x000fe4000001ff00 */
[----:B------:R-:W-:Y:S01]  /*1ab0*/  @P1 IMAD.HI.U32 R0, R7, UR6, RZ ;  /* 0x0000000607001c27 */ /* 0x000fe2000f8e00ff */
[----:B------:R-:W-:-:S04]  /*1ac0*/  @UP0 ULDC UR6, c[0x0][0x450] ;  /* 0x0001140000060ab9 */ /* 0x000fc80000000800 */
[----:B------:R-:W-:Y:S01]  /*1ad0*/  @P2 SHF.R.U32.HI R7, RZ, UR6, R0 ;  /* 0x00000006ff072c19 */ /* 0x000fe20008011600 */
[----:B------:R-:W-:Y:S02]  /*1ae0*/  UMOV UR6, 0xffffff80 ;  /* 0xffffff8000067882 */ /* 0x000fe40000000000 */
[----:B------:R-:W-:Y:S02]  /*1af0*/  UIMAD UR6, UR51, UR6, 0x80 ;  /* 0x00000080330674a4 */ /* 0x000fe4000f8e0206 */
[----:B------:R-:W2:Y:S02]  /*1b00*/  SHFL.IDX PT, R2, R7, 0x1, 0x1c1f ;  /* 0x003c1f0007027f89 */ /* 0x000ea400000e0000 */
[----:B------:R-:W-:Y:S02]  /*1b10*/  UIADD3 UR7, UR6, 0x1, URZ ;  /* 0x0000000106077890 */ /* 0x000fe4000fffe03f */
[----:B------:R-:W-:Y:S01]  /*1b20*/  UIADD3 UR6, UR48, UR6, URZ ;  /* 0x0000000630067290 */ /* 0x000fe2000fffe03f */
[----:B------:R-:W3:Y:S03]  /*1b30*/  SHFL.IDX PT, R7, R7, RZ, 0x1c1f ;  /* 0x001c1fff07077589 */ /* 0x000ee600000e0000 */
[----:B------:R-:W-:-:S02]  /*1b40*/  IMAD.U32 R5, RZ, RZ, UR7 ;  /* 0x00000007ff057e24 */ /* 0x000fc4000f8e00ff */
[----:B01----:R-:W-:Y:S01]  /*1b50*/  IMAD.U32 R3, RZ, RZ, UR6 ;  /* 0x00000006ff037e24 */ /* 0x003fe2000f8e00ff */
[----:B------:R-:W-:Y:S01]  /*1b60*/  ULDC UR6, c[0x0][0x988] ;  /* 0x0002620000067ab9 */ /* 0x000fe20000000800 */
[C---:B------:R-:W-:Y:S01]  /*1b70*/  IMAD R0, R16.reuse, -0x2, R5 ;  /* 0xfffffffe10007824 */ /* 0x040fe200078e0205 */
[----:B------:R-:W-:Y:S01]  /*1b80*/  MOV R5, UR49 ;  /* 0x0000003100057c02 */ /* 0x000fe20008000f00 */
[----:B------:R-:W-:-:S03]  /*1b90*/  IMAD R3, R16, -0x2, R3 ;  /* 0xfffffffe10037824 */ /* 0x000fc600078e0203 */
[----:B------:R-:W-:-:S04]  /*1ba0*/  IADD3 R8, -R5, UR48, R0 ;  /* 0x0000003005087c10 */ /* 0x000fc8000fffe100 */
[----:B--2---:R-:W-:-:S04]  /*1bb0*/  VIADDMNMX R2, R2, R8, R3, PT ;  /* 0x0000000802027246 */ /* 0x004fc80003800103 */
        /* <DEDUP_REMOVED lines=93> */
[----:B------:R-:W-:Y:S02]  /*2190*/  FMNMX.FTZ R5, R86, R5, !PT ;  /* 0x0000000556057209 */ /* 0x000fe40007810000 */
[----:B---3--:R-:W-:Y:S02]  /*21a0*/  VIADDMNMX R3, R7, R8, R3, PT ;  /* 0x0000000807037246 */ /* 0x008fe40003800103 */
[----:B------:R-:W-:-:S02]  /*21b0*/  FMNMX.FTZ R9, R6, R5, !PT ;  /* 0x0000000506097209 */ /* 0x000fc40007810000 */
[C---:B------:R-:W-:Y:S02]  /*21c0*/  ISETP.GT.AND P2, PT, R3.reuse, 0x1, PT ;  /* 0x000000010300780c */ /* 0x040fe40003f44270 */
[----:B------:R-:W-:Y:S01]  /*21d0*/  ISETP.GT.AND P3, PT, R3, 0x8, PT ;  /* 0x000000080300780c */ /* 0x000fe20003f64270 */
[----:B------:R-:W0:Y:S01]  /*21e0*/  SHFL.BFLY PT, R0, R9, 0x2, 0x1f ;  /* 0x0c401f0009007f89 */ /* 0x000e2200000e0000 */
[----:B------:R-:W-:Y:S02]  /*21f0*/  FSEL R25, R25, -INF , P2 ;  /* 0xff80000019197808 */ /* 0x000fe40001000000 */
        /* <DEDUP_REMOVED lines=10> */
[----:B------:R-:W-:-:S04]  /*22a0*/  UIADD3 UR7, UR10, UR48, -UR49 ;  /* 0x000000300a077290 */ /* 0x000fc8000fffe831 */
        /* <DEDUP_REMOVED lines=89> */
[----:B------:R-:W-:Y:S01]  /*2840*/  FFMA.FTZ R123, R86, R0, -R5 ;  /* 0x00000000567b7223 */ /* 0x000fe20000010805 */
[----:B------:R-:W-:-:S02]  /*2850*/  FMNMX.FTZ R32, R31, R32, !PT ;  /* 0x000000201f207209 */ /* 0x000fc40007810000 */
[----:B------:R-:W-:Y:S02]  /*2860*/  CS2R R108, SRZ ;  /* 0x00000000006c7805 */ /* 0x000fe4000001ff00 */
[----:B------:R-:W-:Y:S02]  /*2870*/  ISETP.GT.AND P1, PT, R3, 0x41, PT ;  /* 0x000000410300780c */ /* 0x000fe40003f24270 */
[----:B------:R-:W-:Y:S02]  /*2880*/  CS2R R106, SRZ ;  /* 0x00000000006a7805 */ /* 0x000fe4000001ff00 */
[----:B------:R-:W-:Y:S01]  /*2890*/  FSEL R35, R56, -INF , P2 ;  /* 0xff80000038237808 */ /* 0x000fe20001000000 */
[----:B------:R-:W-:Y:S01]  /*28a0*/  MUFU.EX2 R143, R143 ;  /* 0x0000008f008f7308 */ /* 0x000fe20000000800 */
[----:B------:R-:W-:Y:S02]  /*28b0*/  FMNMX.FTZ R32, R53, R32, !PT ;  /* 0x0000002035207209 */ /* 0x000fe40007810000 */
[----:B------:R-:W-:-:S02]  /*28c0*/  CS2R R104, SRZ ;  /* 0x0000000000687805 */ /* 0x000fc4000001ff00 */
[----:B------:R-:W-:Y:S02]  /*28d0*/  ISETP.GT.AND P2, PT, R3, 0x48, PT ;  /* 0x000000480300780c */ /* 0x000fe40003f44270 */
[----:B------:R-:W-:Y:S02]  /*28e0*/  CS2R R102, SRZ ;  /* 0x0000000000667805 */ /* 0x000fe4000001ff00 */
[----:B------:R-:W-:Y:S02]  /*28f0*/  FSEL R57, R57, -INF , P1 ;  /* 0xff80000039397808 */ /* 0x000fe40000800000 */
[----:B-1----:R-:W-:Y:S02]  /*2900*/  CS2R R100, SRZ ;  /* 0x0000000000647805 */ /* 0x002fe4000001ff00 */
[----:B------:R-:W-:Y:S01]  /*2910*/  FMNMX.FTZ R36, R35, R32, !PT ;  /* 0x0000002023247209 */ /* 0x000fe20007810000 */
[----:B------:R-:W-:Y:S01]  /*2920*/  MUFU.EX2 R137, R137 ;  /* 0x0000008900897308 */ /* 0x000fe20000000800 */
[----:B------:R-:W-:-:S02]  /*2930*/  ISETP.GT.AND P1, PT, R3, 0x49, PT ;  /* 0x000000490300780c */ /* 0x000fc40003f24270 */
[----:B------:R-:W-:Y:S02]  /*2940*/  CS2R R98, SRZ ;  /* 0x0000000000627805 */ /* 0x000fe4000001ff00 */
[----:B------:R-:W-:Y:S02]  /*2950*/  FSEL R39, R60, -INF , P2 ;  /* 0xff8000003c277808 */ /* 0x000fe40001000000 */
[----:B--2---:R-:W-:Y:S02]  /*2960*/  CS2R R96, SRZ ;  /* 0x0000000000607805 */ /* 0x004fe4000001ff00 */
[----:B------:R-:W-:Y:S02]  /*2970*/  FMNMX.FTZ R36, R57, R36, !PT ;  /* 0x0000002439247209 */ /* 0x000fe40007810000 */
[----:B------:R-:W-:Y:S02]  /*2980*/  CS2R R94, SRZ ;  /* 0x00000000005e7805 */ /* 0x000fe4000001ff00 */
[----:B------:R-:W-:Y:S01]  /*2990*/  ISETP.GT.AND P2, PT, R3, 0x50, PT ;  /* 0x000000500300780c */ /* 0x000fe20003f44270 */
[----:B------:R1:W-:Y:S01]  /*29a0*/  MUFU.EX2 R32, R92 ;  /* 0x0000005c00207308 */ /* 0x0003e20000000800 */
[----:B------:R-:W-:-:S02]  /*29b0*/  FSEL R61, R61, -INF , P1 ;  /* 0xff8000003d3d7808 */ /* 0x000fc40000800000 */
[----:B------:R-:W-:Y:S02]  /*29c0*/  CS2R R90, SRZ ;  /* 0x00000000005a7805 */ /* 0x000fe4000001ff00 */
[----:B------:R-:W-:Y:S02]  /*29d0*/  FMNMX.FTZ R36, R39, R36, !PT ;  /* 0x0000002427247209 */ /* 0x000fe40007810000 */
[----:B------:R-:W-:Y:S02]  /*29e0*/  ISETP.GT.AND P1, PT, R3, 0x51, PT ;  /* 0x000000510300780c */ /* 0x000fe40003f24270 */
[----:B------:R-:W-:Y:S01]  /*29f0*/  FSEL R43, R64, -INF , P2 ;  /* 0xff800000402b7808 */ /* 0x000fe20001000000 */
[----:B------:R-:W-:Y:S01]  /*2a00*/  MUFU.EX2 R139, R139 ;  /* 0x0000008b008b7308 */ /* 0x000fe20000000800 */
[----:B------:R-:W-:Y:S02]  /*2a10*/  FMNMX.FTZ R36, R61, R36, !PT ;  /* 0x000000243d247209 */ /* 0x000fe40007810000 */
[----:B-1----:R-:W-:-:S02]  /*2a20*/  CS2R R92, SRZ ;  /* 0x00000000005c7805 */ /* 0x002fc4000001ff00 */
[----:B------:R-:W-:Y:S02]  /*2a30*/  ISETP.GT.AND P2, PT, R3, 0x58, PT ;  /* 0x000000580300780c */ /* 0x000fe40003f44270 */
[----:B------:R-:W-:Y:S02]  /*2a40*/  FSEL R65, R65, -INF , P1 ;  /* 0xff80000041417808 */ /* 0x000fe40000800000 */
[----:B------:R-:W-:Y:S01]  /*2a50*/  FMNMX.FTZ R40, R43, R36, !PT ;  /* 0x000000242b287209 */ /* 0x000fe20007810000 */
[----:B------:R-:W-:Y:S01]  /*2a60*/  MUFU.EX2 R42, R42 ;  /* 0x0000002a002a7308 */ /* 0x000fe20000000800 */
[----:B------:R-:W-:Y:S02]  /*2a70*/  ISETP.GT.AND P1, PT, R3, 0x59, PT ;  /* 0x000000590300780c */ /* 0x000fe40003f24270 */
[----:B------:R-:W-:Y:S02]  /*2a80*/  FSEL R47, R68, -INF , P2 ;  /* 0xff800000442f7808 */ /* 0x000fe40001000000 */
[----:B------:R-:W-:-:S02]  /*2a90*/  FMNMX.FTZ R40, R65, R40, !PT ;  /* 0x0000002841287209 */ /* 0x000fc40007810000 */
[----:B------:R-:W-:Y:S01]  /*2aa0*/  ISETP.GT.AND P2, PT, R3, 0x60, PT ;  /* 0x000000600300780c */ /* 0x000fe20003f44270 */
[----:B------:R1:W-:Y:S01]  /*2ab0*/  MUFU.EX2 R36, R88 ;  /* 0x0000005800247308 */ /* 0x0003e20000000800 */
[----:B------:R-:W-:Y:S02]  /*2ac0*/  FSEL R69, R69, -INF , P1 ;  /* 0xff80000045457808 */ /* 0x000fe40000800000 */
[----:B------:R-:W-:Y:S02]  /*2ad0*/  FMNMX.FTZ R40, R47, R40, !PT ;  /* 0x000000282f287209 */ /* 0x000fe40007810000 */
[----:B------:R-:W-:Y:S02]  /*2ae0*/  ISETP.GT.AND P1, PT, R3, 0x61, PT ;  /* 0x000000610300780c */ /* 0x000fe40003f24270 */
[----:B------:R-:W-:Y:S01]  /*2af0*/  FSEL R51, R72, -INF , P2 ;  /* 0xff80000048337808 */ /* 0x000fe20001000000 */
[----:B------:R-:W-:Y:S01]  /*2b00*/  MUFU.EX2 R133, R133 ;  /* 0x0000008500857308 */ /* 0x000fe20000000800 */
[----:B------:R-:W-:-:S02]  /*2b10*/  FMNMX.FTZ R40, R69, R40, !PT ;  /* 0x0000002845287209 */ /* 0x000fc40007810000 */
[----:B-1----:R-:W-:Y:S02]  /*2b20*/  CS2R R88, SRZ ;  /* 0x0000000000587805 */ /* 0x002fe4000001ff00 */
[----:B------:R-:W-:Y:S02]  /*2b30*/  ISETP.GT.AND P2, PT, R3, 0x68, PT ;  /* 0x000000680300780c */ /* 0x000fe40003f44270 */
[----:B------:R-:W-:Y:S02]  /*2b40*/  FSEL R73, R73, -INF , P1 ;  /* 0xff80000049497808 */ /* 0x000fe40000800000 */
[----:B------:R-:W-:Y:S01]  /*2b50*/  FMNMX.FTZ R44, R51, R40, !PT ;  /* 0x00000028332c7209 */ /* 0x000fe20007810000 */
[----:B------:R-:W-:Y:S01]  /*2b60*/  MUFU.EX2 R135, R135 ;  /* 0x0000008700877308 */ /* 0x000fe20000000800 */
[----:B------:R-:W-:Y:S02]  /*2b70*/  ISETP.GT.AND P1, PT, R3, 0x69, PT ;  /* 0x000000690300780c */ /* 0x000fe40003f24270 */
[----:B------:R-:W-:-:S02]  /*2b80*/  FSEL R55, R76, -INF , P2 ;  /* 0xff8000004c377808 */ /* 0x000fc40001000000 */
[----:B------:R-:W-:Y:S02]  /*2b90*/  FMNMX.FTZ R44, R73, R44, !PT ;  /* 0x0000002c492c7209 */ /* 0x000fe40007810000 */
        /* <DEDUP_REMOVED lines=8> */
[----:B------:R-:W-:Y:S02]  /*2c20*/  ISETP.GT.AND P2, PT, R3, 0x78, PT ;  /* 0x000000780300780c */ /* 0x000fe40003f44270 */
[----:B------:R-:W-:Y:S02]  /*2c30*/  FSEL R81, R81, -INF , P1 ;  /* 0xff80000051517808 */ /* 0x000fe40000800000 */
[----:B------:R-:W-:Y:S01]  /*2c40*/  FMNMX.FTZ R44, R59, R44, !PT ;  /* 0x0000002c3b2c7209 */ /* 0x000fe20007810000 */
[----:B------:R-:W-:Y:S01]  /*2c50*/  MUFU.EX2 R34, R34 ;  /* 0x0000002200227308 */ /* 0x000fe20000000800 */
[----:B------:R-:W-:Y:S02]  /*2c60*/  ISETP.GT.AND P1, PT, R3, 0x79, PT ;  /* 0x000000790300780c */ /* 0x000fe40003f24270 */
[----:B------:R-:W-:Y:S02]  /*2c70*/  FSEL R63, R84, -INF , P2 ;  /* 0xff800000543f7808 */ /* 0x000fe40001000000 */
[----:B------:R-:W-:-:S02]  /*2c80*/  FMNMX.FTZ R44, R81, R44, !PT ;  /* 0x0000002c512c7209 */ /* 0x000fc40007810000 */
[----:B------:R-:W-:Y:S01]  /*2c90*/  FSEL R85, R85, -INF , P1 ;  /* 0xff80000055557808 */ /* 0x000fe20000800000 */
[----:B------:R-:W-:Y:S01]  /*2ca0*/  MUFU.EX2 R131, R131 ;  /* 0x0000008300837308 */ /* 0x000fe20000000800 */
[----:B------:R-:W-:-:S04]  /*2cb0*/  FMNMX.FTZ R44, R63, R44, !PT ;  /* 0x0000002c3f2c7209 */ /* 0x000fc80007810000 */
[----:B------:R-:W-:Y:S01]  /*2cc0*/  FMNMX.FTZ R3, R85, R44, !PT ;  /* 0x0000002c55037209 */ /* 0x000fe20007810000 */
[-CC-:B------:R-:W-:Y:S01]  /*2cd0*/  FFMA.FTZ R44, R14, R0.reuse, -R5.reuse ;  /* 0x000000000e2c7223 */ /* 0x180fe20000010805 */
[-CC-:B------:R-:W-:Y:S01]  /*2ce0*/  FFMA.FTZ R14, R38, R0.reuse, -R5.reuse ;  /* 0x00000000260e7223 */ /* 0x180fe20000010805 */
[----:B------:R-:W-:Y:S01]  /*2cf0*/  FFMA.FTZ R5, R6, R0, -R5 ;  /* 0x0000000006057223 */ /* 0x000fe20000010805 */
[----:B------:R-:W-:Y:S01]  /*2d00*/  MUFU.EX2 R30, R30 ;  /* 0x0000001e001e7308 */ /* 0x000fe20000000800 */
[----:B-1----:R-:W1:Y:S07]  /*2d10*/  SHFL.BFLY PT, R46, R3, 0x2, 0x1f ;  /* 0x0c401f00032e7f89 */ /* 0x002e6e00000e0000 */
[----:B------:R-:W-:Y:S08]  /*2d20*/  MUFU.EX2 R44, R44 ;  /* 0x0000002c002c7308 */ /* 0x000ff00000000800 */
[----:B------:R-:W-:Y:S08]  /*2d30*/  MUFU.EX2 R14, R14 ;  /* 0x0000000e000e7308 */ /* 0x000ff00000000800 */
[----:B------:R-:W-:Y:S01]  /*2d40*/  MUFU.EX2 R125, R125 ;  /* 0x0000007d007d7308 */ /* 0x000fe20000000800 */
[----:B-1----:R-:W-:-:S05]  /*2d50*/  FMNMX.FTZ R46, R3, R46, !PT ;  /* 0x0000002e032e7209 */ /* 0x002fca0007810000 */
[----:B------:R-:W1:Y:S02]  /*2d60*/  SHFL.BFLY PT, R3, R46, 0x1, 0x1f ;  /* 0x0c201f002e037f89 */ /* 0x000e6400000e0000 */
[----:B------:R-:W-:Y:S08]  /*2d70*/  MUFU.EX2 R26, R26 ;  /* 0x0000001a001a7308 */ /* 0x000ff00000000800 */
[----:B------:R-:W-:Y:S08]  /*2d80*/  MUFU.EX2 R127, R127 ;  /* 0x0000007f007f7308 */ /* 0x000ff00000000800 */
[----:B------:R-:W-:Y:S01]  /*2d90*/  MUFU.EX2 R20, R20 ;  /* 0x0000001400147308 */ /* 0x000fe20000000800 */
[----:B-1----:R-:W-:Y:S01]  /*2da0*/  FMNMX.FTZ R3, R46, R3, !PT ;  /* 0x000000032e037209 */ /* 0x002fe20007810000 */
[----:B0-----:R-:W-:-:S06]  /*2db0*/  FADD.FTZ R46, R149, R8 ;  /* 0x00000008952e7221 */ /* 0x001fcc0000010000 */
[----:B------:R-:W-:Y:S01]  /*2dc0*/  MUFU.EX2 R121, R121 ;  /* 0x0000007900797308 */ /* 0x000fe20000000800 */
[----:B------:R-:W-:Y:S01]  /*2dd0*/  F2FP.BF16.F32.PACK_AB R149, R8, R149 ;  /* 0x000000950895723e */ /* 0x000fe200000010ff */
[C---:B------:R-:W-:Y:S01]  /*2de0*/  FMUL.FTZ R38, R3.reuse, R0 ;  /* 0x0000000003267220 */ /* 0x040fe20000410000 */
[----:B------:R-:W-:-:S04]  /*2df0*/  FSETP.NEU.FTZ.AND P1, PT, R3, -INF , PT ;  /* 0xff8000000300780b */ /* 0x000fc80003f3d000 */
[----:B------:R-:W-:Y:S01]  /*2e00*/  FSEL R38, R38, RZ, P1 ;  /* 0x000000ff26267208 */ /* 0x000fe20000800000 */
[----:B------:R-:W-:Y:S01]  /*2e10*/  MUFU.EX2 R12, R12 ;  /* 0x0000000c000c7308 */ /* 0x000fe20000000800 */
        /* <DEDUP_REMOVED lines=124> */
[----:B------:R-:W-:Y:S01]  /*35e0*/  FADD.FTZ R9, R125, R4 ;  /* 0x000000047d097221 */ /* 0x000fe20000010000 */
[----:B------:R-:W-:-:S05]  /*35f0*/  F2FP.BF16.F32.PACK_AB R125, R26, R125 ;  /* 0x0000007d1a7d723e */ /* 0x000fca00000010ff */
[----:B------:R-:W0:Y:S01]  /*3600*/  MUFU.EX2 R124, R73 ;  /* 0x00000049007c7308 */ /* 0x000e220000000800 */
[C---:B-1----:R-:W-:Y:S01]  /*3610*/  FADD.FTZ R6, R69.reuse, R6 ;  /* 0x0000000645067221 */ /* 0x042fe20000010000 */
[----:B------:R-:W-:-:S06]  /*3620*/  F2FP.BF16.F32.PACK_AB R130, R69, R130 ;  /* 0x000000824582723e */ /* 0x000fcc00000010ff */
[----:B------:R-:W1:Y:S01]  /*3630*/  MUFU.EX2 R55, R55 ;  /* 0x0000003700377308 */ /* 0x000e620000000800 */
[----:B--2---:R-:W-:Y:S01]  /*3640*/  FADD.FTZ R7, R51, R6 ;  /* 0x0000000633077221 */ /* 0x004fe20000010000 */
[----:B------:R-:W-:-:S04]  /*3650*/  FADD.FTZ R6, R26, R9 ;  /* 0x000000091a067221 */ /* 0x000fc80000010000 */
[----:B------:R-:W-:Y:S01]  /*3660*/  FADD.FTZ R9, R127, R6 ;  /* 0x000000067f097221 */ /* 0x000fe20000010000 */
[----:B------:R-:W-:Y:S01]  /*3670*/  F2FP.BF16.F32.PACK_AB R127, R20, R127 ;  /* 0x0000007f147f723e */ /* 0x000fe200000010ff */
[----:B------:R-:W2:Y:S01]  /*3680*/  MUFU.EX2 R126, R77 ;  /* 0x0000004d007e7308 */ /* 0x000ea20000000800 */
[----:B0-----:R-:W-:Y:S01]  /*3690*/  FADD.FTZ R4, R124, R7 ;  /* 0x000000077c047221 */ /* 0x001fe20000010000 */
[----:B------:R-:W-:Y:S01]  /*36a0*/  FADD.FTZ R8, R20, R9 ;  /* 0x0000000914087221 */ /* 0x000fe20000010000 */
[----:B------:R-:W-:-:S03]  /*36b0*/  F2FP.BF16.F32.PACK_AB R124, R124, R51 ;  /* 0x000000337c7c723e */ /* 0x000fc600000010ff */
[----:B------:R-:W-:Y:S01]  /*36c0*/  FADD.FTZ R9, R121, R8 ;  /* 0x0000000879097221 */ /* 0x000fe20000010000 */
[C---:B------:R-:W-:Y:S01]  /*36d0*/  F2FP.BF16.F32.PACK_AB R121, R12.reuse, R121 ;  /* 0x000000790c79723e */ /* 0x040fe200000010ff */
[----:B------:R-:W0:Y:S01]  /*36e0*/  MUFU.EX2 R59, R59 ;  /* 0x0000003b003b7308 */ /* 0x000e220000000800 */
[----:B-1----:R-:W-:Y:S01]  /*36f0*/  FADD.FTZ R7, R55, R4 ;  /* 0x0000000437077221 */ /* 0x002fe20000010000 */
[----:B------:R-:W-:-:S06]  /*3700*/  FADD.FTZ R8, R12, R9 ;  /* 0x000000090c087221 */ /* 0x000fcc0000010000 */
        /* <DEDUP_REMOVED lines=10> */
[----:B------:R1:W2:Y:S01]  /*37b0*/  MUFU.EX2 R6, R5 ;  /* 0x0000000500067308 */ /* 0x0002a20000000800 */
[----:B0-----:R-:W-:-:S04]  /*37c0*/  FADD.FTZ R7, R63, R4 ;  /* 0x000000043f077221 */ /* 0x001fc80000010000 */
[C---:B-1----:R-:W-:Y:S01]  /*37d0*/  FADD.FTZ R5, R38.reuse, R7 ;  /* 0x0000000726057221 */ /* 0x042fe20000010000 */
[----:B------:R-:W-:Y:S01]  /*37e0*/  F2FP.BF16.F32.PACK_AB R122, R38, R63 ;  /* 0x0000003f267a723e */ /* 0x000fe200000010ff */
[C---:B--2---:R-:W-:Y:S01]  /*37f0*/  FADD.FTZ R4, R6.reuse, R9 ;  /* 0x0000000906047221 */ /* 0x044fe20000010000 */
[----:B------:R-:W-:Y:S01]  /*3800*/  F2FP.BF16.F32.PACK_AB R123, R6, R123 ;  /* 0x0000007b067b723e */ /* 0x000fe200000010ff */
[----:B------:R-:W-:Y:S06]  /*3810*/  @!P1 BRA `(.L_x_2359) ;  /* 0x0000002400b49947 */ /* 0x000fec0003800000 */
[----:B------:R-:W-:Y:S01]  /*3820*/  IMAD.MOV.U32 R7, RZ, RZ, R2 ;  /* 0x000000ffff077224 */ /* 0x000fe200078e0002 */
[----:B------:R-:W-:Y:S01]  /*3830*/  UMOV UR24, UR36 ;  /* 0x0000002400187c82 */ /* 0x000fe20008000000 */
[----:B------:R-:W-:Y:S01]  /*3840*/  IMAD.MOV.U32 R6, RZ, RZ, R3 ;  /* 0x000000ffff067224 */ /* 0x000fe200078e0003 */
[----:B------:R-:W-:Y:S01]  /*3850*/  UMOV UR22, UR37 ;  /* 0x0000002500167c82 */ /* 0x000fe20008000000 */
[----:B------:R-:W-:-:S07]  /*3860*/  IMAD.MOV.U32 R119, RZ, RZ, RZ ;  /* 0x000000ffff777224 */ /* 0x000fce00078e00ff */
.L_x_2370:
[----:B------:R-:W-:Y:S01]  /*3870*/  ISETP.NE.AND P2, PT, RZ, UR44, PT ;  /* 0x0000002cff007c0c */ /* 0x000fe2000bf45270 */
[----:B------:R-:W-:-:S04]  /*3880*/  UISETP.NE.AND UP0, UPT, UR22, 0x1, UPT ;  /* 0x000000011600788c */ /* 0x000fc8000bf05270 */
[----:B------:R-:W-:-:S04]  /*3890*/  USEL UR36, URZ, 0x1, UP0 ;  /* 0x000000013f247887 */ /* 0x000fc80008000000 */
[----:B------:R-:W-:-:S04]  /*38a0*/  ULOP3.LUT UR36, UR24, UR36, URZ, 0x3c, !UPT ;  /* 0x0000002418247292 */ /* 0x000fc8000f8e3c3f */
[----:B------:R-:W-:Y:S08]  /*38b0*/  @P2 BRA `(.L_x_2360) ;  /* 0x0000000000382947 */ /* 0x000ff00003800000 */
[----:B------:R-:W-:Y:S05]  /*38c0*/  @!P0 BRA `(.L_x_2361) ;  /* 0x0000000000048947 */ /* 0x000fea0003800000 */
[----:B------:R-:W-:Y:S01]  /*38d0*/  BPT.TRAP 0x1 ;  /* 0x000000040000795c */ /* 0x000fe20000300000 */
.L_x_2361:
        /* <DEDUP_REMOVED lines=9> */
.L_x_2362:
[----:B-1----:R-:W-:Y:S05]  /*3970*/  @P1 BRA `(.L_x_2360) ;  /* 0x0000000000081947 */ /* 0x002fea0003800000 */
[----:B------:R-:W1:Y:S02]  /*3980*/  SYNCS.PHASECHK.TRANS64.TRYWAIT P1, [UR6+0x16830], R0 ;  /* 0x01683000ff0075a7 */ /* 0x000e640008020146 */
[----:B-1----:R-:W-:Y:S05]  /*3990*/  @!P1 BRA `(.L_x_2363) ;  /* 0x000000c000309947 */ /* 0x002fea0003800000 */
.L_x_2360:
        /* <DEDUP_REMOVED lines=28> */
.L_x_2365:
[----:B------:R-:W-:Y:S01]  /*3b60*/  ULEA UR6, UR22, UR45, 0x3 ;  /* 0x0000002d16067291 */ /* 0x000fe2000f8e183f */
[----:B------:R-:W-:-:S05]  /*3b70*/  IMAD.U32 R0, RZ, RZ, UR24 ;  /* 0x00000018ff007e24 */ /* 0x000fca000f8e00ff */
[----:B------:R-:W-:-:S04]  /*3b80*/  SHF.L.U32 R0, R0, 0x1f, RZ ;  /* 0x0000001f00007819 */ /* 0x000fc800000006ff */
[----:B------:R0:W1:Y:S01]  /*3b90*/  SYNCS.PHASECHK.TRANS64.TRYWAIT P1, [UR6+0x16850], R0 ;  /* 0x01685000ff0075a7 */ /* 0x0000620008020146 */
[----:B------:R-:W-:Y:S05]  /*3ba0*/  @!P0 BRA `(.L_x_2366) ;  /* 0x0000000000048947 */ /* 0x000fea0003800000 */
[----:B------:R-:W-:Y:S01]  /*3bb0*/  BPT.TRAP 0x1 ;  /* 0x000000040000795c */ /* 0x000fe20000300000 */
.L_x_2366:
[----:B-1----:R-:W-:Y:S05]  /*3bc0*/  @P1 BRA `(.L_x_2364) ;  /* 0x0000000000081947 */ /* 0x002fea0003800000 */
[----:B------:R-:W1:Y:S02]  /*3bd0*/  SYNCS.PHASECHK.TRANS64.TRYWAIT P1, [UR6+0x16850], R0 ;  /* 0x01685000ff0075a7 */ /* 0x000e640008020146 */
[----:B-1----:R-:W-:Y:S05]  /*3be0*/  @!P1 BRA `(.L_x_2367) ;  /* 0x000000bc00b49947 */ /* 0x002fea0003800000 */
.L_x_2364:
        /* <DEDUP_REMOVED lines=51> */
.L_x_2368:
[----:B------:R-:W-:Y:S01]  /*3f20*/  UISETP.NE.AND UP0, UPT, UR50, URZ, UPT ;  /* 0x0000003f3200728c */ /* 0x000fe2000bf05270 */
[----:B------:R-:W-:-:S05]  /*3f30*/  VIADD R12, R17, UR42 ;  /* 0x0000002a110c7c36 */ /* 0x000fca0008000000 */
        /* <DEDUP_REMOVED lines=10> */
[----:B------:R-:W1:Y:S01]  /*3fe0*/  SHFL.IDX PT, R137, R12, 0x1, 0x1c1f ;  /* 0x003c1f000c897f89 */ /* 0x000e6200000e0000 */
[----:B------:R-:W-:-:S02]  /*3ff0*/  ULEA UR6, UR37, UR45, 0x3 ;  /* 0x0000002d25067291 */ /* 0x000fc4000f8e183f */
[----:B------:R-:W-:Y:S02]  /*4000*/  IMAD R2, R16, -0x2, R9 ;  /* 0xfffffffe10027824 */ /* 0x000fe400078e0209 */
[----:B------:R-:W-:Y:S01]  /*4010*/  IMAD.U32 R9, RZ, RZ, UR49 ;  /* 0x00000031ff097e24 */ /* 0x000fe2000f8e00ff */
[----:B------:R-:W-:-:S04]  /*4020*/  UIADD3 UR6, UR6, 0x16840, URZ ;  /* 0x0001684006067890 */ /* 0x000fc8000fffe03f */
[----:B------:R-:W-:Y:S01]  /*4030*/  IADD3 R2, -R9, UR48, R2 ;  /* 0x0000003009027c10 */ /* 0x000fe2000fffe102 */
[----:B------:R-:W-:-:S04]  /*4040*/  UPRMT UR6, UR43, 0x654, UR6 ;  /* 0x000006542b067896 */ /* 0x000fc80008000006 */
[----:B0-----:R-:W-:-:S05]  /*4050*/  IMAD.IADD R0, R2, 0x1, R3 ;  /* 0x0000000102007824 */ /* 0x001fca00078e0203 */
[----:B------:R-:W-:Y:S01]  /*4060*/  SYNCS.ARRIVE.TRANS64.RED.A1T0 RZ, [UR6], RZ ;  /* 0x000000ffffff79a7 */ /* 0x000fe20008100406 */
[----:B------:R-:W-:Y:S01]  /*4070*/  ISETP.GT.AND P1, PT, R0, RZ, PT ;  /* 0x000000ff0000720c */ /* 0x000fe20003f24270 */
[----:B-1----:R-:W-:Y:S01]  /*4080*/  IMAD.IADD R2, R2, 0x1, R137 ;  /* 0x0000000102027824 */ /* 0x002fe200078e0289 */
        /* <DEDUP_REMOVED lines=95> */
[----:B------:R-:W-:-:S02]  /*4680*/  ISETP.GT.AND P2, PT, R2, RZ, PT ;  /* 0x000000ff0200720c */ /* 0x000fc40003f44270 */
[----:B------:R-:W-:Y:S02]  /*4690*/  FMNMX.FTZ R14, R85, R8, !PT ;  /* 0x00000008550e7209 */ /* 0x000fe40007810000 */
[----:B------:R-:W-:Y:S02]  /*46a0*/  ISETP.GT.AND P3, PT, R2, 0x1, PT ;  /* 0x000000010200780c */ /* 0x000fe40003f64270 */
[----:B------:R-:W-:Y:S01]  /*46b0*/  FSEL R26, R26, -INF , P2 ;  /* 0xff8000001a1a7808 */ /* 0x000fe20001000000 */
[----:B------:R-:W1:Y:S01]  /*46c0*/  SHFL.BFLY PT, R3, R14, 0x2, 0x1f ;  /* 0x0c401f000e037f89 */ /* 0x000e6200000e0000 */
[----:B------:R-:W-:Y:S02]  /*46d0*/  ISETP.GT.AND P2, PT, R2, 0x8, PT ;  /* 0x000000080200780c */ /* 0x000fe40003f44270 */
[----:B------:R-:W-:Y:S02]  /*46e0*/  FMNMX.FTZ R12, R26, R7, !PT ;  /* 0x000000071a0c7209 */ /* 0x000fe40007810000 */
        /* <DEDUP_REMOVED lines=306> */
.L_x_2369:
        /* <DEDUP_REMOVED lines=78> */
.L_x_2359:
[----:B------:R-:W-:-:S13]  /*5ef0*/  ISETP.LE.AND P1, PT, RZ, UR23, PT ;  /* 0x00000017ff007c0c */ /* 0x000fda000bf23270 */
[----:B------:R-:W-:Y:S05]  /*5f00*/  @!P1 BRA `(.L_x_2371) ;  /* 0x0000001c00389947 */ /* 0x000fea0003800000 */
[----:B------:R-:W-:Y:S01]  /*5f10*/  MOV R7, R2 ;  /* 0x0000000200077202 */ /* 0x000fe20000000f00 */
[----:B------:R-:W-:Y:S01]  /*5f20*/  IMAD.MOV.U32 R6, RZ, RZ, R3 ;  /* 0x000000ffff067224 */ /* 0x000fe200078e0003 */
[----:B------:R-:W-:Y:S01]  /*5f30*/  UMOV UR22, UR36 ;  /* 0x0000002400167c82 */ /* 0x000fe20008000000 */
[----:B------:R-:W-:-:S05]  /*5f40*/  UMOV UR21, UR37 ;  /* 0x0000002500157c82 */ /* 0x000fca0008000000 */
.L_x_2382:
        /* <DEDUP_REMOVED lines=9> */
.L_x_2373:
[----:B------:R-:W-:Y:S01]  /*5fe0*/  ULEA UR6, UR37, UR45, 0x3 ;  /* 0x0000002d25067291 */ /* 0x000fe2000f8e183f */
[----:B------:R-:W-:-:S05]  /*5ff0*/  IMAD.U32 R0, RZ, RZ, UR36 ;  /* 0x00000024ff007e24 */ /* 0x000fca000f8e00ff */
[----:B------:R-:W-:-:S04]  /*6000*/  SHF.L.U32 R0, R0, 0x1f, RZ ;  /* 0x0000001f00007819 */ /* 0x000fc800000006ff */
[----:B------:R0:W1:Y:S01]  /*6010*/  SYNCS.PHASECHK.TRANS64.TRYWAIT P1, [UR6+0x16830], R0 ;  /* 0x01683000ff0075a7 */ /* 0x0000620008020146 */
[----:B------:R-:W-:Y:S05]  /*6020*/  @!P0 BRA `(.L_x_2374) ;  /* 0x0000000000048947 */ /* 0x000fea0003800000 */
[----:B------:R-:W-:Y:S01]  /*6030*/  BPT.TRAP 0x1 ;  /* 0x000000040000795c */ /* 0x000fe20000300000 */
.L_x_2374:
[----:B-1----:R-:W-:Y:S05]  /*6040*/  @P1 BRA `(.L_x_2372) ;  /* 0x0000000000081947 */ /* 0x002fea0003800000 */
[----:B------:R-:W1:Y:S02]  /*6050*/  SYNCS.PHASECHK.TRANS64.TRYWAIT P1, [UR6+0x16830], R0 ;  /* 0x01683000ff0075a7 */ /* 0x000e640008020146 */
[----:B-1----:R-:W-:Y:S05]  /*6060*/  @!P1 BRA `(.L_x_2375) ;  /* 0x0000009800ac9947 */ /* 0x002fea0003800000 */
.L_x_2372:
        /* <DEDUP_REMOVED lines=25> */
.L_x_2377:
[----:B------:R-:W-:Y:S01]  /*6200*/  ULEA UR6, UR21, UR45, 0x3 ;  /* 0x0000002d15067291 */ /* 0x000fe2000f8e183f */
[----:B------:R-:W-:-:S05]  /*6210*/  IMAD.U32 R0, RZ, RZ, UR22 ;  /* 0x00000016ff007e24 */ /* 0x000fca000f8e00ff */
[----:B------:R-:W-:-:S04]  /*6220*/  SHF.L.U32 R0, R0, 0x1f, RZ ;  /* 0x0000001f00007819 */ /* 0x000fc800000006ff */
[----:B------:R0:W1:Y:S01]  /*6230*/  SYNCS.PHASECHK.TRANS64.TRYWAIT P1, [UR6+0x16850], R0 ;  /* 0x01685000ff0075a7 */ /* 0x0000620008020146 */
[----:B------:R-:W-:Y:S05]  /*6240*/  @!P0 BRA `(.L_x_2378) ;  /* 0x0000000000048947 */ /* 0x000fea0003800000 */
[----:B------:R-:W-:Y:S01]  /*6250*/  BPT.TRAP 0x1 ;  /* 0x000000040000795c */ /* 0x000fe20000300000 */
.L_x_2378:
[----:B-1----:R-:W-:Y:S05]  /*6260*/  @P1 BRA `(.L_x_2376) ;  /* 0x0000000000081947 */ /* 0x002fea0003800000 */
[----:B------:R-:W1:Y:S02]  /*6270*/  SYNCS.PHASECHK.TRANS64.TRYWAIT P1, [UR6+0x16850], R0 ;  /* 0x01685000ff0075a7 */ /* 0x000e640008020146 */
[----:B-1----:R-:W-:Y:S05]  /*6280*/  @!P1 BRA `(.L_x_2379) ;  /* 0x00000098003c9947 */ /* 0x002fea0003800000 */
.L_x_2376:
        /* <DEDUP_REMOVED lines=51> */
.L_x_2380:
        /* <DEDUP_REMOVED lines=279> */
.L_x_2381:
        /* <DEDUP_REMOVED lines=76> */
.L_x_2371:
[----:B------:R-:W-:Y:S06]  /*7bf0*/  BAR.ARV 0x8, 0x200 ;  /* 0x0208000000007b1d */ /* 0x000fec0000002000 */
[----:B------:R-:W-:Y:S05]  /*7c00*/  @!P0 BRA `(.L_x_2383) ;  /* 0x0000000000048947 */ /* 0x000fea0003800000 */
[----:B------:R-:W-:Y:S01]  /*7c10*/  BPT.TRAP 0x1 ;  /* 0x000000040000795c */ /* 0x000fe20000300000 */
.L_x_2383:
[----:B------:R-:W-:Y:S01]  /*7c20*/  ULEA UR5, UR37, UR45, 0x3 ;  /* 0x0000002d25057291 */ /* 0x000fe2000f8e183f */
[----:B------:R-:W-:-:S05]  /*7c30*/  IMAD.U32 R6, RZ, RZ, UR36 ;  /* 0x00000024ff067e24 */ /* 0x000fca000f8e00ff */
[----:B------:R-:W-:-:S04]  /*7c40*/  SHF.L.U32 R6, R6, 0x1f, RZ ;  /* 0x0000001f06067819 */ /* 0x000fc800000006ff */
[----:B------:R0:W1:Y:S01]  /*7c50*/  SYNCS.PHASECHK.TRANS64.TRYWAIT P1, [UR5+0x16850], R6 ;  /* 0x01685006ff0075a7 */ /* 0x0000620008020145 */
[----:B------:R-:W-:Y:S05]  /*7c60*/  @!P0 BRA `(.L_x_2384) ;  /* 0x0000000000048947 */ /* 0x000fea0003800000 */
[----:B------:R-:W-:Y:S01]  /*7c70*/  BPT.TRAP 0x1 ;  /* 0x000000040000795c */ /* 0x000fe20000300000 */
.L_x_2384:
[----:B-1----:R-:W-:Y:S05]  /*7c80*/  @P1 BRA `(.L_x_2385) ;  /* 0x0000000000081947 */ /* 0x002fea0003800000 */
[----:B------:R-:W1:Y:S02]  /*7c90*/  SYNCS.PHASECHK.TRANS64.TRYWAIT P1, [UR5+0x16850], R6 ;  /* 0x01685006ff0075a7 */ /* 0x000e640008020145 */
[----:B-1----:R-:W-:Y:S05]  /*7ca0*/  @!P1 BRA `(.L_x_2386) ;  /* 0x0000007c00cc9947 */ /* 0x002fea0003800000 */
.L_x_2385:
        /* <DEDUP_REMOVED lines=71> */
.L_x_2387:
        /* <DEDUP_REMOVED lines=42> */
.L_x_2351:
        /* <DEDUP_REMOVED lines=24> */
[----:B------:R-:W1:Y:S01]  /*8540*/  LDC R33, c[0x0][0xbe8] ;  /* 0x0002fa00ff217b82 */ /* 0x000e620000000800 */
[----:B------:R-:W-:Y:S01]  /*8550*/  F2FP.BF16.F32.PACK_AB R115, R119, R118 ;  /* 0x000000767773723e */ /* 0x000fe200000010ff */
[----:B------:R-:W-:-:S02]  /*8560*/  UIADD3.X UR7, UR18, UR9, URZ, UP1, !UPT ;  /* 0x0000000912077290 */ /* 0x000fc40008ffe43f */
[----:B------:R-:W-:-:S04]  /*8570*/  MOV R24, UR4 ;  /* 0x0000000400187c02 */ /* 0x000fc80008000f00 */
[----:B------:R-:W-:Y:S01]  /*8580*/  BAR.SYNC.DEFER_BLOCKING 0x1, 0x180 ;  /* 0x0046000000007b1d */ /* 0x000fe20000010000 */
[----:B------:R-:W-:Y:S01]  /*8590*/  IMAD.U32 R25, RZ, RZ, UR7 ;  /* 0x00000007ff197e24 */ /* 0x000fe2000f8e00ff */
[----:B------:R-:W-:-:S04]  /*85a0*/  USHF.R.S32.HI UR17, URZ, 0x1f, UR41 ;  /* 0x0000001f3f117899 */ /* 0x000fc80008011429 */
[----:B------:R-:W-:Y:S01]  /*85b0*/  ULDC.64 UR10, c[0x0][0xb90] ;  /* 0x0002e400000a7ab9 */ /* 0x000fe20000000a00 */
        /* <DEDUP_REMOVED lines=33> */
[----:B------:R-:W-:Y:S01]  /*87d0*/  STSM.16.M88.4 [R32], R4 ;  /* 0x0000000420007844 */ /* 0x000fe20000000200 */
[----:B------:R-:W-:Y:S02]  /*87e0*/  F2FP.BF16.F32.PACK_AB R10, R101, R100 ;  /* 0x00000064650a723e */ /* 0x000fe400000010ff */
[----:B------:R-:W-:-:S02]  /*87f0*/  F2FP.BF16.F32.PACK_AB R11, R103, R102 ;  /* 0x00000066670b723e */ /* 0x000fc400000010ff */
[----:B------:R-:W-:-:S03]  /*8800*/  PLOP3.LUT P2, PT, PT, PT, UP0, 0x80, 0x0 ;  /* 0x000000000000781c */ /* 0x000fc60003f4f008 */
[----:B------:R0:W-:Y:S04]  /*8810*/  STSM.16.M88.4 [R30], R8 ;  /* 0x000000081e007844 */ /* 0x0001e80000000200 */
[----:B------:R2:W-:Y:S04]  /*8820*/  STSM.16.M88.4 [R29], R12 ;  /* 0x0000000c1d007844 */ /* 0x0005e80000000200 */
[----:B------:R2:W-:Y:S01]  /*8830*/  STSM.16.M88.4 [R28], R112 ;  /* 0x000000701c007844 */ /* 0x0005e20000000200 */
[----:B------:R-:W-:Y:S06]  /*8840*/  BAR.SYNC.DEFER_BLOCKING 0x1, 0x180 ;  /* 0x0046000000007b1d */ /* 0x000fec0000010000 */
[----:B------:R-:W3:Y:S01]  /*8850*/  @P2 LDG.E R26, desc[UR52][R24.64] ;  /* 0x00000034181a2981 */ /* 0x000ee2000c1e1900 */
[----:B-1----:R-:W-:Y:S01]  /*8860*/  ISETP.NE.AND P1, PT, R33, 0x1, PT ;  /* 0x000000012100780c */ /* 0x002fe20003f25270 */
[----:B------:R-:W-:Y:S01]  /*8870*/  UMOV UR4, URZ ;  /* 0x0000003f00047c82 */ /* 0x000fe20008000000 */
[----:B0-----:R-:W-:Y:S01]  /*8880*/  VIADD R8, R17, UR42 ;  /* 0x0000002a11087c36 */ /* 0x001fe20008000000 */
[----:B------:R-:W-:-:S02]  /*8890*/  UIMAD UR7, UR17, UR10, URZ ;  /* 0x0000000a110772a4 */ /* 0x000fc4000f8e023f */
[----:B------:R-:W-:Y:S01]  /*88a0*/  USEL UR40, UR40, URZ, !UP0 ;  /* 0x0000003f28287287 */ /* 0x000fe2000c000000 */
[----:B------:R-:W-:Y:S01]  /*88b0*/  IMAD.MOV.U32 R4, RZ, RZ, R8 ;  /* 0x000000ffff047224 */ /* 0x000fe200078e0008 */
[----:B------:R-:W-:Y:S02]  /*88c0*/  UIMAD UR7, UR41, UR11, UR7 ;  /* 0x0000000b290772a4 */ /* 0x000fe4000f8e0207 */
[----:B------:R-:W-:Y:S02]  /*88d0*/  UISETP.NE.U32.AND UP1, UPT, UR12, URZ, UPT ;  /* 0x0000003f0c00728c */ /* 0x000fe4000bf25070 */
[----:B------:R-:W-:Y:S02]  /*88e0*/  USEL UR39, UR39, URZ, !UP0 ;  /* 0x0000003f27277287 */ /* 0x000fe4000c000000 */
        /* <DEDUP_REMOVED lines=10> */
[----:B---3--:R-:W-:-:S13]  /*8990*/  @P2 R2UR UR4, R26 ;  /* 0x000000001a0422ca */ /* 0x008fda00000e0000 */
[----:B------:R-:W-:Y:S02]  /*89a0*/  USHF.R.S32.HI UR9, URZ, 0x1f, UR4 ;  /* 0x0000001f3f097899 */ /* 0x000fe40008011404 */
[----:B------:R-:W-:Y:S02]  /*89b0*/  UMOV UR8, UR4 ;  /* 0x0000000400087c82 */ /* 0x000fe40008000000 */
[----:B------:R-:W-:-:S04]  /*89c0*/  UIMAD.WIDE.U32 UR10, UR41, UR10, UR8 ;  /* 0x0000000a290a72a5 */ /* 0x000fc8000f8e0008 */
[----:B------:R-:W-:Y:S02]  /*89d0*/  UIADD3 UR11, UR11, UR7, URZ ;  /* 0x000000070b0b7290 */ /* 0x000fe4000fffe03f */
[----:B------:R-:W-:Y:S02]  /*89e0*/  UIMAD UR7, UR40, UR14, URZ ;  /* 0x0000000e280772a4 */ /* 0x000fe4000f8e023f */
[----:B------:R-:W-:Y:S02]  /*89f0*/  UIMAD.WIDE.U32 UR10, UR39, UR14, UR10 ;  /* 0x0000000e270a72a5 */ /* 0x000fe4000f8e000a */
[----:B------:R-:W-:-:S03]  /*8a00*/  UIMAD UR7, UR39, UR15, UR7 ;  /* 0x0000000f270772a4 */ /* 0x000fc6000f8e0207 */
[----:B------:R-:W-:Y:S01]  /*8a10*/  ULDC.64 UR14, c[0x0][0xb88] ;  /* 0x0002e200000e7ab9 */ /* 0x000fe20000000a00 */
[----:B------:R-:W-:Y:S01]  /*8a20*/  IADD3 R4, P0, R4, UR10, RZ ;  /* 0x0000000a04047c10 */ /* 0x000fe2000ff1e0ff */
[----:B------:R-:W-:Y:S01]  /*8a30*/  IMAD R8, R5, UR14, RZ ;  /* 0x0000000e05087c24 */ /* 0x000fe2000f8e02ff */
[----:B------:R-:W-:Y:S01]  /*8a40*/  @UP0 UIADD3 UR10, UP1, UR16, UR12, URZ ;  /* 0x0000000c100a0290 */ /* 0x000fe2000ff3e03f */
[----:B------:R-:W-:Y:S01]  /*8a50*/  IMAD.U32 R9, RZ, RZ, UR7 ;  /* 0x00000007ff097e24 */ /* 0x000fe2000f8e00ff */
[----:B------:R-:W-:-:S04]  /*8a60*/  ULDC UR7, c[0x0][0xa88] ;  /* 0x0002a20000077ab9 */ /* 0x000fc80000000800 */
[----:B------:R-:W-:Y:S01]  /*8a70*/  IADD3.X R5, R6, UR11, R9, P0, !PT ;  /* 0x0000000b06057c10 */ /* 0x000fe200087fe409 */
[----:B------:R-:W-:Y:S01]  /*8a80*/  @UP0 UIADD3.X UR11, UR18, UR13, URZ, UP1, !UPT ;  /* 0x0000000d120b0290 */ /* 0x000fe20008ffe43f */
[C---:B------:R-:W-:Y:S02]  /*8a90*/  IMAD R9, R7.reuse, UR15, R8 ;  /* 0x0000000f07097c24 */ /* 0x040fe4000f8e0208 */
[----:B------:R-:W-:Y:S01]  /*8aa0*/  IMAD.U32 R6, RZ, RZ, UR7 ;  /* 0x00000007ff067e24 */ /* 0x000fe2000f8e00ff */
[----:B------:R-:W-:Y:S01]  /*8ab0*/  ULDC.64 UR12, c[0x0][0xb50] ;  /* 0x0002d400000c7ab9 */ /* 0x000fe20000000a00 */
[----:B------:R-:W-:-:S04]  /*8ac0*/  IMAD.WIDE.U32 R4, R7, UR14, R4 ;  /* 0x0000000e07047c25 */ /* 0x000fc8000f8e0004 */
        /* <DEDUP_REMOVED lines=9> */
[----:B--2---:R-:W2:Y:S04]  /*8b60*/  LDG.E R9, desc[UR52][R24.64] ;  /* 0x0000003418097981 */ /* 0x004ea8000c1e1900 */
[----:B-----5:R-:W2:Y:S02]  /*8b70*/  LDG.E R6, desc[UR52][R24.64+0x4] ;  /* 0x0000043418067981 */ /* 0x020ea4000c1e1900 */
[----:B--2---:R-:W-:-:S07]  /*8b80*/  IMAD.IADD R6, R6, 0x1, -R9 ;  /* 0x0000000106067824 */ /* 0x004fce00078e0a09 */
.L_x_2390:
[----:B--2---:R-:W-:Y:S01]  /*8b90*/  SHFL.IDX PT, R12, R7, RZ, 0x1c1f ;  /* 0x001c1fff070c7589 */ /* 0x004fe200000e0000 */
        /* <DEDUP_REMOVED lines=20> */
[----:B------:R-:W-:Y:S02]  /*8ce0*/  LOP3.LUT R4, R5, R2, RZ, 0x3c, !PT ;  /* 0x0000000205047212 */ /* 0x000fe400078e3cff */
[----:B------:R-:W-:Y:S01]  /*8cf0*/  LOP3.LUT R8, R8, R9, RZ, 0x3c, !PT ;  /* 0x0000000908087212 */ /* 0x000fe200078e3cff */
[--C-:B------:R-:W-:Y:S01]  /*8d00*/  IMAD.X R9, RZ, RZ, R3.reuse, P3 ;  /* 0x000000ffff097224 */ /* 0x100fe200018e0603 */
[----:B------:R-:W-:Y:S02]  /*8d10*/  MOV R5, R3 ;  /* 0x0000000300057202 */ /* 0x000fe40000000f00 */
[----:B------:R-:W-:Y:S01]  /*8d20*/  LOP3.LUT R24, R24, R25, RZ, 0x3c, !PT ;  /* 0x0000001918187212 */ /* 0x000fe200078e3cff */
[----:B------:R-:W-:Y:S01]  /*8d30*/  IMAD.X R25, RZ, RZ, R3, P4 ;  /* 0x000000ffff197224 */ /* 0x000fe200020e0603 */
[----:B-1----:R0:W-:Y:S04]  /*8d40*/  @!P0 ST.E desc[UR52][R14.64], R20 ;  /* 0x000000140e008985 */ /* 0x0021e8000c101934 */
[----:B------:R-:W2:Y:S04]  /*8d50*/  LD.E.128 R4, desc[UR52][R4.64] ;  /* 0x0000003404047980 */ /* 0x000ea8000c101d00 */
[----:B------:R-:W3:Y:S04]  /*8d60*/  LD.E.128 R8, desc[UR52][R8.64] ;  /* 0x0000003408087980 */ /* 0x000ee8000c101d00 */
[----:B------:R-:W4:Y:S01]  /*8d70*/  LD.E.128 R24, desc[UR52][R24.64] ;  /* 0x0000003418187980 */ /* 0x000f22000c101d00 */
[----:B------:R-:W-:Y:S01]  /*8d80*/  IADD3 R29, P0, R2, 0x4800, RZ ;  /* 0x00004800021d7810 */ /* 0x000fe20007f1e0ff */
[----:B0-----:R-:W0:Y:S01]  /*8d90*/  @P1 LDC R20, c[0x0][0xbec] ;  /* 0x0002fb00ff141b82 */ /* 0x001e220000000800 */
[----:B------:R-:W-:-:S02]  /*8da0*/  UIMAD UR7, UR9, UR10, URZ ;  /* 0x0000000a090772a4 */ /* 0x000fc4000f8e023f */
[----:B------:R-:W-:Y:S01]  /*8db0*/  LOP3.LUT R2, R29, 0x380, RZ, 0xc0, !PT ;  /* 0x000003801d027812 */ /* 0x000fe200078ec0ff */
[----:B------:R-:W-:Y:S01]  /*8dc0*/  IMAD.X R13, RZ, RZ, R3, P0 ;  /* 0x000000ffff0d7224 */ /* 0x000fe200000e0603 */
[----:B------:R-:W-:Y:S02]  /*8dd0*/  UIMAD.WIDE.U32 UR8, UR4, UR10, URZ ;  /* 0x0000000a040872a5 */ /* 0x000fe4000f8e003f */
[----:B------:R-:W-:Y:S01]  /*8de0*/  SHF.R.U64 R2, R2, 0x3, RZ ;  /* 0x0000000302027819 */ /* 0x000fe200000012ff */
[----:B------:R-:W1:Y:S01]  /*8df0*/  @P1 LDC R3, c[0x0][0xbf0] ;  /* 0x0002fc00ff031b82 */ /* 0x000e620000000800 */
[----:B------:R-:W-:Y:S02]  /*8e00*/  UIMAD UR7, UR4, UR11, UR7 ;  /* 0x0000000b040772a4 */ /* 0x000fe4000f8e0207 */
[----:B------:R-:W-:Y:S01]  /*8e10*/  LOP3.LUT R12, R2, R29, RZ, 0x3c, !PT ;  /* 0x0000001d020c7212 */ /* 0x000fe200078e3cff */
[----:B------:R-:W-:Y:S01]  /*8e20*/  ULDC.64 UR10, c[0x0][0xae8] ;  /* 0x0002ba00000a7ab9 */ /* 0x000fe20000000a00 */
[----:B------:R-:W-:Y:S01]  /*8e30*/  IMAD R2, R18, 0x30, R22 ;  /* 0x0000003012027824 */ /* 0x000fe200078e0216 */
[----:B------:R-:W-:-:S02]  /*8e40*/  UIADD3 UR9, UR9, UR7, URZ ;  /* 0x0000000709097290 */ /* 0x000fc4000fffe03f */
[----:B------:R-:W-:Y:S01]  /*8e50*/  UIMAD UR4, UR17, UR10, URZ ;  /* 0x0000000a110472a4 */ /* 0x000fe2000f8e023f */
[----:B------:R-:W-:Y:S01]  /*8e60*/  VIADD R29, R2, UR42 ;  /* 0x0000002a021d7c36 */ /* 0x000fe20008000000 */
[----:B------:R-:W-:Y:S01]  /*8e70*/  UIMAD.WIDE.U32 UR8, UR41, UR10, UR8 ;  /* 0x0000000a290872a5 */ /* 0x000fe2000f8e0008 */
[----:B------:R-:W-:Y:S01]  /*8e80*/  VIADD R34, R22, UR42 ;  /* 0x0000002a16227c36 */ /* 0x000fe20008000000 */
[----:B------:R-:W-:Y:S01]  /*8e90*/  UIMAD UR4, UR41, UR11, UR4 ;  /* 0x0000000b290472a4 */ /* 0x000fe2000f8e0204 */
[----:B------:R-:W5:Y:S01]  /*8ea0*/  LD.E.128 R12, desc[UR52][R12.64] ;  /* 0x000000340c0c7980 */ /* 0x000f62000c101d00 */
[----:B------:R-:W-:Y:S01]  /*8eb0*/  IMAD.MOV.U32 R21, RZ, RZ, R29 ;  /* 0x000000ffff157224 */ /* 0x000fe200078e001d */
[----:B------:R-:W-:Y:S01]  /*8ec0*/  ULDC.64 UR10, c[0x0][0xaf0] ;  /* 0x0002bc00000a7ab9 */ /* 0x000fe20000000a00 */
[----:B0-----:R-:W-:Y:S01]  /*8ed0*/  @P1 IMAD.HI.U32 R2, R29, R20, RZ ;  /* 0x000000141d021227 */ /* 0x001fe200078e00ff */
[----:B------:R-:W-:Y:S01]  /*8ee0*/  UIADD3 UR9, UR9, UR4, URZ ;  /* 0x0000000409097290 */ /* 0x000fe2000fffe03f */
[----:B------:R-:W-:Y:S01]  /*8ef0*/  @!PT LDS RZ, [RZ] ;  /* 0x00000000fffff984 */ /* 0x000fe20000000800 */
[----:B------:R-:W-:Y:S01]  /*8f00*/  @!PT LDS RZ, [RZ] ;  /* 0x00000000fffff984 */ /* 0x000fe20000000800 */
[----:B------:R-:W-:Y:S01]  /*8f10*/  @!PT LDS RZ, [RZ] ;  /* 0x00000000fffff984 */ /* 0x000fe20000000800 */
[----:B------:R-:W-:Y:S01]  /*8f20*/  @!PT LDS RZ, [RZ] ;  /* 0x00000000fffff984 */ /* 0x000fe20000000800 */
[----:B------:R0:W-:Y:S06]  /*8f30*/  MEMBAR.ALL.CTA ;  /* 0x0000000000007992 */ /* 0x0001ec0000008000 */
[----:B0-----:R-:W0:Y:S01]  /*8f40*/  FENCE.VIEW.ASYNC.S ;  /* 0x00000000000073c6 */ /* 0x001e220000000000 */
[----:B------:R-:W-:Y:S01]  /*8f50*/  UIMAD UR4, UR40, UR10, URZ ;  /* 0x0000000a280472a4 */ /* 0x000fe2000f8e023f */
[----:B------:R-:W-:Y:S01]  /*8f60*/  VIADD R0, R0, 0x16820 ;  /* 0x0001682000007836 */ /* 0x000fe20000000000 */
[----:B------:R-:W-:-:S02]  /*8f70*/  UIMAD.WIDE.U32 UR8, UR39, UR10, UR8 ;  /* 0x0000000a270872a5 */ /* 0x000fc4000f8e0008 */
[----:B------:R-:W-:Y:S01]  /*8f80*/  UIMAD UR4, UR39, UR11, UR4 ;  /* 0x0000000b270472a4 */ /* 0x000fe2000f8e0204 */
[----:B-1----:R-:W-:Y:S02]  /*8f90*/  @P1 SHF.R.U32.HI R21, RZ, R3, R2 ;  /* 0x00000003ff151219 */ /* 0x002fe40000011602 */
[----:B------:R-:W-:Y:S01]  /*8fa0*/  ULDC.64 UR10, c[0x0][0xae0] ;  /* 0x0002b800000a7ab9 */ /* 0x000fe20000000a00 */
[----:B------:R-:W-:Y:S01]  /*8fb0*/  UIADD3 UR4, UR9, UR4, URZ ;  /* 0x0000000409047290 */ /* 0x000fe2000fffe03f */
[--C-:B------:R-:W-:Y:S01]  /*8fc0*/  SHF.R.S32.HI R20, RZ, 0x1f, R21.reuse ;  /* 0x0000001fff147819 */ /* 0x100fe20000011415 */
[----:B------:R-:W-:Y:S01]  /*8fd0*/  IMAD.MOV R28, RZ, RZ, -R21 ;  /* 0x000000ffff1c7224 */ /* 0x000fe200078e0a15 */
[----:B------:R-:W-:Y:S01]  /*8fe0*/  PRMT R0, RZ, 0x654, R0 ;  /* 0x00000654ff007816 */ /* 0x000fe20000000000 */
[----:B------:R-:W-:Y:S02]  /*8ff0*/  IMAD.U32 R3, RZ, RZ, UR9 ;  /* 0x00000009ff037e24 */ /* 0x000fe4000f8e00ff */
[----:B------:R-:W-:-:S02]  /*9000*/  IMAD R20, R20, UR10, RZ ;  /* 0x0000000a14147c24 */ /* 0x000fc4000f8e02ff */
[----:B------:R-:W-:Y:S02]  /*9010*/  IMAD R29, R33, R28, R29 ;  /* 0x0000001c211d7224 */ /* 0x000fe400078e021d */
[----:B------:R-:W-:Y:S01]  /*9020*/  IMAD.U32 R2, RZ, RZ, UR8 ;  /* 0x00000008ff027e24 */ /* 0x000fe2000f8e00ff */
[----:B------:R-:W-:Y:S01]  /*9030*/  ULDC.64 UR8, c[0x0][0xad8] ;  /* 0x0002b60000087ab9 */ /* 0x000fe20000000a00 */
[----:B------:R-:W-:Y:S01]  /*9040*/  IMAD.U32 R3, RZ, RZ, UR4 ;  /* 0x00000004ff037e24 */ /* 0x000fe2000f8e00ff */
[----:B------:R-:W-:Y:S01]  /*9050*/  ULDC UR4, c[0x0][0xac8] ;  /* 0x0002b20000047ab9 */ /* 0x000fe20000000800 */
[C---:B------:R-:W-:Y:S01]  /*9060*/  IMAD R33, R21.reuse, UR11, R20 ;  /* 0x0000000b15217c24 */ /* 0x040fe2000f8e0214 */
[----:B------:R-:W-:Y:S01]  /*9070*/  SHF.R.S32.HI R20, RZ, 0x1f, R29 ;  /* 0x0000001fff147819 */ /* 0x000fe2000001141d */
[----:B------:R-:W-:Y:S01]  /*9080*/  IMAD.WIDE.U32 R2, R21, UR10, R2 ;  /* 0x0000000a15027c25 */ /* 0x000fe2000f8e0002 */
[----:B0-----:R0:W-:Y:S03]  /*9090*/  SYNCS.ARRIVE.TRANS64.RED.A1T0 RZ, [R0+URZ], RZ ;  /* 0x000000ff00ff79a7 */ /* 0x0011e6000810043f */
[----:B------:R-:W-:-:S02]  /*90a0*/  IMAD.IADD R3, R3, 0x1, R33 ;  /* 0x0000000103037824 */ /* 0x000fc400078e0221 */
[----:B------:R-:W-:Y:S02]  /*90b0*/  IMAD R20, R20, UR8, RZ ;  /* 0x0000000814147c24 */ /* 0x000fe4000f8e02ff */
        /* <DEDUP_REMOVED lines=36> */
.L_x_2389:
        /* <DEDUP_REMOVED lines=8> */
[----:B------:R-:W-:Y:S01]  /*9380*/  IMAD.U32 R2, RZ, RZ, UR8 ;  /* 0x00000008ff027e24 */ /* 0x000fe2000f8e00ff */
[----:B------:R-:W-:Y:S01]  /*9390*/  MOV R3, UR9 ;  /* 0x0000000900037c02 */ /* 0x000fe20008000f00 */
[----:B------:R-:W-:Y:S02]  /*93a0*/  ULDC.64 UR8, c[0x0][0xc08] ;  /* 0x0003020000087ab9 */ /* 0x000fe40000000a00 */
[----:B------:R-:W-:-:S04]  /*93b0*/  UISETP.NE.U32.AND UP1, UPT, UR8, URZ, UPT ;  /* 0x0000003f0800728c */ /* 0x000fc8000bf25070 */
[----:B------:R-:W-:Y:S01]  /*93c0*/  UISETP.NE.AND.EX UP1, UPT, UR9, URZ, UPT, UP1 ;  /* 0x0000003f0900728c */ /* 0x000fe2000bf25310 */
[----:B------:R-:W2:Y:S01]  /*93d0*/  @P2 LDG.E R6, desc[UR52][R2.64] ;  /* 0x0000003402062981 */ /* 0x000ea2000c1e1900 */
[----:B------:R-:W-:-:S04]  /*93e0*/  IMAD.U32 R0, RZ, RZ, UR4 ;  /* 0x00000004ff007e24 */ /* 0x000fc8000f8e00ff */
        /* <DEDUP_REMOVED lines=18> */
.L_x_2392:
[----:B------:R-:W-:Y:S01]  /*9510*/  USEL UR39, UR39, URZ, !UP0 ;  /* 0x0000003f27277287 */ /* 0x000fe2000c000000 */
[----:B------:R-:W-:Y:S01]  /*9520*/  BSSY B1, `(.L_x_2393) ;  /* 0x000002c000017945 */ /* 0x000fe20003800000 */
[----:B------:R-:W-:-:S03]  /*9530*/  USEL UR40, UR40, URZ, !UP0 ;  /* 0x0000003f28287287 */ /* 0x000fc6000c000000 */
[----:B------:R-:W-:Y:S09]  /*9540*/  @P1 BRA `(.L_x_2394) ;  /* 0x0000000000a41947 */ /* 0x000ff20003800000 */
        /* <DEDUP_REMOVED lines=41> */
.L_x_2394:
[----:B------:R-:W-:Y:S05]  /*97e0*/  BSYNC B1 ;  /* 0x0000000000017941 */ /* 0x000fea0003800000 */
.L_x_2393:
        /* <DEDUP_REMOVED lines=29> */
[----:B------:R-:W-:Y:S01]  /*99c0*/  IMAD R6, R2, UR10, RZ ;  /* 0x0000000a02067c24 */ /* 0x000fe2000f8e02ff */
[----:B------:R-:W-:Y:S01]  /*99d0*/  MOV R3, UR4 ;  /* 0x0000000400037c02 */ /* 0x000fe20008000f00 */
[----:B------:R-:W-:Y:S01]  /*99e0*/  IMAD.U32 R2, RZ, RZ, UR8 ;  /* 0x00000008ff027e24 */ /* 0x000fe2000f8e00ff */
[----:B------:R-:W-:Y:S01]  /*99f0*/  SHF.R.S32.HI R4, RZ, 0x1f, R7 ;  /* 0x0000001fff047819 */ /* 0x000fe20000011407 */
[C---:B------:R-:W-:Y:S01]  /*9a00*/  IMAD R9, R5.reuse, UR11, R6 ;  /* 0x0000000b05097c24 */ /* 0x040fe2000f8e0206 */
[----:B------:R-:W-:Y:S01]  /*9a10*/  ULDC.64 UR8, c[0x0][0xad8] ;  /* 0x0002b60000087ab9 */ /* 0x000fe20000000a00 */
        /* <DEDUP_REMOVED lines=37> */
.L_x_2391:
[----:B------:R-:W-:Y:S05]  /*9c70*/  BSYNC B0 ;  /* 0x0000000000007941 */ /* 0x000fea0003800000 */
.L_x_2388:
[----:B------:R-:W-:Y:S02]  /*9c80*/  ULDC UR4, c[0x0][0xc3c] ;  /* 0x00030f0000047ab9 */ /* 0x000fe40000000800 */
[----:B------:R-:W-:-:S13]  /*9c90*/  ISETP.GE.AND P0, PT, R31, UR4, PT ;  /* 0x000000041f007c0c */ /* 0x000fda000bf06270 */
[----:B------:R-:W-:Y:S05]  /*9ca0*/  @!P0 BRA `(.L_x_2395) ;  /* 0xffffff7000188947 */ /* 0x000fea000383ffff */
[----:B------:R-:W-:Y:S05]  /*9cb0*/  EXIT ;  /* 0x000000000000794d */ /* 0x000fea0003800000 */
.L_x_2346:
        /* <DEDUP_REMOVED lines=18> */
.L_x_2396:
        /* <DEDUP_REMOVED lines=40> */
.L_x_2402:
[----:B------:R-:W0:Y:S01]  /*a060*/  LDC R2, c[0x0][0xc3c] ;  /* 0x00030f00ff027b82 */ /* 0x000e220000000800 */
[----:B------:R-:W-:-:S06]  /*a070*/  UIADD3 UR4, UR4, 0x1f, URZ ;  /* 0x0000001f04047890 */ /* 0x000fcc000fffe03f */
[----:B0-----:R-:W-:-:S13]  /*a080*/  ISETP.LE.AND P6, PT, R2, UR4, PT ;  /* 0x0000000402007c0c */ /* 0x001fda000bfc3270 */
[----:B------:R-:W-:Y:S05]  /*a090*/  @P6 BRA `(.L_x_2399) ;  /* 0x0000000400b06947 */ /* 0x000fea0003800000 */
[----:B------:R-:W-:Y:S01]  /*a0a0*/  IADD3 R7, R5, UR4, RZ ;  /* 0x0000000405077c10 */ /* 0x000fe2000fffe0ff */
[----:B------:R-:W-:Y:S01]  /*a0b0*/  BSSY B0, `(.L_x_2400) ;  /* 0x0000007000007945 */ /* 0x000fe20003800000 */
[----:B------:R-:W-:Y:S02]  /*a0c0*/  IMAD.MOV.U32 R0, RZ, RZ, RZ ;  /* 0x000000ffff007224 */ /* 0x000fe400078e00ff */
[----:B------:R-:W-:-:S13]  /*a0d0*/  ISETP.GE.OR P6, PT, R7, R2, !P0 ;  /* 0x000000020700720c */ /* 0x000fda00047c6670 */
[----:B------:R-:W-:Y:S05]  /*a0e0*/  @P6 BRA `(.L_x_2401) ;  /* 0x00000000000c6947 */ /* 0x000fea0003800000 */
[----:B------:R-:W0:Y:S02]  /*a0f0*/  LDC.64 R2, c[0x0][0xc80] ;  /* 0x00032000ff027b82 */ /* 0x000e240000000a00 */
[----:B0-----:R-:W-:-:S05]  /*a100*/  IMAD.WIDE R2, R7, 0x4, R2 ;  /* 0x0000000407027825 */ /* 0x001fca00078e0202 */
[----:B------:R0:W5:Y:S02]  /*a110*/  LDG.E R0, desc[UR52][R2.64] ;  /* 0x0000003402007981 */ /* 0x000164000c1e1900 */
.L_x_2401:
[----:B------:R-:W-:Y:S05]  /*a120*/  BSYNC B0 ;  /* 0x0000000000007941 */ /* 0x000fea0003800000 */
.L_x_2400:
        /* <DEDUP_REMOVED lines=20> */
.L_x_2398:
        /* <DEDUP_REMOVED lines=20> */
.L_x_2403:
        /* <DEDUP_REMOVED lines=9> */
[----:B------:R-:W-:Y:S01]  /*a440*/  IMAD.MOV.U32 R3, RZ, RZ, R6 ;  /* 0x000000ffff037224 */ /* 0x000fe200078e0006 */
[----:B------:R-:W-:-:S03]  /*a450*/  MOV R6, R10 ;  /* 0x0000000a00067202 */ /* 0x000fc60000000f00 */
        /* <DEDUP_REMOVED lines=38> */
[----:B------:R-:W-:Y:S02]  /*a6c0*/  ISETP.GE.AND P2, PT, R3, RZ, PT ;  /* 0x000000ff0300720c */ /* 0x000fe40003f46270 */
[----:B------:R-:W-:-:S05]  /*a6d0*/  IADD3 R3, R4, R6, RZ ;  /* 0x0000000604037210 */ /* 0x000fca0007ffe0ff */
        /* <DEDUP_REMOVED lines=8> */
.L_x_2399:
[----:B------:R-:W-:Y:S01]  /*a760*/  ULDC UR4, c[0x0][0xc3c] ;  /* 0x00030f0000047ab9 */ /* 0x000fe20000000800 */
[----:B------:R-:W-:Y:S02]  /*a770*/  IMAD.MOV.U32 R17, RZ, RZ, RZ ;  /* 0x000000ffff117224 */ /* 0x000fe400078e00ff */
[----:B------:R-:W-:Y:S02]  /*a780*/  IMAD.U32 R16, RZ, RZ, UR6 ;  /* 0x00000006ff107e24 */ /* 0x000fe4000f8e00ff */
[----:B------:R-:W-:Y:S02]  /*a790*/  IMAD.MOV.U32 R18, RZ, RZ, RZ ;  /* 0x000000ffff127224 */ /* 0x000fe400078e00ff */
[----:B------:R-:W-:-:S07]  /*a7a0*/  IMAD.U32 R19, RZ, RZ, UR4 ;  /* 0x00000004ff137e24 */ /* 0x000fce000f8e00ff */
.L_x_2404:
[----:B------:R-:W-:-:S13]  /*a7b0*/  ISETP.NE.AND P0, PT, R5, RZ, PT ;  /* 0x000000ff0500720c */ /* 0x000fda0003f05270 */
[----:B------:R-:W0:Y:S01]  /*a7c0*/  @!P0 S2R R3, SR_CgaCtaId ;  /* 0x0000000000038919 */ /* 0x000e220000008800 */
[----:B------:R-:W-:-:S04]  /*a7d0*/  @!P0 MOV R0, 0x400 ;  /* 0x0000040000008802 */ /* 0x000fc80000000f00 */
[----:B0-----:R-:W-:-:S05]  /*a7e0*/  @!P0 LEA R0, R3, R0, 0x18 ;  /* 0x0000000003008211 */ /* 0x001fca00078ec0ff */
[----:B------:R0:W-:Y:S01]  /*a7f0*/  @!P0 STS.128 [R0+0x168d0], R16 ;  /* 0x0168d01000008388 */ /* 0x0001e20000000c00 */
[----:B------:R-:W-:Y:S06]  /*a800*/  BAR.ARV 0x5, 0x200 ;  /* 0x0148000000007b1d */ /* 0x000fec0000002000 */
.L_x_2397:
        /* <DEDUP_REMOVED lines=29> */
.L_x_2466:
[----:B0-----:R-:W0:Y:S01]  /*a9e0*/  LDC.64 R2, c[0x0][0xc88] ;  /* 0x00032200ff027b82 */ /* 0x001e220000000a00 */
[----:B--2---:R-:W2:Y:S01]  /*a9f0*/  LDL.LU R6, [R1] ;  /* 0x0000000001067983 */ /* 0x004ea20000300800 */
        /* <DEDUP_REMOVED lines=8> */
[----:B---3--:R-:W-:-:S11]  /*aa80*/  SHF.R.S32.HI R0, RZ, 0x1f, R29 ;  /* 0x0000001fff007819 */ /* 0x008fd6000001141d */
[C---:B------:R-:W-:Y:S02]  /*aa90*/  @P0 LEA R2, P1, R29.reuse, UR4, 0x2 ;  /* 0x000000041d020c11 */ /* 0x040fe4000f8210ff */
[C---:B------:R-:W-:Y:S01]  /*aaa0*/  SHF.L.U32 R23, R29.reuse, 0x2, RZ ;  /* 0x000000021d177819 */ /* 0x040fe200000006ff */
[----:B------:R0:W-:Y:S01]  /*aab0*/  STL [R1+0x30], R0 ;  /* 0x0000300001007387 */ /* 0x0001e20000100800 */
[----:B------:R-:W-:Y:S01]  /*aac0*/  @P0 LEA.HI.X R3, R29, UR5, R0, 0x2, P1 ;  /* 0x000000051d030c11 */ /* 0x000fe200088f1400 */
[----:B------:R-:W-:-:S04]  /*aad0*/  ULDC.64 UR4, c[0x0][0xa00] ;  /* 0x0002800000047ab9 */ /* 0x000fc80000000a00 */
[----:B------:R1:W3:Y:S01]  /*aae0*/  @P0 LDG.E R7, desc[UR52][R2.64] ;  /* 0x0000003402070981 */ /* 0x0002e2000c1e1900 */
[----:B------:R-:W-:Y:S02]  /*aaf0*/  ISETP.NE.U32.AND P0, PT, RZ, UR4, PT ;  /* 0x00000004ff007c0c */ /* 0x000fe4000bf05070 */
[----:B------:R-:W-:Y:S01]  /*ab00*/  SHF.L.U64.HI R24, R29, 0x2, R0 ;  /* 0x000000021d187819 */ /* 0x000fe20000010200 */
[----:B0-----:R-:W-:Y:S01]  /*ab10*/  IMAD.MOV.U32 R0, RZ, RZ, RZ ;  /* 0x000000ffff007224 */ /* 0x001fe200078e00ff */
[----:B------:R-:W-:Y:S02]  /*ab20*/  ISETP.NE.AND.EX P2, PT, RZ, UR5, PT, P0 ;  /* 0x00000005ff007c0c */ /* 0x000fe4000bf45300 */
[----:B------:R-:W-:Y:S02]  /*ab30*/  ISETP.NE.U32.AND P0, PT, RZ, UR6, PT ;  /* 0x00000006ff007c0c */ /* 0x000fe4000bf05070 */
[----:B--2---:R-:W-:Y:S02]  /*ab40*/  LOP3.LUT R6, R6, 0xffffffef, RZ, 0xc0, !PT ;  /* 0xffffffef06067812 */ /* 0x004fe400078ec0ff */
[----:B------:R-:W-:-:S02]  /*ab50*/  ISETP.NE.AND.EX P0, PT, RZ, UR7, PT, P0 ;  /* 0x00000007ff007c0c */ /* 0x000fc4000bf05300 */
[----:B-1----:R-:W-:-:S04]  /*ab60*/  IADD3 R2, P1, R23, UR4, RZ ;  /* 0x0000000417027c10 */ /* 0x002fc8000ff3e0ff */
[----:B------:R-:W-:Y:S01]  /*ab70*/  IADD3.X R3, R24, UR5, RZ, P1, !PT ;  /* 0x0000000518037c10 */ /* 0x000fe20008ffe4ff */
[----:B------:R-:W-:Y:S01]  /*ab80*/  ULDC.64 UR4, c[0x0][0x418] ;  /* 0x0001060000047ab9 */ /* 0x000fe20000000a00 */
[----:B------:R-:W-:-:S03]  /*ab90*/  @P2 LOP3.LUT R6, R6, 0x10, RZ, 0xfc, !PT ;  /* 0x0000001006062812 */ /* 0x000fc600078efcff */
[----:B------:R-:W2:Y:S02]  /*aba0*/  @P2 LDG.E R0, desc[UR52][R2.64] ;  /* 0x0000003402002981 */ /* 0x000ea4000c1e1900 */
[----:B------:R-:W-:Y:S02]  /*abb0*/  @P0 IADD3 R4, P1, R23, UR6, RZ ;  /* 0x0000000617040c10 */ /* 0x000fe4000ff3e0ff */
[----:B------:R-:W-:Y:S02]  /*abc0*/  STL [R1], R6 ;  /* 0x0000000601007387 */ /* 0x000fe40000100800 */
[----:B------:R-:W-:-:S05]  /*abd0*/  @P0 IADD3.X R5, R24, UR7, RZ, P1, !PT ;  /* 0x0000000718050c10 */ /* 0x000fca0008ffe4ff */
[----:B------:R-:W4:Y:S01]  /*abe0*/  @P0 LDG.E R4, desc[UR52][R4.64] ;  /* 0x0000003404040981 */ /* 0x000f22000c1e1900 */
[----:B------:R-:W-:-:S03]  /*abf0*/  UISETP.NE.U32.AND UP0, UPT, UR4, URZ, UPT ;  /* 0x0000003f0400728c */ /* 0x000fc6000bf05070 */
[----:B------:R-:W-:Y:S01]  /*ac00*/  ULDC UR4, c[0x0][0x424] ;  /* 0x0001090000047ab9 */ /* 0x000fe20000000800 */
[----:B------:R-:W-:-:S03]  /*ac10*/  UISETP.NE.AND.EX UP0, UPT, UR5, URZ, UPT, UP0 ;  /* 0x0000003f0500728c */ /* 0x000fc6000bf05300 */
[----:B------:R-:W-:Y:S01]  /*ac20*/  ULDC UR5, c[0x0][0x2f0] ;  /* 0x0000bc0000057ab9 */ /* 0x000fe20000000800 */
[----:B------:R-:W-:-:S04]  /*ac30*/  USEL UR4, UR4, 0x1, UP0 ;  /* 0x0000000104047887 */ /* 0x000fc80008000000 */
[----:B------:R-:W-:Y:S01]  /*ac40*/  UIMAD UR4, UR4, UR5, URZ ;  /* 0x00000005040472a4 */ /* 0x000fe2000f8e023f */
[----:B--2---:R0:W-:Y:S04]  /*ac50*/  STL [R1+0x20], R0 ;  /* 0x0000200001007387 */ /* 0x0041e80000100800 */
[----:B---3--:R1:W-:Y:S04]  /*ac60*/  STL [R1+0x14], R7 ;  /* 0x0000140701007387 */ /* 0x0083e80000100800 */
[----:B----4-:R1:W-:Y:S01]  /*ac70*/  @P0 STL [R1+0x2c], R4 ;  /* 0x00002c0401000387 */ /* 0x0103e20000100800 */
        /* <DEDUP_REMOVED lines=10> */
.L_x_2406:
[----:B01----:R-:W-:Y:S01]  /*ad20*/  IMAD.MOV.U32 R4, RZ, RZ, R29 ;  /* 0x000000ffff047224 */ /* 0x003fe200078e001d */
        /* <DEDUP_REMOVED lines=9> */
.L_x_2407:
        /* <DEDUP_REMOVED lines=9> */
.L_x_2408:
[----:B0-2---:R-:W-:Y:S01]  /*ae50*/  IMAD.MOV.U32 R2, RZ, RZ, R6 ;  /* 0x000000ffff027224 */ /* 0x005fe200078e0006 */
[----:B------:R-:W0:Y:S01]  /*ae60*/  LDC R3, c[0x0][0x448] ;  /* 0x00011200ff037b82 */ /* 0x000e220000000800 */
[----:B------:R-:W2:Y:S01]  /*ae70*/  LDL R6, [R1+0x2c] ;  /* 0x00002c0001067983 */ /* 0x000ea20000100800 */
[----:B-----5:R-:W-:Y:S01]  /*ae80*/  IMAD.IADD R5, R0, 0x1, -R7 ;  /* 0x0000000100057824 */ /* 0x020fe200078e0a07 */
[----:B------:R-:W-:Y:S01]  /*ae90*/  BSSY B7, `(.L_x_2409) ;  /* 0x00003b4000077945 */ /* 0x000fe20003800000 */
[----:B------:R-:W-:Y:S02]  /*aea0*/  LOP3.LUT R2, R2, 0xfffffff7, RZ, 0xc0, !PT ;  /* 0xfffffff702027812 */ /* 0x000fe400078ec0ff */
[----:B0-----:R-:W-:-:S13]  /*aeb0*/  ISETP.NE.AND P0, PT, R3, 0x1, PT ;  /* 0x000000010300780c */ /* 0x001fda0003f05270 */
[----:B------:R-:W0:Y:S01]  /*aec0*/  @P0 LDC R4, c[0x0][0x44c] ;  /* 0x00011300ff040b82 */ /* 0x000e220000000800 */
[----:B------:R-:W-:-:S05]  /*aed0*/  @P0 LOP3.LUT R2, R2, 0x8, RZ, 0xfc, !PT ;  /* 0x0000000802020812 */ /* 0x000fca00078efcff */
[----:B------:R1:W-:Y:S02]  /*aee0*/  STL [R1], R2 ;  /* 0x0000000201007387 */ /* 0x0003e40000100800 */
[----:B------:R-:W3:Y:S02]  /*aef0*/  @P0 LDC R3, c[0x0][0x450] ;  /* 0x00011400ff030b82 */ /* 0x000ee40000000800 */
[----:B------:R4:W-:Y:S01]  /*af00*/  STL [R1+0x10], R5 ;  /* 0x0000100501007387 */ /* 0x0009e20000100800 */
[----:B-1----:R-:W-:-:S04]  /*af10*/  IMAD R2, R17, 0xc0, RZ ;  /* 0x000000c011027824 */ /* 0x002fc800078e02ff */
[----:B------:R-:W-:-:S04]  /*af20*/  VIADD R2, R2, 0xbf ;  /* 0x000000bf02027836 */ /* 0x000fc80000000000 */
[----:B0-----:R-:W-:-:S05]  /*af30*/  @P0 IMAD.HI.U32 R4, R2, R4, RZ ;  /* 0x0000000402040227 */ /* 0x001fca00078e00ff */
[----:B---3--:R-:W-:Y:S02]  /*af40*/  @P0 SHF.R.U32.HI R2, RZ, R3, R4 ;  /* 0x00000003ff020219 */ /* 0x008fe40000011604 */
[----:B--2---:R-:W-:-:S05]  /*af50*/  IADD3 R0, R5, 0x80, -R6 ;  /* 0x0000008005007810 */ /* 0x004fca0007ffe806 */
[----:B------:R-:W-:-:S05]  /*af60*/  IMAD.IADD R0, R0, 0x1, R2 ;  /* 0x0000000100007824 */ /* 0x000fca00078e0202 */
[----:B------:R-:W-:-:S04]  /*af70*/  SHF.R.S32.HI R2, RZ, 0x1f, R0 ;  /* 0x0000001fff027819 */ /* 0x000fc80000011400 */
[----:B------:R-:W-:Y:S01]  /*af80*/  LEA.HI R0, R2, R0, RZ, 0x7 ;  /* 0x0000000002007211 */ /* 0x000fe200078f38ff */
[----:B------:R-:W-:-:S03]  /*af90*/  VIADD R2, R5, 0x7f ;  /* 0x0000007f05027836 */ /* 0x000fc60000000000 */
[----:B------:R-:W-:Y:S02]  /*afa0*/  SHF.R.S32.HI R0, RZ, 0x7, R0 ;  /* 0x00000007ff007819 */ /* 0x000fe40000011400 */
[----:B------:R-:W-:-:S04]  /*afb0*/  SHF.R.S32.HI R3, RZ, 0x1f, R2 ;  /* 0x0000001fff037819 */ /* 0x000fc80000011402 */
[----:B------:R-:W-:-:S04]  /*afc0*/  LEA.HI R2, R3, R2, RZ, 0x7 ;  /* 0x0000000203027211 */ /* 0x000fc800078f38ff */
[----:B------:R-:W-:-:S04]  /*afd0*/  SHF.R.S32.HI R2, RZ, 0x7, R2 ;  /* 0x00000007ff027819 */ /* 0x000fc80000011402 */
[----:B------:R-:W-:-:S04]  /*afe0*/  VIMNMX R4, R2, R0, PT ;  /* 0x0000000002047248 */ /* 0x000fc80003fe0100 */
[----:B------:R-:W-:Y:S01]  /*aff0*/  ISETP.GT.AND P0, PT, R4, RZ, PT ;  /* 0x000000ff0400720c */ /* 0x000fe20003f04270 */
[----:B------:R4:W-:-:S12]  /*b000*/  STL [R1+0x28], R4 ;  /* 0x0000280401007387 */ /* 0x0009d80000100800 */
[----:B----4-:R-:W-:Y:S05]  /*b010*/  @P0 BRA `(.L_x_2410) ;  /* 0x0000000000440947 */ /* 0x010fea0003800000 */
        /* <DEDUP_REMOVED lines=17> */
.L_x_2410:
        /* <DEDUP_REMOVED lines=20> */
.L_x_2413:
[----:B------:R-:W-:Y:S05]  /*b270*/  BSYNC B6 ;  /* 0x0000000000067941 */ /* 0x000fea0003800000 */
.L_x_2412:
        /* <DEDUP_REMOVED lines=20> */
.L_x_2416:
[----:B------:R0:W1:Y:S01]  /*b3c0*/  LDC.64 R2, c[0x4][R26] ;  /* 0x010000001a027b82 */ /* 0x0000620000000a00 */
[----:B------:R-:W-:Y:S01]  /*b3d0*/  ULDC.64 UR6, c[0x4][0x88] ;  /* 0x0100220000067ab9 */ /* 0x000fe20000000a00 */
[----:B------:R-:W-:Y:S01]  /*b3e0*/  ULDC.64 UR8, c[0x4][0x90] ;  /* 0x0100240000087ab9 */ /* 0x000fe20000000a00 */
[----:B------:R-:W-:Y:S01]  /*b3f0*/  ULDC.64 UR4, c[0x4][0x18] ;  /* 0x0100060000047ab9 */ /* 0x000fe20000000a00 */
[----:B------:R-:W-:Y:S01]  /*b400*/  MOV R4, UR6 ;  /* 0x0000000600047c02 */ /* 0x000fe20008000f00 */
[----:B------:R-:W-:Y:S02]  /*b410*/  IMAD.U32 R5, RZ, RZ, UR7 ;  /* 0x00000007ff057e24 */ /* 0x000fe4000f8e00ff */
        /* <DEDUP_REMOVED lines=9> */
.L_x_2415:
[----:B------:R-:W-:Y:S05]  /*b4b0*/  BSYNC B6 ;  /* 0x0000000000067941 */ /* 0x000fea0003800000 */
.L_x_2414:
        /* <DEDUP_REMOVED lines=10> */
[----:B------:R-:W0:Y:S03]  /*b560*/  S2R R0, SR_TID.X ;  /* 0x0000000000007919 */ /* 0x000e260000002100 */
[----:B------:R-:W-:Y:S01]  /*b570*/  @P0 IADD3.X R3, R24, UR5, RZ, P1, !PT ;  /* 0x0000000518030c10 */ /* 0x000fe20008ffe4ff */
[----:B------:R-:W4:Y:S04]  /*b580*/  LDL.LU R20, [R1] ;  /* 0x0000000001147983 */ /* 0x000f280000300800 */
[----:B--2---:R-:W2:Y:S01]  /*b590*/  @P0 LDG.E R21, desc[UR52][R2.64] ;  /* 0x0000003402150981 */ /* 0x004ea2000c1e1900 */
[----:B-1----:R-:W-:Y:S01]  /*b5a0*/  ISETP.NE.AND P2, PT, R7, 0x1, PT ;  /* 0x000000010700780c */ /* 0x002fe20003f45270 */
[----:B0-----:R-:W-:Y:S01]  /*b5b0*/  IMAD.SHL.U32 R5, R5, 0x10, RZ ;  /* 0x0000001005057824 */ /* 0x001fe200078e00ff */
[----:B------:R-:W-:Y:S01]  /*b5c0*/  LOP3.LUT R0, R0, 0x7f, RZ, 0xc0, !PT ;  /* 0x0000007f00007812 */ /* 0x000fe200078ec0ff */
[----:B---3--:R-:W-:-:S03]  /*b5d0*/  VIADD R26, R26, 0xffffffff ;  /* 0xffffffff1a1a7836 */ /* 0x008fc60000000000 */
[----:B------:R-:W-:Y:S01]  /*b5e0*/  SHF.R.U32.HI R0, RZ, 0x3, R0 ;  /* 0x00000003ff007819 */ /* 0x000fe20000011600 */
[----:B------:R-:W-:Y:S01]  /*b5f0*/  IMAD.SHL.U32 R8, R26, 0x80, RZ ;  /* 0x000000801a087824 */ /* 0x000fe200078e00ff */
[----:B------:R-:W-:-:S04]  /*b600*/  LOP3.LUT R5, R5, 0x70, RZ, 0xc0, !PT ;  /* 0x0000007005057812 */ /* 0x000fc800078ec0ff */
        /* <DEDUP_REMOVED lines=17> */
[----:B------:R-:W0:Y:S01]  /*b720*/  @!P0 LDC.64 R2, c[0x0][0x418] ;  /* 0x00010600ff028b82 */ /* 0x000e220000000a00 */
[----:B------:R0:W-:Y:S01]  /*b730*/  STL [R1+0x18], R6 ;  /* 0x0000180601007387 */ /* 0x0001e20000100800 */
[----:B------:R-:W-:Y:S01]  /*b740*/  @!P0 IMAD.IADD R7, R5, 0x1, R7 ;  /* 0x0000000105078824 */ /* 0x000fe200078e0207 */
[C---:B0-----:R-:W-:Y:S02]  /*b750*/  @!P0 LEA R6, P1, R4.reuse, R2, 0x2 ;  /* 0x0000000204068211 */ /* 0x041fe400078210ff */
[----:B------:R-:W-:Y:S02]  /*b760*/  MOV R2, RZ ;  /* 0x000000ff00027202 */ /* 0x000fe40000000f00 */
[----:B------:R-:W-:-:S05]  /*b770*/  @!P0 LEA.HI.X R7, R4, R3, R7, 0x2, P1 ;  /* 0x0000000304078211 */ /* 0x000fca00008f1407 */
[----:B------:R0:W5:Y:S01]  /*b780*/  @!P0 LDG.E R2, desc[UR52][R6.64] ;  /* 0x0000003406028981 */ /* 0x000162000c1e1900 */
[----:B------:R-:W-:Y:S01]  /*b790*/  LOP3.LUT R20, R20, 0xfffffffb, RZ, 0xc0, !PT ;  /* 0xfffffffb14147812 */ /* 0x000fe200078ec0ff */
[----:B------:R-:W-:-:S03]  /*b7a0*/  IMAD.U32 R9, RZ, RZ, UR36 ;  /* 0x00000024ff097e24 */ /* 0x000fc6000f8e00ff */
[----:B------:R-:W-:Y:S02]  /*b7b0*/  @P2 LOP3.LUT R20, R20, 0x4, RZ, 0xfc, !PT ;  /* 0x0000000414142812 */ /* 0x000fe400078efcff */
[----:B------:R-:W-:Y:S02]  /*b7c0*/  ISETP.NE.AND P2, PT, R9, 0x3, PT ;  /* 0x000000030900780c */ /* 0x000fe40003f45270 */
[----:B------:R-:W-:-:S11]  /*b7d0*/  LOP3.LUT R20, R20, 0xfffffffd, RZ, 0xc0, !PT ;  /* 0xfffffffd14147812 */ /* 0x000fd600078ec0ff */
[----:B------:R-:W-:-:S05]  /*b7e0*/  @P2 LOP3.LUT R20, R20, 0x2, RZ, 0xfc, !PT ;  /* 0x0000000214142812 */ /* 0x000fca00078efcff */
[----:B------:R0:W-:Y:S01]  /*b7f0*/  STL [R1], R20 ;  /* 0x0000001401007387 */ /* 0x0001e20000100800 */
[----:B------:R-:W-:-:S03]  /*b800*/  UMOV UR4, 0xffffffff ;  /* 0xffffffff00047882 */ /* 0x000fc60000000000 */
[----:B------:R-:W-:Y:S05]  /*b810*/  BRA.DIV UR4, `(.L_x_2417) ;  /* 0x0000004604087947 */ /* 0x000fea000b800000 */
.L_x_2483:
[----:B------:R-:W-:-:S05]  /*b820*/  SHF.R.S32.HI R9, RZ, 0x1f, R18 ;  /* 0x0000001fff097819 */ /* 0x000fca0000011412 */
[----:B------:R1:W-:Y:S01]  /*b830*/  STL [R1+0x8], R9 ;  /* 0x0000080901007387 */ /* 0x0003e20000100800 */
[----:B------:R-:W-:Y:S05]  /*b840*/  @!P2 BRA `(.L_x_2418) ;  /* 0x000000000004a947 */ /* 0x000fea0003800000 */
[----:B------:R-:W-:Y:S01]  /*b850*/  BPT.TRAP 0x1 ;  /* 0x000000040000795c */ /* 0x000fe20000300000 */
.L_x_2418:
        /* <DEDUP_REMOVED lines=23> */
[----:B------:R-:W0:Y:S02]  /*b9d0*/  SYNCS.PHASECHK.TRANS64.TRYWAIT P0, [R3+URZ+0x16840], R4 ;  /* 0x01684004030075a7 */ /* 0x000e24000800017f */
[----:B0-----:R-:W-:Y:S05]  /*b9e0*/  @!P0 BRA `(.L_x_2420) ;  /* 0x0000004000c88947 */ /* 0x001fea0003800000 */
.L_x_2484:
[----:B------:R-:W-:Y:S05]  /*b9f0*/  BSYNC B0 ;  /* 0x0000000000007941 */ /* 0x000fea0003800000 */
.L_x_2419:
        /* <DEDUP_REMOVED lines=21> */
[----:B------:R-:W-:Y:S02]  /*bb50*/  ULDC.64 UR4, c[0x0][0x2e8] ;  /* 0x0000ba0000047ab9 */ /* 0x000fe40000000a00 */
[----:B------:R-:W-:Y:S01]  /*bb60*/  LEA R0, P0, R4, UR4, 0x1 ;  /* 0x0000000404007c11 */ /* 0x000fe2000f8008ff */
[----:B------:R-:W-:Y:S01]  /*bb70*/  ULDC UR4, c[0x0][0x2f4] ;  /* 0x0000bd0000047ab9 */ /* 0x000fe20000000800 */
[----:B----4-:R-:W-:Y:S01]  /*bb80*/  LOP3.LUT R9, R9, 0xfffffffe, RZ, 0xc0, !PT ;  /* 0xfffffffe09097812 */ /* 0x010fe200078ec0ff */
[----:B------:R-:W-:Y:S01]  /*bb90*/  IMAD.IADD R2, R5, 0x1, R2 ;  /* 0x0000000105027824 */ /* 0x000fe200078e0202 */
[----:B------:R-:W-:Y:S01]  /*bba0*/  ISETP.GE.AND P2, PT, R28, UR4, PT ;  /* 0x000000041c007c0c */ /* 0x000fe2000bf46270 */
[----:B------:R-:W-:-:S03]  /*bbb0*/  UMOV UR4, 0xffffffff ;  /* 0xffffffff00047882 */ /* 0x000fc60000000000 */
[----:B------:R-:W-:Y:S02]  /*bbc0*/  LEA.HI.X R2, R4, UR5, R2, 0x1, P0 ;  /* 0x0000000504027c11 */ /* 0x000fe400080f0c02 */
[----:B---3--:R-:W-:-:S04]  /*bbd0*/  IADD3 R4, -R10, R11, -R8 ;  /* 0x0000000b0a047210 */ /* 0x008fc80007ffe908 */
[----:B------:R-:W-:-:S03]  /*bbe0*/  ISETP.GE.AND P0, PT, R4, 0x1, PT ;  /* 0x000000010400780c */ /* 0x000fc60003f06270 */
        /* <DEDUP_REMOVED lines=81> */
.L_x_2502:
        /* <DEDUP_REMOVED lines=10> */
.L_x_2422:
        /* <DEDUP_REMOVED lines=11> */
.L_x_2423:
[----:B------:R1:W5:Y:S01]  /*c250*/  LDL R0, [R1] ;  /* 0x0000000001007983 */ /* 0x0003620000100800 */
        /* <DEDUP_REMOVED lines=37> */
.L_x_2425:
[----:B------:R-:W-:Y:S05]  /*c4b0*/  BSYNC B6 ;  /* 0x0000000000067941 */ /* 0x000fea0003800000 */
.L_x_2424:
[----:B------:R-:W2:Y:S01]  /*c4c0*/  LDL.LU R21, [R1+0x34] ;  /* 0x0000340001157983 */ /* 0x000ea20000300800 */
[----:B------:R-:W-:Y:S01]  /*c4d0*/  ULDC.64 UR4, c[0x0][0x2d8] ;  /* 0x0000b60000047ab9 */ /* 0x000fe20000000a00 */
[----:B0-----:R-:W0:Y:S01]  /*c4e0*/  LDC R4, c[0x0][0x448] ;  /* 0x00011200ff047b82 */ /* 0x001e220000000800 */
[----:B------:R-:W-:Y:S01]  /*c4f0*/  ULDC.64 UR6, c[0x0][0x2c8] ;  /* 0x0000b20000067ab9 */ /* 0x000fe20000000a00 */
[----:B------:R-:W3:Y:S01]  /*c500*/  LDL.LU R0, [R1+0x30] ;  /* 0x0000300001007983 */ /* 0x000ee20000300800 */
[----:B------:R-:W-:-:S03]  /*c510*/  ULDC.64 UR8, c[0x0][0x280] ;  /* 0x0000a00000087ab9 */ /* 0x000fc60000000a00 */
[----:B------:R-:W3:Y:S02]  /*c520*/  LDL.LU.64 R2, [R1+0x20] ;  /* 0x0000200001027983 */ /* 0x000ee40000300a00 */
[----:B------:R-:W1:Y:S02]  /*c530*/  LDC R9, c[0x0][0x448] ;  /* 0x00011200ff097b82 */ /* 0x000e640000000800 */
[----:B------:R-:W4:Y:S04]  /*c540*/  LDL R20, [R1+0x8] ;  /* 0x0000080001147983 */ /* 0x000f280000100800 */
[----:B------:R0:W5:Y:S02]  /*c550*/  LDL R10, [R1+0x1c] ;  /* 0x00001c00010a7983 */ /* 0x0001640000100800 */
[----:B0-----:R-:W-:-:S13]  /*c560*/  ISETP.NE.AND P6, PT, R4, 0x1, PT ;  /* 0x000000010400780c */ /* 0x001fda0003fc5270 */
[----:B------:R-:W0:Y:S08]  /*c570*/  @P6 LDC R5, c[0x0][0x44c] ;  /* 0x00011300ff056b82 */ /* 0x000e300000000800 */
[----:B------:R-:W1:Y:S08]  /*c580*/  @P6 LDC R4, c[0x0][0x450] ;  /* 0x00011400ff046b82 */ /* 0x000e700000000800 */
[----:B------:R-:W1:Y:S01]  /*c590*/  @P6 LDC R8, c[0x0][0x450] ;  /* 0x00011400ff086b82 */ /* 0x000e620000000800 */
[----:B---3--:R-:W-:-:S02]  /*c5a0*/  IMAD.MOV.U32 R3, RZ, RZ, R0 ;  /* 0x000000ffff037224 */ /* 0x008fc400078e0000 */
[----:B----4-:R-:W-:Y:S02]  /*c5b0*/  IMAD R0, R20, UR4, RZ ;  /* 0x0000000414007c24 */ /* 0x010fe4000f8e02ff */
[C---:B------:R-:W-:Y:S01]  /*c5c0*/  IMAD.WIDE.U32 R2, R18.reuse, UR4, R2 ;  /* 0x0000000412027c25 */ /* 0x040fe2000f8e0002 */
[----:B------:R-:W3:Y:S03]  /*c5d0*/  S2R R20, SR_TID.X ;  /* 0x0000000000147919 */ /* 0x000ee60000002100 */
[----:B------:R-:W-:Y:S01]  /*c5e0*/  IMAD R0, R18, UR5, R0 ;  /* 0x0000000512007c24 */ /* 0x000fe2000f8e0200 */
[----:B------:R-:W-:-:S03]  /*c5f0*/  ULDC.64 UR4, c[0x0][0x2e0] ;  /* 0x0000b80000047ab9 */ /* 0x000fc60000000a00 */
[----:B------:R-:W-:Y:S02]  /*c600*/  IMAD.IADD R3, R3, 0x1, R0 ;  /* 0x0000000103037824 */ /* 0x000fe400078e0200 */
[----:B--2---:R-:W-:Y:S02]  /*c610*/  IMAD R0, R21, UR4, RZ ;  /* 0x0000000415007c24 */ /* 0x004fe4000f8e02ff */
[----:B------:R-:W2:Y:S01]  /*c620*/  S2R R21, SR_TID.X ;  /* 0x0000000000157919 */ /* 0x000ea20000002100 */
[----:B------:R-:W-:-:S04]  /*c630*/  IMAD.WIDE.U32 R2, R29, UR4, R2 ;  /* 0x000000041d027c25 */ /* 0x000fc8000f8e0002 */
[----:B------:R-:W-:Y:S01]  /*c640*/  IMAD R0, R29, UR5, R0 ;  /* 0x000000051d007c24 */ /* 0x000fe2000f8e0200 */
[----:B------:R-:W-:-:S03]  /*c650*/  ULDC.64 UR4, c[0x0][0x2d0] ;  /* 0x0000b40000047ab9 */ /* 0x000fc60000000a00 */
[----:B------:R-:W-:Y:S01]  /*c660*/  IMAD.IADD R3, R3, 0x1, R0 ;  /* 0x0000000103037824 */ /* 0x000fe200078e0200 */
[----:B---3--:R-:W-:-:S04]  /*c670*/  LOP3.LUT R20, R20, 0x7f, RZ, 0xc0, !PT ;  /* 0x0000007f14147812 */ /* 0x008fc800078ec0ff */
[----:B------:R-:W-:Y:S01]  /*c680*/  SHF.R.U32.HI R20, RZ, 0x3, R20 ;  /* 0x00000003ff147819 */ /* 0x000fe20000011614 */
[----:B--2---:R-:W-:-:S05]  /*c690*/  IMAD.SHL.U32 R21, R21, 0x10, RZ ;  /* 0x0000001015157824 */ /* 0x004fca00078e00ff */
[----:B------:R-:W-:-:S04]  /*c6a0*/  LOP3.LUT R21, R21, 0x70, RZ, 0xc0, !PT ;  /* 0x0000007015157812 */ /* 0x000fc800078ec0ff */
[----:B------:R-:W-:Y:S02]  /*c6b0*/  LOP3.LUT R20, R20, R21, RZ, 0xfc, !PT ;  /* 0x0000001514147212 */ /* 0x000fe400078efcff */
[----:B------:R2:W5:Y:S03]  /*c6c0*/  LDL R21, [R1+0x2c] ;  /* 0x00002c0001157983 */ /* 0x0005660000100800 */
[----:B------:R-:W-:-:S04]  /*c6d0*/  IMAD R6, R17, 0xc0, R20 ;  /* 0x000000c011067824 */ /* 0x000fc800078e0214 */
[----:B0-----:R-:W-:-:S04]  /*c6e0*/  @P6 IMAD.HI.U32 R0, R6, R5, RZ ;  /* 0x0000000506006227 */ /* 0x001fc800078e00ff */
        /* <DEDUP_REMOVED lines=19> */
[----:B------:R-:W1:Y:S01]  /*c820*/  S2R R20, SR_TID.X ;  /* 0x0000000000147919 */ /* 0x000e620000002100 */
[----:B0-----:R-:W-:-:S05]  /*c830*/  @P6 IMAD.HI.U32 R7, R5, R7, RZ ;  /* 0x0000000705076227 */ /* 0x001fca00078e00ff */
[----:B------:R-:W-:-:S05]  /*c840*/  @P6 SHF.R.U32.HI R6, RZ, R8, R7 ;  /* 0x00000008ff066219 */ /* 0x000fca0000011607 */
        /* <DEDUP_REMOVED lines=16> */
[----:B-1----:R-:W-:Y:S02]  /*c950*/  LOP3.LUT R20, R20, 0x7f, RZ, 0xc0, !PT ;  /* 0x0000007f14147812 */ /* 0x002fe400078ec0ff */
        /* <DEDUP_REMOVED lines=109> */
.L_x_2527:
        /* <DEDUP_REMOVED lines=10> */
.L_x_2427:
        /* <DEDUP_REMOVED lines=20> */
.L_x_2528:
[----:B------:R-:W-:Y:S05]  /*d210*/  BSYNC B0 ;  /* 0x0000000000007941 */ /* 0x000fea0003800000 */
.L_x_2428:
[----:B------:R-:W-:Y:S04]  /*d220*/  BSSY B0, `(.L_x_2430) ;  /* 0x0000106000007945 */ /* 0x000fe80003800000 */
[----:B------:R-:W-:Y:S05]  /*d230*/  @!P1 BRA `(.L_x_2431) ;  /* 0x0000001000109947 */ /* 0x000fea0003800000 */
[----:B------:R-:W2:Y:S01]  /*d240*/  LDL.LU R0, [R1+0x28] ;  /* 0x0000280001007983 */ /* 0x000ea20000300800 */
[----:B------:R-:W-:Y:S01]  /*d250*/  ULDC UR4, c[0x0][0x2f4] ;  /* 0x0000bd0000047ab9 */ /* 0x000fe20000000800 */
[----:B------:R-:W-:Y:S01]  /*d260*/  IMAD.MOV.U32 R17, RZ, RZ, R27 ;  /* 0x000000ffff117224 */ /* 0x000fe200078e001b */
[----:B------:R-:W-:Y:S01]  /*d270*/  ISETP.GE.AND P1, PT, R28, UR4, PT ;  /* 0x000000041c007c0c */ /* 0x000fe2000bf26270 */
[----:B------:R-:W-:Y:S02]  /*d280*/  IMAD.MOV.U32 R6, RZ, RZ, R25 ;  /* 0x000000ffff067224 */ /* 0x000fe400078e0019 */
[----:B------:R-:W-:Y:S02]  /*d290*/  IMAD.MOV.U32 R29, RZ, RZ, R26 ;  /* 0x000000ffff1d7224 */ /* 0x000fe400078e001a */
[----:B--2---:R-:W-:-:S08]  /*d2a0*/  VIADD R7, R0, 0xfffffffe ;  /* 0xfffffffe00077836 */ /* 0x004fd00000000000 */
.L_x_2444:
        /* <DEDUP_REMOVED lines=42> */
.L_x_2432:
[----:B------:R-:W-:Y:S01]  /*d550*/  IMAD R5, R25, 0x8, R22 ;  /* 0x0000000819057824 */ /* 0x000fe200078e0216 */
[----:B------:R-:W-:Y:S01]  /*d560*/  SHF.L.U32 R2, R27, 0x1f, RZ ;  /* 0x0000001f1b027819 */ /* 0x000fe200000006ff */
[----:B------:R-:W-:Y:S03]  /*d570*/  BSSY B1, `(.L_x_2433) ;  /* 0x0000003000017945 */ /* 0x000fe60003800000 */
[----:B------:R-:W0:Y:S02]  /*d580*/  SYNCS.PHASECHK.TRANS64.TRYWAIT P0, [R5+URZ+0x16840], R2 ;  /* 0x01684002050075a7 */ /* 0x000e24000800017f */
[----:B0-----:R-:W-:Y:S05]  /*d590*/  @!P0 BRA `(.L_x_2434) ;  /* 0x0000004000988947 */ /* 0x001fea0003800000 */
.L_x_2529:
[----:B------:R-:W-:Y:S05]  /*d5a0*/  BSYNC B1 ;  /* 0x0000000000017941 */ /* 0x000fea0003800000 */
.L_x_2433:
        /* <DEDUP_REMOVED lines=18> */
[----:B------:R-:W-:Y:S02]  /*d6d0*/  IMAD.SHL.U32 R8, R9, 0x8, RZ ;  /* 0x0000000809087824 */ /* 0x000fe400078e00ff */
[C---:B------:R-:W-:Y:S02]  /*d6e0*/  IMAD R7, R18.reuse, UR5, R7 ;  /* 0x0000000512077c24 */ /* 0x040fe4000f8e0207 */
[----:B------:R-:W-:Y:S01]  /*d6f0*/  IMAD.WIDE.U32 R2, R18, UR4, R2 ;  /* 0x0000000412027c25 */ /* 0x000fe2000f8e0002 */
[----:B------:R-:W-:Y:S01]  /*d700*/  LOP3.LUT R8, R8, 0x1f8, RZ, 0xc0, !PT ;  /* 0x000001f808087812 */ /* 0x000fe200078ec0ff */
[----:B------:R-:W-:Y:S02]  /*d710*/  ULDC.64 UR4, c[0x0][0x2e8] ;  /* 0x0000ba0000047ab9 */ /* 0x000fe40000000a00 */
[----:B------:R-:W-:Y:S01]  /*d720*/  IMAD.IADD R7, R7, 0x1, R3 ;  /* 0x0000000107077824 */ /* 0x000fe200078e0203 */
[----:B------:R-:W-:-:S02]  /*d730*/  LOP3.LUT R8, R8, 0x38, R9, 0x78, !PT ;  /* 0x0000003808087812 */ /* 0x000fc400078e7809 */
        /* <DEDUP_REMOVED lines=46> */
.L_x_2547:
        /* <DEDUP_REMOVED lines=8> */
.L_x_2436:
        /* <DEDUP_REMOVED lines=11> */
.L_x_2437:
[----:B------:R1:W-:Y:S01]  /*db50*/  SYNCS.ARRIVE.TRANS64.A1T0 RZ, [R5+URZ+0x16830], RZ ;  /* 0x016830ff05ff79a7 */ /* 0x0003e2000810003f */
[----:B------:R-:W-:Y:S05]  /*db60*/  @!P3 BRA `(.L_x_2438) ;  /* 0x000000000004b947 */ /* 0x000fea0003800000 */
[----:B------:R-:W-:Y:S01]  /*db70*/  BPT.TRAP 0x1 ;  /* 0x000000040000795c */ /* 0x000fe20000300000 */
.L_x_2438:
[----:B------:R-:W-:Y:S01]  /*db80*/  SHF.L.U32 R2, R17, 0x1f, RZ ;  /* 0x0000001f11027819 */ /* 0x000fe200000006ff */
[----:B------:R-:W-:Y:S01]  /*db90*/  BSSY B1, `(.L_x_2439) ;  /* 0x0000004000017945 */ /* 0x000fe20003800000 */
[----:B-1----:R-:W-:-:S04]  /*dba0*/  LEA R5, R6, R22, 0x3 ;  /* 0x0000001606057211 */ /* 0x002fc800078e18ff */
[----:B------:R-:W1:Y:S02]  /*dbb0*/  SYNCS.PHASECHK.TRANS64.TRYWAIT P0, [R5+URZ+0x16860], R2 ;  /* 0x01686002050075a7 */ /* 0x000e64000800017f */
[----:B-1----:R-:W-:Y:S05]  /*dbc0*/  @!P0 BRA `(.L_x_2440) ;  /* 0x0000004400508947 */ /* 0x002fea0003800000 */
.L_x_2548:
[----:B------:R-:W-:Y:S05]  /*dbd0*/  BSYNC B1 ;  /* 0x0000000000017941 */ /* 0x000fea0003800000 */
.L_x_2439:
        /* <DEDUP_REMOVED lines=60> */
.L_x_2566:
        /* <DEDUP_REMOVED lines=25> */
[----:B0-----:R-:W-:Y:S02]  /*e130*/  LEA R23, P2, R2, UR4, 0x1 ;  /* 0x0000000402177c11 */ /* 0x001fe4000f8408ff */
[----:B------:R-:W-:-:S04]  /*e140*/  IADD3 R0, R0, R3, RZ ;  /* 0x0000000300007210 */ /* 0x000fc80007ffe0ff */
[----:B------:R-:W-:-:S07]  /*e150*/  LEA.HI.X R24, R2, UR5, R0, 0x1, P2 ;  /* 0x0000000502187c11 */ /* 0x000fce00090f0c00 */
.L_x_2442:
        /* <DEDUP_REMOVED lines=11> */
.L_x_2443:
[C---:B------:R-:W-:Y:S01]  /*e210*/  ISETP.GT.AND P0, PT, R26.reuse, RZ, PT ;  /* 0x000000ff1a00720c */ /* 0x040fe20003f04270 */
[----:B------:R1:W-:Y:S01]  /*e220*/  SYNCS.ARRIVE.TRANS64.A1T0 RZ, [R5+URZ+0x16850], RZ ;  /* 0x016850ff05ff79a7 */ /* 0x0003e2000810003f */
[----:B------:R-:W-:Y:S02]  /*e230*/  VIADD R7, R26, 0xffffffff ;  /* 0xffffffff1a077836 */ /* 0x000fe40000000000 */
[----:B------:R-:W-:Y:S02]  /*e240*/  IMAD.MOV.U32 R17, RZ, RZ, R27 ;  /* 0x000000ffff117224 */ /* 0x000fe400078e001b */
[----:B------:R-:W-:Y:S02]  /*e250*/  IMAD.MOV.U32 R6, RZ, RZ, R25 ;  /* 0x000000ffff067224 */ /* 0x000fe400078e0019 */
[----:B------:R-:W-:-:S05]  /*e260*/  IMAD.MOV.U32 R29, RZ, RZ, R26 ;  /* 0x000000ffff1d7224 */ /* 0x000fca00078e001a */
[----:B-1----:R-:W-:Y:S05]  /*e270*/  @P0 BRA `(.L_x_2444) ;  /* 0xfffffff0000c0947 */ /* 0x002fea000383ffff */
.L_x_2431:
[----:B------:R-:W-:Y:S05]  /*e280*/  BSYNC B0 ;  /* 0x0000000000007941 */ /* 0x000fea0003800000 */
.L_x_2430:
        /* <DEDUP_REMOVED lines=17> */
.L_x_2446:
[----:B------:R-:W-:Y:S05]  /*e3a0*/  BSYNC B0 ;  /* 0x0000000000007941 */ /* 0x000fea0003800000 */
.L_x_2445:
[----:B------:R-:W-:-:S05]  /*e3b0*/  IMAD.U32 R0, RZ, RZ, UR36 ;  /* 0x00000024ff007e24 */ /* 0x000fca000f8e00ff */
[----:B------:R-:W-:-:S13]  /*e3c0*/  ISETP.NE.AND P0, PT, R0, 0x3, PT ;  /* 0x000000030000780c */ /* 0x000fda0003f05270 */
[----:B------:R-:W-:Y:S05]  /*e3d0*/  @!P0 BRA `(.L_x_2447) ;  /* 0x0000000000048947 */ /* 0x000fea0003800000 */
[----:B------:R-:W-:Y:S01]  /*e3e0*/  BPT.TRAP 0x1 ;  /* 0x000000040000795c */ /* 0x000fe20000300000 */
.L_x_2447:
[----:B------:R-:W2:Y:S01]  /*e3f0*/  LDL.LU R2, [R1+0x10] ;  /* 0x0000100001027983 */ /* 0x000ea20000300800 */
[----:B------:R-:W-:Y:S01]  /*e400*/  IMAD R0, R25, 0x8, R22 ;  /* 0x0000000819007824 */ /* 0x000fe200078e0216 */
[----:B0-----:R-:W-:Y:S01]  /*e410*/  SHF.L.U32 R3, R27, 0x1f, RZ ;  /* 0x0000001f1b037819 */ /* 0x001fe200000006ff */
[----:B------:R-:W-:Y:S03]  /*e420*/  BSSY B0, `(.L_x_2448) ;  /* 0x0000004000007945 */ /* 0x000fe60003800000 */
[----:B------:R-:W0:Y:S01]  /*e430*/  SYNCS.PHASECHK.TRANS64.TRYWAIT P0, [R0+URZ+0x16860], R3 ;  /* 0x01686003000075a7 */ /* 0x000e22000800017f */
[----:B--2---:R-:W-:Y:S01]  /*e440*/  IMAD R6, R26, -0x80, R2 ;  /* 0xffffff801a067824 */ /* 0x004fe200078e0202 */
[----:B0-----:R-:W-:Y:S06]  /*e450*/  @!P0 BRA `(.L_x_2449) ;  /* 0x0000004400888947 */ /* 0x001fec0003800000 */
.L_x_2567:
[----:B------:R-:W-:Y:S05]  /*e460*/  BSYNC B0 ;  /* 0x0000000000007941 */ /* 0x000fea0003800000 */
.L_x_2448:
        /* <DEDUP_REMOVED lines=60> */
.L_x_2585:
        /* <DEDUP_REMOVED lines=9> */
.L_x_2451:
        /* <DEDUP_REMOVED lines=11> */
.L_x_2452:
[----:B------:R-:W-:Y:S01]  /*e970*/  VIADD R25, R25, 0x1 ;  /* 0x0000000119197836 */ /* 0x000fe20000000000 */
[----:B------:R0:W-:Y:S04]  /*e980*/  SYNCS.ARRIVE.TRANS64.A1T0 RZ, [R0+URZ+0x16850], RZ ;  /* 0x016850ff00ff79a7 */ /* 0x0001e8000810003f */
[----:B------:R-:W-:-:S04]  /*e990*/  ISETP.NE.AND P0, PT, R25, 0x2, PT ;  /* 0x000000021900780c */ /* 0x000fc80003f05270 */
[----:B0-----:R-:W-:Y:S02]  /*e9a0*/  SEL R0, RZ, 0x1, P0 ;  /* 0x00000001ff007807 */ /* 0x001fe40000000000 */
[----:B------:R-:W-:Y:S02]  /*e9b0*/  SEL R25, R25, RZ, P0 ;  /* 0x000000ff19197207 */ /* 0x000fe40000000000 */
[----:B------:R-:W-:-:S07]  /*e9c0*/  LOP3.LUT R27, R27, R0, RZ, 0x3c, !PT ;  /* 0x000000001b1b7212 */ /* 0x000fce00078e3cff */
.L_x_2411:
[----:B------:R-:W-:Y:S05]  /*e9d0*/  BSYNC B7 ;  /* 0x0000000000077941 */ /* 0x000fea0003800000 */
.L_x_2409:
        /* <DEDUP_REMOVED lines=12> */
.L_x_2453:
        /* <DEDUP_REMOVED lines=19> */
[----:B------:R-:W0:Y:S02]  /*ebd0*/  SHFL.UP PT, R14, R17, 0x1, RZ ;  /* 0x04200000110e7989 */ /* 0x000e2400000e00ff */
[----:B0-----:R-:W-:-:S05]  /*ebe0*/  SEL R4, R14, RZ, P1 ;  /* 0x000000ff0e047207 */ /* 0x001fca0000800000 */
[----:B------:R-:W-:-:S05]  /*ebf0*/  IMAD.IADD R4, R17, 0x1, R4 ;  /* 0x0000000111047824 */ /* 0x000fca00078e0204 */
[----:B------:R-:W0:Y:S02]  /*ec00*/  SHFL.UP PT, R14, R4, 0x2, RZ ;  /* 0x04400000040e7989 */ /* 0x000e2400000e00ff */
[----:B0-----:R-:W-:-:S05]  /*ec10*/  SEL R5, R14, RZ, P2 ;  /* 0x000000ff0e057207 */ /* 0x001fca0001000000 */
[----:B------:R-:W-:Y:S02]  /*ec20*/  IMAD.IADD R6, R4, 0x1, R5 ;  /* 0x0000000104067824 */ /* 0x000fe400078e0205 */
[----:B------:R-:W-:Y:S04]  /*ec30*/  SHFL.IDX PT, R5, R16, 0x1, 0x1f ;  /* 0x00201f0010057f89 */ /* 0x000fe800000e0000 */
        /* <DEDUP_REMOVED lines=9> */
[----:B------:R0:W1:Y:S02]  /*ecd0*/  SHFL.IDX PT, R14, R3, 0x1f, 0x1f ;  /* 0x03e01f00030e7f89 */ /* 0x00006400000e0000 */
.L_x_2595:
[----:B------:R-:W-:Y:S02]  /*ece0*/  ULDC UR4, c[0x0][0xc38] ;  /* 0x00030e0000047ab9 */ /* 0x000fe40000000800 */
[----:B------:R-:W-:-:S04]  /*ecf0*/  IMAD.U32 R4, RZ, RZ, UR4 ;  /* 0x00000004ff047e24 */ /* 0x000fc8000f8e00ff */
[----:B-1----:R-:W-:-:S04]  /*ed00*/  IMAD R14, R14, R4, RZ ;  /* 0x000000040e0e7224 */ /* 0x002fc800078e02ff */
[----:B------:R-:W-:-:S05]  /*ed10*/  IMAD.IADD R5, R5, 0x1, R14 ;  /* 0x0000000105057824 */ /* 0x000fca00078e020e */
[----:B------:R-:W-:-:S13]  /*ed20*/  ISETP.GT.AND P6, PT, R5, R0, PT ;  /* 0x000000000500720c */ /* 0x000fda0003fc4270 */
[----:B------:R-:W-:Y:S05]  /*ed30*/  @P6 BRA `(.L_x_2456) ;  /* 0x00000000009c6947 */ /* 0x000fea0003800000 */
.L_x_2461:
[----:B------:R-:W1:Y:S01]  /*ed40*/  LDC R2, c[0x0][0xc3c] ;  /* 0x00030f00ff027b82 */ /* 0x000e620000000800 */
[----:B------:R-:W-:-:S05]  /*ed50*/  VIADD R19, R19, 0x1f ;  /* 0x0000001f13137836 */ /* 0x000fca0000000000 */
[----:B-1----:R-:W-:-:S13]  /*ed60*/  ISETP.GE.AND P6, PT, R19, R2, PT ;  /* 0x000000021300720c */ /* 0x002fda0003fc6270 */
[----:B------:R-:W-:Y:S05]  /*ed70*/  @P6 BRA `(.L_x_2457) ;  /* 0x0000000400d06947 */ /* 0x000fea0003800000 */
[----:B0-----:R-:W0:Y:S01]  /*ed80*/  S2R R3, SR_TID.X ;  /* 0x0000000000037919 */ /* 0x001e220000002100 */
[----:B------:R-:W-:Y:S01]  /*ed90*/  BSSY B0, `(.L_x_2458) ;  /* 0x0000009000007945 */ /* 0x000fe20003800000 */
[----:B------:R-:W-:Y:S01]  /*eda0*/  IMAD.MOV.U32 R17, RZ, RZ, RZ ;  /* 0x000000ffff117224 */ /* 0x000fe200078e00ff */
[----:B0-----:R-:W-:-:S05]  /*edb0*/  LOP3.LUT R3, R3, 0x1f, RZ, 0xc0, !PT ;  /* 0x0000001f03037812 */ /* 0x001fca00078ec0ff */
[----:B------:R-:W-:-:S05]  /*edc0*/  IMAD.IADD R7, R19, 0x1, R3 ;  /* 0x0000000113077824 */ /* 0x000fca00078e0203 */
[----:B------:R-:W-:-:S13]  /*edd0*/  ISETP.GE.OR P6, PT, R7, R2, !P0 ;  /* 0x000000020700720c */ /* 0x000fda00047c6670 */
[----:B------:R-:W-:Y:S05]  /*ede0*/  @P6 BRA `(.L_x_2459) ;  /* 0x00000000000c6947 */ /* 0x000fea0003800000 */
[----:B------:R-:W0:Y:S02]  /*edf0*/  LDC.64 R2, c[0x0][0xc80] ;  /* 0x00032000ff027b82 */ /* 0x000e240000000a00 */
[----:B0-----:R-:W-:-:S05]  /*ee00*/  IMAD.WIDE R2, R7, 0x4, R2 ;  /* 0x0000000407027825 */ /* 0x001fca00078e0202 */
[----:B------:R0:W5:Y:S02]  /*ee10*/  LDG.E R17, desc[UR52][R2.64] ;  /* 0x0000003402117981 */ /* 0x000164000c1e1900 */
.L_x_2459:
[----:B------:R-:W-:Y:S05]  /*ee20*/  BSYNC B0 ;  /* 0x0000000000007941 */ /* 0x000fea0003800000 */
.L_x_2458:
        /* <DEDUP_REMOVED lines=18> */
.L_x_2603:
[----:B------:R-:W-:Y:S02]  /*ef50*/  ULDC UR4, c[0x0][0xc38] ;  /* 0x00030e0000047ab9 */ /* 0x000fe40000000800 */
[----:B------:R-:W-:-:S04]  /*ef60*/  IMAD.U32 R4, RZ, RZ, UR4 ;  /* 0x00000004ff047e24 */ /* 0x000fc8000f8e00ff */
[----:B-1----:R-:W-:-:S04]  /*ef70*/  IMAD R14, R14, R4, RZ ;  /* 0x000000040e0e7224 */ /* 0x002fc800078e02ff */
[----:B------:R-:W-:-:S05]  /*ef80*/  IMAD.IADD R5, R14, 0x1, R5 ;  /* 0x000000010e057824 */ /* 0x000fca00078e0205 */
[----:B------:R-:W-:-:S13]  /*ef90*/  ISETP.GT.AND P6, PT, R5, R0, PT ;  /* 0x000000000500720c */ /* 0x000fda0003fc4270 */
[----:B------:R-:W-:Y:S05]  /*efa0*/  @!P6 BRA `(.L_x_2461) ;  /* 0xfffffffc0064e947 */ /* 0x000fea000383ffff */
.L_x_2456:
        /* <DEDUP_REMOVED lines=8> */
.L_x_2607:
[----:B------:R-:W-:Y:S01]  /*f030*/  ISETP.NE.AND P0, PT, R2, RZ, PT ;  /* 0x000000ff0200720c */ /* 0x000fe20003f05270 */
[----:B------:R-:W-:-:S12]  /*f040*/  IMAD.MOV.U32 R14, RZ, RZ, RZ ;  /* 0x000000ffff0e7224 */ /* 0x000fd800078e00ff */
[----:B------:R-:W-:Y:S05]  /*f050*/  @!P0 BRA `(.L_x_2463) ;  /* 0x0000000000108947 */ /* 0x000fea0003800000 */
[----:B------:R-:W-:Y:S01]  /*f060*/  UMOV UR4, 0xffffffff ;  /* 0xffffffff00047882 */ /* 0x000fe20000000000 */
[----:B------:R-:W-:Y:S02]  /*f070*/  VIADD R12, R6, 0xffffffff ;  /* 0xffffffff060c7836 */ /* 0x000fe40000000000 */
[----:B------:R-:W-:Y:S05]  /*f080*/  BRA.DIV UR4, `(.L_x_2464) ;  /* 0x0000004a04f87947 */ /* 0x000fea000b800000 */
[----:B------:R3:W4:Y:S02]  /*f090*/  SHFL.IDX PT, R14, R3, R12, 0x1f ;  /* 0x00001f0c030e7589 */ /* 0x00072400000e0000 */
.L_x_2463:
[----:B0--3--:R-:W0:Y:S01]  /*f0a0*/  LDC.64 R2, c[0x0][0xc90] ;  /* 0x00032400ff027b82 */ /* 0x009e220000000a00 */
[----:B------:R-:W-:-:S05]  /*f0b0*/  IADD3 R19, R6, R19, RZ ;  /* 0x0000001306137210 */ /* 0x000fca0007ffe0ff */
[----:B0-----:R-:W-:-:S05]  /*f0c0*/  IMAD.WIDE R2, R19, 0x4, R2 ;  /* 0x0000000413027825 */ /* 0x001fca00078e0202 */
[----:B-1----:R0:W2:Y:S01]  /*f0d0*/  LDG.E R6, desc[UR52][R2.64] ;  /* 0x0000003402067981 */ /* 0x0020a2000c1e1900 */
[----:B----4-:R-:W-:-:S04]  /*f0e0*/  IMAD R16, R14, R4, R16 ;  /* 0x000000040e107224 */ /* 0x010fc800078e0210 */
[----:B------:R-:W-:Y:S02]  /*f0f0*/  IMAD.IADD R0, R0, 0x1, -R16 ;  /* 0x0000000100007824 */ /* 0x000fe400078e0a10 */
[----:B0-----:R-:W-:Y:S02]  /*f100*/  IMAD.MOV.U32 R2, RZ, RZ, RZ ;  /* 0x000000ffff027224 */ /* 0x001fe400078e00ff */
[----:B--2---:R-:W-:-:S05]  /*f110*/  IMAD R5, R17, R6, RZ ;  /* 0x0000000611057224 */ /* 0x004fca00078e02ff */
        /* <DEDUP_REMOVED lines=46> */
[-C--:B------:R-:W-:Y:S01]  /*f400*/  @!P1 IADD3 R5, R5, -R6.reuse, RZ ;  /* 0x8000000605059210 */ /* 0x080fe20007ffe0ff */
        /* <DEDUP_REMOVED lines=11> */
.L_x_2457:
[----:B------:R-:W-:Y:S01]  /*f4c0*/  UMOV UR4, URZ ;  /* 0x0000003f00047c82 */ /* 0x000fe20008000000 */
[----:B------:R-:W-:Y:S01]  /*f4d0*/  UMOV UR5, URZ ;  /* 0x0000003f00057c82 */ /* 0x000fe20008000000 */
[----:B------:R-:W-:Y:S01]  /*f4e0*/  ULDC UR6, c[0x0][0xc3c] ;  /* 0x00030f0000067ab9 */ /* 0x000fe20000000800 */
[----:B------:R-:W-:Y:S02]  /*f4f0*/  IMAD.MOV.U32 R16, RZ, RZ, R0 ;  /* 0x000000ffff107224 */ /* 0x000fe400078e0000 */
[----:B------:R-:W-:Y:S02]  /*f500*/  IMAD.U32 R17, RZ, RZ, UR4 ;  /* 0x00000004ff117e24 */ /* 0x000fe4000f8e00ff */
[----:B------:R-:W-:Y:S02]  /*f510*/  IMAD.U32 R18, RZ, RZ, UR5 ;  /* 0x00000005ff127e24 */ /* 0x000fe4000f8e00ff */
[----:B------:R-:W-:-:S07]  /*f520*/  IMAD.U32 R19, RZ, RZ, UR6 ;  /* 0x00000006ff137e24 */ /* 0x000fce000f8e00ff */
.L_x_2465:
        /* <DEDUP_REMOVED lines=10> */
.L_x_2454:
[----:B------:R-:W-:Y:S02]  /*f5d0*/  ULDC UR4, c[0x0][0xc3c] ;  /* 0x00030f0000047ab9 */ /* 0x000fe40000000800 */
[----:B-1----:R-:W-:-:S13]  /*f5e0*/  ISETP.GE.AND P0, PT, R19, UR4, PT ;  /* 0x0000000413007c0c */ /* 0x002fda000bf06270 */
[----:B------:R-:W-:Y:S05]  /*f5f0*/  @!P0 BRA `(.L_x_2466) ;  /* 0xffffffb000f88947 */ /* 0x000fea000383ffff */
[----:B------:R-:W-:Y:S05]  /*f600*/  BSYNC B8 ;  /* 0x0000000000087941 */ /* 0x000fea0003800000 */
.L_x_2405:
        /* <DEDUP_REMOVED lines=12> */
.L_x_2610:
[----:B------:R-:W-:Y:S05]  /*f6d0*/  BSYNC B0 ;  /* 0x0000000000007941 */ /* 0x000fea0003800000 */
.L_x_2467:
[----:B------:R-:W-:-:S03]  /*f6e0*/  UMOV UR4, 0xffffffff ;  /* 0xffffffff00047882 */ /* 0x000fc60000000000 */
[----:B------:R-:W-:Y:S05]  /*f6f0*/  BRA.DIV UR4, `(.L_x_2469) ;  /* 0x0000004604947947 */ /* 0x000fea000b800000 */
[----:B0-----:R-:W0:Y:S02]  /*f700*/  S2R R0, SR_TID.X ;  /* 0x0000000000007919 */ /* 0x001e240000002100 */
[----:B0-----:R-:W-:-:S04]  /*f710*/  SHF.R.U32.HI R0, RZ, 0x5, R0 ;  /* 0x00000005ff007819 */ /* 0x001fc80000011600 */
[----:B------:R-:W-:-:S05]  /*f720*/  LOP3.LUT R0, R0, 0x3, RZ, 0xc0, !PT ;  /* 0x0000000300007812 */ /* 0x000fca00078ec0ff */
[----:B------:R0:W1:Y:S02]  /*f730*/  SHFL.IDX PT, R14, R0, RZ, 0x1f ;  /* 0x00001fff000e7589 */ /* 0x00006400000e0000 */
.L_x_2613:
[----:B-1----:R-:W-:Y:S01]  /*f740*/  ISETP.NE.AND P0, PT, R14, RZ, PT ;  /* 0x000000ff0e00720c */ /* 0x002fe20003f05270 */
[----:B------:R-:W-:-:S12]  /*f750*/  BSSY B0, `(.L_x_2470) ;  /* 0x0000024000007945 */ /* 0x000fd80003800000 */
[----:B------:R-:W-:Y:S05]  /*f760*/  @P0 BRA `(.L_x_2471) ;  /* 0x0000000000880947 */ /* 0x000fea0003800000 */
[----:B------:R-:W-:-:S03]  /*f770*/  UMOV UR4, 0xffffffff ;  /* 0xffffffff00047882 */ /* 0x000fc60000000000 */
[----:B------:R-:W-:Y:S05]  /*f780*/  BRA.DIV UR4, `(.L_x_2472) ;  /* 0x0000004604a47947 */ /* 0x000fea000b800000 */
[----:B------:R-:W-:-:S13]  /*f790*/  ELECT P6, URZ, PT ;  /* 0x00000000003f782f */ /* 0x000fda00038c0000 */
.L_x_2616:
[----:B------:R-:W-:Y:S05]  /*f7a0*/  @!P6 BRA `(.L_x_2471) ;  /* 0x000000000078e947 */ /* 0x000fea0003800000 */
[----:B------:R-:W-:-:S06]  /*f7b0*/  ULOP3.LUT UR4, UR38, 0x2, URZ, 0xfc, !UPT ;  /* 0x0000000226047892 */ /* 0x000fcc000f8efc3f */
[----:B0-----:R-:W-:-:S05]  /*f7c0*/  IMAD.U32 R0, RZ, RZ, UR4 ;  /* 0x00000004ff007e24 */ /* 0x001fca000f8e00ff */
[----:B------:R-:W-:-:S13]  /*f7d0*/  ISETP.NE.AND P0, PT, R0, 0x3, PT ;  /* 0x000000030000780c */ /* 0x000fda0003f05270 */
[----:B------:R-:W-:Y:S05]  /*f7e0*/  @!P0 BRA `(.L_x_2473) ;  /* 0x0000000000048947 */ /* 0x000fea0003800000 */
[----:B------:R-:W-:Y:S01]  /*f7f0*/  BPT.TRAP 0x1 ;  /* 0x000000040000795c */ /* 0x000fe20000300000 */
.L_x_2473:
[----:B------:R-:W-:Y:S01]  /*f800*/  IMAD R3, R25, 0x8, R5 ;  /* 0x0000000819037824 */ /* 0x000fe200078e0205 */
[----:B------:R-:W-:Y:S01]  /*f810*/  SHF.L.U32 R2, R27, 0x1f, RZ ;  /* 0x0000001f1b027819 */ /* 0x000fe200000006ff */
[----:B------:R-:W-:-:S03]  /*f820*/  VIADD R25, R25, 0x1 ;  /* 0x0000000119197836 */ /* 0x000fc60000000000 */
[----:B------:R-:W0:Y:S02]  /*f830*/  SYNCS.PHASECHK.TRANS64.TRYWAIT P1, [R3+URZ+0x16840], R2 ;  /* 0x01684002030075a7 */ /* 0x000e24000802017f */
[----:B------:R-:W-:-:S04]  /*f840*/  ISETP.NE.AND P2, PT, R25, 0x2, PT ;  /* 0x000000021900780c */ /* 0x000fc80003f45270 */
[----:B------:R-:W-:Y:S01]  /*f850*/  SEL R0, RZ, 0x1, P2 ;  /* 0x00000001ff007807 */ /* 0x000fe20001000000 */
[----:B0-----:R-:W-:Y:S08]  /*f860*/  @!P1 BRA `(.L_x_2474) ;  /* 0x00000044008c9947 */ /* 0x001ff00003800000 */
.L_x_2617:
[----:B------:R-:W-:Y:S02]  /*f870*/  SEL R25, R25, RZ, P2 ;  /* 0x000000ff19197207 */ /* 0x000fe40001000000 */
[----:B------:R-:W-:Y:S01]  /*f880*/  LOP3.LUT R0, R27, R0, RZ, 0x3c, !PT ;  /* 0x000000001b007212 */ /* 0x000fe200078e3cff */
[----:B------:R-:W-:Y:S06]  /*f890*/  @!P0 BRA `(.L_x_2475) ;  /* 0x0000000000048947 */ /* 0x000fec0003800000 */
[----:B------:R-:W-:Y:S01]  /*f8a0*/  BPT.TRAP 0x1 ;  /* 0x000000040000795c */ /* 0x000fe20000300000 */
.L_x_2475:
[----:B------:R-:W-:Y:S02]  /*f8b0*/  LEA R25, R25, R5, 0x3 ;  /* 0x0000000519197211 */ /* 0x000fe400078e18ff */
[----:B------:R-:W-:-:S04]  /*f8c0*/  SHF.L.U32 R0, R0, 0x1f, RZ ;  /* 0x0000001f00007819 */ /* 0x000fc800000006ff */
[----:B------:R-:W1:Y:S02]  /*f8d0*/  SYNCS.PHASECHK.TRANS64.TRYWAIT P1, [R25+URZ+0x16840], R0 ;  /* 0x01684000190075a7 */ /* 0x000e64000802017f */
[----:B-1----:R-:W-:Y:S05]  /*f8e0*/  @!P1 BRA `(.L_x_2476) ;  /* 0x0000004400809947 */ /* 0x002fea0003800000 */
.L_x_2618:
[----:B------:R-:W-:Y:S05]  /*f8f0*/  @!P0 BRA `(.L_x_2477) ;  /* 0x0000000000048947 */ /* 0x000fea0003800000 */
[----:B------:R-:W-:Y:S01]  /*f900*/  BPT.TRAP 0x1 ;  /* 0x000000040000795c */ /* 0x000fe20000300000 */
.L_x_2477:
[----:B------:R-:W3:Y:S02]  /*f910*/  SYNCS.PHASECHK.TRANS64.TRYWAIT P1, [R3+URZ+0x16860], R2 ;  /* 0x01686002030075a7 */ /* 0x000ee4000802017f */
[----:B---3--:R-:W-:Y:S05]  /*f920*/  @!P1 BRA `(.L_x_2478) ;  /* 0x0000004400849947 */ /* 0x008fea0003800000 */
.L_x_2619:
[----:B------:R-:W-:Y:S05]  /*f930*/  @!P0 BRA `(.L_x_2479) ;  /* 0x0000000000048947 */ /* 0x000fea0003800000 */
[----:B------:R-:W-:Y:S01]  /*f940*/  BPT.TRAP 0x1 ;  /* 0x000000040000795c */ /* 0x000fe20000300000 */
.L_x_2479:
[----:B----4-:R4:W0:Y:S02]  /*f950*/  SYNCS.PHASECHK.TRANS64.TRYWAIT P0, [R25+URZ+0x16860], R0 ;  /* 0x01686000190075a7 */ /* 0x010824000800017f */
[----:B0-----:R-:W-:Y:S05]  /*f960*/  @!P0 NANOSLEEP.SYNCS 0x989680 ;  /* 0x009896800000895d */ /* 0x001fea0003900000 */
[----:B------:R-:W0:Y:S02]  /*f970*/  @!P0 SYNCS.PHASECHK.TRANS64 P0, [R25+URZ+0x16860], R0 ;  /* 0x01686000190085a7 */ /* 0x000e24000800007f */
[----:B0-----:R-:W-:Y:S05]  /*f980*/  @!P0 BRA `(.L_x_2479) ;  /* 0xfffffffc00f08947 */ /* 0x001fea000383ffff */
.L_x_2471:
[----:B------:R-:W-:Y:S05]  /*f990*/  BSYNC B0 ;  /* 0x0000000000007941 */ /* 0x000fea0003800000 */
.L_x_2470:
[----:B------:R-:W-:Y:S05]  /*f9a0*/  EXIT ;  /* 0x000000000000794d */ /* 0x000fea0003800000 */
.L_x_2353:
[----:B0-----:R-:W-:-:S04]  /*f9b0*/  IMAD.U32 R3, RZ, RZ, UR45 ;  /* 0x0000002dff037e24 */ /* 0x001fc8000f8e00ff */
[----:B------:R0:W1:Y:S03]  /*f9c0*/  SYNCS.PHASECHK.TRANS64.TRYWAIT P1, [R3+URZ+0x16800], R0 ;  /* 0x01680000030075a7 */ /* 0x000066000802017f */
[----:B-1----:R-:W-:Y:S05]  /*f9d0*/  @!P1 NANOSLEEP.SYNCS 0x989680 ;  /* 0x009896800000995d */ /* 0x002fea0003900000 */
[----:B------:R-:W1:Y:S02]  /*f9e0*/  @!P1 SYNCS.PHASECHK.TRANS64 P1, [R3+URZ+0x16800], R0 ;  /* 0x01680000030095a7 */ /* 0x000e64000802007f */
[----:B-1----:R-:W-:Y:S05]  /*f9f0*/  @!P1 BRA `(.L_x_2353) ;  /* 0xfffffffc00ec9947 */ /* 0x002fea000383ffff */
[----:B------:R-:W-:Y:S05]  /*fa00*/  BRA `(.L_x_2480) ;  /* 0xffffff1c00347947 */ /* 0x000fea000383ffff */
.L_x_2357:
[----:B-1----:R1:W2:Y:S02]  /*fa10*/  SYNCS.PHASECHK.TRANS64.TRYWAIT P1, [R4+URZ+0x16830], R3 ;  /* 0x01683003040075a7 */ /* 0x0022a4000802017f */
[----:B--2---:R-:W-:Y:S05]  /*fa20*/  @!P1 NANOSLEEP.SYNCS 0x989680 ;  /* 0x009896800000995d */ /* 0x004fea0003900000 */
[----:B------:R-:W2:Y:S02]  /*fa30*/  @!P1 SYNCS.PHASECHK.TRANS64 P1, [R4+URZ+0x16830], R3 ;  /* 0x01683003040095a7 */ /* 0x000ea4000802007f */
[----:B--2---:R-:W-:Y:S05]  /*fa40*/  @!P1 BRA `(.L_x_2357) ;  /* 0xfffffffc00f09947 */ /* 0x004fea000383ffff */
[----:B------:R-:W-:Y:S05]  /*fa50*/  BRA `(.L_x_2356) ;  /* 0xffffff1c00507947 */ /* 0x000fea000383ffff */
.L_x_2363:
[----:B-1----:R-:W-:-:S04]  /*fa60*/  IMAD.U32 R3, RZ, RZ, UR6 ;  /* 0x00000006ff037e24 */ /* 0x002fc8000f8e00ff */
[----:B------:R1:W2:Y:S03]  /*fa70*/  SYNCS.PHASECHK.TRANS64.TRYWAIT P1, [R3+URZ+0x16830], R0 ;  /* 0x01683000030075a7 */ /* 0x0002a6000802017f */
[----:B--2---:R-:W-:Y:S05]  /*fa80*/  @!P1 NANOSLEEP.SYNCS 0x989680 ;  /* 0x009896800000995d */ /* 0x004fea0003900000 */
[----:B------:R-:W2:Y:S02]  /*fa90*/  @!P1 SYNCS.PHASECHK.TRANS64 P1, [R3+URZ+0x16830], R0 ;  /* 0x01683000030095a7 */ /* 0x000ea4000802007f */
[----:B--2---:R-:W-:Y:S05]  /*faa0*/  @!P1 BRA `(.L_x_2363) ;  /* 0xfffffffc00ec9947 */ /* 0x004fea000383ffff */
[----:B------:R-:W-:Y:S05]  /*fab0*/  BRA `(.L_x_2360) ;  /* 0xffffff3c00b87947 */ /* 0x000fea000383ffff */
.L_x_2367:
[----:B-1----:R-:W-:-:S04]  /*fac0*/  IMAD.U32 R3, RZ, RZ, UR6 ;  /* 0x00000006ff037e24 */ /* 0x002fc8000f8e00ff */
[----:B------:R1:W2:Y:S03]  /*fad0*/  SYNCS.PHASECHK.TRANS64.TRYWAIT P1, [R3+URZ+0x16850], R0 ;  /* 0x01685000030075a7 */ /* 0x0002a6000802017f */
[----:B--2---:R-:W-:Y:S05]  /*fae0*/  @!P1 NANOSLEEP.SYNCS 0x989680 ;  /* 0x009896800000995d */ /* 0x004fea0003900000 */
[----:B------:R-:W2:Y:S02]  /*faf0*/  @!P1 SYNCS.PHASECHK.TRANS64 P1, [R3+URZ+0x16850], R0 ;  /* 0x01685000030095a7 */ /* 0x000ea4000802007f */
[----:B--2---:R-:W-:Y:S05]  /*fb00*/  @!P1 BRA `(.L_x_2367) ;  /* 0xfffffffc00ec9947 */ /* 0x004fea000383ffff */
[----:B------:R-:W-:Y:S05]  /*fb10*/  BRA `(.L_x_2364) ;  /* 0xffffff4000347947 */ /* 0x000fea000383ffff */
.L_x_2375:
[----:B-1----:R-:W-:-:S04]  /*fb20*/  IMAD.U32 R3, RZ, RZ, UR6 ;  /* 0x00000006ff037e24 */ /* 0x002fc8000f8e00ff */
[----:B------:R1:W2:Y:S03]  /*fb30*/  SYNCS.PHASECHK.TRANS64.TRYWAIT P1, [R3+URZ+0x16830], R0 ;  /* 0x01683000030075a7 */ /* 0x0002a6000802017f */
[----:B--2---:R-:W-:Y:S05]  /*fb40*/  @!P1 NANOSLEEP.SYNCS 0x989680 ;  /* 0x009896800000995d */ /* 0x004fea0003900000 */
[----:B------:R-:W2:Y:S02]  /*fb50*/  @!P1 SYNCS.PHASECHK.TRANS64 P1, [R3+URZ+0x16830], R0 ;  /* 0x01683000030095a7 */ /* 0x000ea4000802007f */
[----:B--2---:R-:W-:Y:S05]  /*fb60*/  @!P1 BRA `(.L_x_2375) ;  /* 0xfffffffc00ec9947 */ /* 0x004fea000383ffff */
[----:B------:R-:W-:Y:S05]  /*fb70*/  BRA `(.L_x_2372) ;  /* 0xffffff64003c7947 */ /* 0x000fea000383ffff */
.L_x_2379:
[----:B-1----:R-:W-:-:S04]  /*fb80*/  IMAD.U32 R3, RZ, RZ, UR6 ;  /* 0x00000006ff037e24 */ /* 0x002fc8000f8e00ff */
[----:B------:R1:W2:Y:S03]  /*fb90*/  SYNCS.PHASECHK.TRANS64.TRYWAIT P1, [R3+URZ+0x16850], R0 ;  /* 0x01685000030075a7 */ /* 0x0002a6000802017f */
[----:B--2---:R-:W-:Y:S05]  /*fba0*/  @!P1 NANOSLEEP.SYNCS 0x989680 ;  /* 0x009896800000995d */ /* 0x004fea0003900000 */
[----:B------:R-:W2:Y:S02]  /*fbb0*/  @!P1 SYNCS.PHASECHK.TRANS64 P1, [R3+URZ+0x16850], R0 ;  /* 0x01685000030095a7 */ /* 0x000ea4000802007f */
[----:B--2---:R-:W-:Y:S05]  /*fbc0*/  @!P1 BRA `(.L_x_2379) ;  /* 0xfffffffc00ec9947 */ /* 0x004fea000383ffff */
[----:B------:R-:W-:Y:S05]  /*fbd0*/  BRA `(.L_x_2376) ;  /* 0xffffff6400ac7947 */ /* 0x000fea000383ffff */
.L_x_2386:
[----:B-1----:R-:W-:-:S04]  /*fbe0*/  IMAD.U32 R7, RZ, RZ, UR5 ;  /* 0x00000005ff077e24 */ /* 0x002fc8000f8e00ff */
[----:B------:R1:W2:Y:S03]  /*fbf0*/  SYNCS.PHASECHK.TRANS64.TRYWAIT P1, [R7+URZ+0x16850], R6 ;  /* 0x01685006070075a7 */ /* 0x0002a6000802017f */
[----:B--2---:R-:W-:Y:S05]  /*fc00*/  @!P1 NANOSLEEP.SYNCS 0x989680 ;  /* 0x009896800000995d */ /* 0x004fea0003900000 */
[----:B------:R-:W2:Y:S02]  /*fc10*/  @!P1 SYNCS.PHASECHK.TRANS64 P1, [R7+URZ+0x16850], R6 ;  /* 0x01685006070095a7 */ /* 0x000ea4000802007f */
[----:B--2---:R-:W-:Y:S05]  /*fc20*/  @!P1 BRA `(.L_x_2386) ;  /* 0xfffffffc00ec9947 */ /* 0x004fea000383ffff */
[----:B------:R-:W-:Y:S05]  /*fc30*/  BRA `(.L_x_2385) ;  /* 0xffffff80001c7947 */ /* 0x000fea000383ffff */
.L_x_2417:
        /* <DEDUP_REMOVED lines=11> */
.L_x_2482:
[----:B------:R-:W-:Y:S05]  /*fcf0*/  BSYNC B0 ;  /* 0x0000000000007941 */ /* 0x000fea0003800000 */
.L_x_2481:
[----:B------:R-:W-:Y:S05]  /*fd00*/  BRA `(.L_x_2483) ;  /* 0xffffffb800c47947 */ /* 0x000fea000383ffff */
.L_x_2420:
[----:B0-----:R0:W2:Y:S02]  /*fd10*/  SYNCS.PHASECHK.TRANS64.TRYWAIT P0, [R3+URZ+0x16840], R4 ;  /* 0x01684004030075a7 */ /* 0x0010a4000800017f */
[----:B--2---:R-:W-:Y:S05]  /*fd20*/  @!P0 NANOSLEEP.SYNCS 0x989680 ;  /* 0x009896800000895d */ /* 0x004fea0003900000 */
[----:B------:R-:W2:Y:S02]  /*fd30*/  @!P0 SYNCS.PHASECHK.TRANS64 P0, [R3+URZ+0x16840], R4 ;  /* 0x01684004030085a7 */ /* 0x000ea4000800007f */
[----:B--2---:R-:W-:Y:S05]  /*fd40*/  @!P0 BRA `(.L_x_2420) ;  /* 0xfffffffc00f08947 */ /* 0x004fea000383ffff */
[----:B------:R-:W-:Y:S05]  /*fd50*/  BRA `(.L_x_2484) ;  /* 0xffffffbc00247947 */ /* 0x000fea000383ffff */
.L_x_2421:
        /* <DEDUP_REMOVED lines=8> */
.L_x_2486:
[----:B------:R-:W-:Y:S05]  /*fde0*/  BSYNC B0 ;  /* 0x0000000000007941 */ /* 0x000fea0003800000 */
.L_x_2485:
[----:B------:R-:W-:Y:S01]  /*fdf0*/  MOV R13, R0 ;  /* 0x00000000000d7202 */ /* 0x000fe20000000f00 */
        /* <DEDUP_REMOVED lines=8> */
.L_x_2487:
[----:B------:R-:W-:Y:S02]  /*fe80*/  IMAD.MOV.U32 R13, RZ, RZ, R2 ;  /* 0x000000ffff0d7224 */ /* 0x000fe400078e0002 */
[----:B------:R-:W-:Y:S02]  /*fe90*/  IMAD.MOV.U32 R12, RZ, RZ, 0x1 ;  /* 0x00000001ff0c7424 */ /* 0x000fe400078e00ff */
[----:B------:R-:W-:-:S07]  /*fea0*/  IMAD.MOV.U32 R7, RZ, RZ, R14 ;  /* 0x000000ffff077224 */ /* 0x000fce00078e000e */
[----:B------:R-:W-:Y:S05]  /*feb0*/  WARPSYNC.COLLECTIVE R15, `(.L_x_2488) ;  /* 0x000000000f087348 */ /* 0x000fea0003c00000 */
[----:B------:R0:W1:Y:S02]  /*fec0*/  SHFL.IDX P6, R14, R13, R12, R11 ;  /* 0x0000000c0d0e7389 */ /* 0x00006400000c000b */
[----:B01----:R-:W-:Y:S01]  /*fed0*/  ENDCOLLECTIVE ;  /* 0x000000000000791b */ /* 0x003fe20003800000 */
.L_x_2488:
        /* <DEDUP_REMOVED lines=15> */
.L_x_2489:
[----:B------:R-:W-:Y:S02]  /*ffd0*/  @P1 IMAD R8, R5, 0x2, R22 ;  /* 0x0000000205081824 */ /* 0x000fe400078e0216 */
[----:B------:R-:W-:Y:S02]  /*ffe0*/  IMAD.MOV.U32 R13, RZ, RZ, R2 ;  /* 0x000000ffff0d7224 */ /* 0x000fe400078e0002 */
[----:B------:R-:W-:Y:S02]  /*fff0*/  IMAD.MOV.U32 R12, RZ, RZ, 0x2 ;  /* 0x00000002ff0c7424 */ /* 0x000fe400078e00ff */
[----:B------:R-:W-:-:S07]  /*10000*/  IMAD.MOV.U32 R7, RZ, RZ, R14 ;  /* 0x000000ffff077224 */ /* 0x000fce00078e000e */
[----:B------:R-:W-:Y:S05]  /*10010*/  WARPSYNC.COLLECTIVE R15, `(.L_x_2490) ;  /* 0x000000000f087348 */ /* 0x000fea0003c00000 */
[----:B------:R0:W1:Y:S02]  /*10020*/  SHFL.IDX P6, R14, R13, R12, R11 ;  /* 0x0000000c0d0e7389 */ /* 0x00006400000c000b */
[----:B01----:R-:W-:Y:S01]  /*10030*/  ENDCOLLECTIVE ;  /* 0x000000000000791b */ /* 0x003fe20003800000 */
.L_x_2490:
        /* <DEDUP_REMOVED lines=15> */
.L_x_2491:
[----:B------:R-:W-:Y:S02]  /*10130*/  @P1 IMAD R8, R5, 0x2, R22 ;  /* 0x0000000205081824 */ /* 0x000fe400078e0216 */
[----:B------:R-:W-:Y:S02]  /*10140*/  IMAD.MOV.U32 R13, RZ, RZ, R2 ;  /* 0x000000ffff0d7224 */ /* 0x000fe400078e0002 */
[----:B------:R-:W-:Y:S02]  /*10150*/  IMAD.MOV.U32 R12, RZ, RZ, 0x3 ;  /* 0x00000003ff0c7424 */ /* 0x000fe400078e00ff */
[----:B------:R-:W-:-:S07]  /*10160*/  IMAD.MOV.U32 R7, RZ, RZ, R14 ;  /* 0x000000ffff077224 */ /* 0x000fce00078e000e */
[----:B------:R-:W-:Y:S05]  /*10170*/  WARPSYNC.COLLECTIVE R15, `(.L_x_2492) ;  /* 0x000000000f087348 */ /* 0x000fea0003c00000 */
[----:B------:R0:W1:Y:S02]  /*10180*/  SHFL.IDX P6, R14, R13, R12, R11 ;  /* 0x0000000c0d0e7389 */ /* 0x00006400000c000b */
[----:B01----:R-:W-:Y:S01]  /*10190*/  ENDCOLLECTIVE ;  /* 0x000000000000791b */ /* 0x003fe20003800000 */
.L_x_2492:
        /* <DEDUP_REMOVED lines=15> */
.L_x_2493:
[----:B------:R-:W-:Y:S02]  /*10290*/  @P1 IMAD R8, R5, 0x2, R22 ;  /* 0x0000000205081824 */ /* 0x000fe400078e0216 */
[----:B------:R-:W-:Y:S02]  /*102a0*/  IMAD.MOV.U32 R13, RZ, RZ, R2 ;  /* 0x000000ffff0d7224 */ /* 0x000fe400078e0002 */
[----:B------:R-:W-:Y:S02]  /*102b0*/  IMAD.MOV.U32 R12, RZ, RZ, 0x4 ;  /* 0x00000004ff0c7424 */ /* 0x000fe400078e00ff */
[----:B------:R-:W-:-:S07]  /*102c0*/  IMAD.MOV.U32 R7, RZ, RZ, R14 ;  /* 0x000000ffff077224 */ /* 0x000fce00078e000e */
[----:B------:R-:W-:Y:S05]  /*102d0*/  WARPSYNC.COLLECTIVE R15, `(.L_x_2494) ;  /* 0x000000000f087348 */ /* 0x000fea0003c00000 */
[----:B------:R0:W1:Y:S02]  /*102e0*/  SHFL.IDX P6, R14, R13, R12, R11 ;  /* 0x0000000c0d0e7389 */ /* 0x00006400000c000b */
[----:B01----:R-:W-:Y:S01]  /*102f0*/  ENDCOLLECTIVE ;  /* 0x000000000000791b */ /* 0x003fe20003800000 */
.L_x_2494:
        /* <DEDUP_REMOVED lines=15> */
.L_x_2495:
[----:B------:R-:W-:Y:S02]  /*103f0*/  @P1 IMAD R8, R5, 0x2, R22 ;  /* 0x0000000205081824 */ /* 0x000fe400078e0216 */
[----:B------:R-:W-:Y:S02]  /*10400*/  IMAD.MOV.U32 R13, RZ, RZ, R2 ;  /* 0x000000ffff0d7224 */ /* 0x000fe400078e0002 */
[----:B------:R-:W-:Y:S01]  /*10410*/  IMAD.MOV.U32 R12, RZ, RZ, 0x5 ;  /* 0x00000005ff0c7424 */ /* 0x000fe200078e00ff */
[----:B------:R-:W-:-:S07]  /*10420*/  MOV R7, R14 ;  /* 0x0000000e00077202 */ /* 0x000fce0000000f00 */
[----:B------:R-:W-:Y:S05]  /*10430*/  WARPSYNC.COLLECTIVE R15, `(.L_x_2496) ;  /* 0x000000000f087348 */ /* 0x000fea0003c00000 */
[----:B------:R0:W1:Y:S02]  /*10440*/  SHFL.IDX P6, R14, R13, R12, R11 ;  /* 0x0000000c0d0e7389 */ /* 0x00006400000c000b */
[----:B01----:R-:W-:Y:S01]  /*10450*/  ENDCOLLECTIVE ;  /* 0x000000000000791b */ /* 0x003fe20003800000 */
.L_x_2496:
        /* <DEDUP_REMOVED lines=15> */
.L_x_2497:
[----:B------:R-:W-:Y:S02]  /*10550*/  @P1 IMAD R8, R5, 0x2, R22 ;  /* 0x0000000205081824 */ /* 0x000fe400078e0216 */
[----:B------:R-:W-:Y:S02]  /*10560*/  IMAD.MOV.U32 R13, RZ, RZ, R2 ;  /* 0x000000ffff0d7224 */ /* 0x000fe400078e0002 */
[----:B------:R-:W-:Y:S02]  /*10570*/  IMAD.MOV.U32 R12, RZ, RZ, 0x6 ;  /* 0x00000006ff0c7424 */ /* 0x000fe400078e00ff */
[----:B------:R-:W-:-:S07]  /*10580*/  IMAD.MOV.U32 R7, RZ, RZ, R14 ;  /* 0x000000ffff077224 */ /* 0x000fce00078e000e */
[----:B------:R-:W-:Y:S05]  /*10590*/  WARPSYNC.COLLECTIVE R15, `(.L_x_2498) ;  /* 0x000000000f087348 */ /* 0x000fea0003c00000 */
[----:B------:R0:W1:Y:S02]  /*105a0*/  SHFL.IDX P6, R14, R13, R12, R11 ;  /* 0x0000000c0d0e7389 */ /* 0x00006400000c000b */
[----:B01----:R-:W-:Y:S01]  /*105b0*/  ENDCOLLECTIVE ;  /* 0x000000000000791b */ /* 0x003fe20003800000 */
.L_x_2498:
        /* <DEDUP_REMOVED lines=15> */
.L_x_2499:
[----:B------:R-:W-:Y:S01]  /*106b0*/  @P1 LEA R8, R5, R22, 0x1 ;  /* 0x0000001605081211 */ /* 0x000fe200078e08ff */
[----:B------:R-:W-:Y:S02]  /*106c0*/  IMAD.MOV.U32 R13, RZ, RZ, R2 ;  /* 0x000000ffff0d7224 */ /* 0x000fe400078e0002 */
[----:B------:R-:W-:Y:S02]  /*106d0*/  IMAD.MOV.U32 R12, RZ, RZ, 0x7 ;  /* 0x00000007ff0c7424 */ /* 0x000fe400078e00ff */
[----:B------:R-:W-:-:S07]  /*106e0*/  IMAD.MOV.U32 R7, RZ, RZ, R14 ;  /* 0x000000ffff077224 */ /* 0x000fce00078e000e */
[----:B------:R-:W-:Y:S05]  /*106f0*/  WARPSYNC.COLLECTIVE R15, `(.L_x_2500) ;  /* 0x000000000f087348 */ /* 0x000fea0003c00000 */
[----:B------:R0:W1:Y:S02]  /*10700*/  SHFL.IDX P6, R14, R13, R12, R11 ;  /* 0x0000000c0d0e7389 */ /* 0x00006400000c000b */
[----:B01----:R-:W-:Y:S01]  /*10710*/  ENDCOLLECTIVE ;  /* 0x000000000000791b */ /* 0x003fe20003800000 */
.L_x_2500:
        /* <DEDUP_REMOVED lines=10> */
.L_x_2501:
[----:B------:R-:W-:Y:S01]  /*107c0*/  @!PT LDS RZ, [RZ] ;  /* 0x00000000fffff984 */ /* 0x000fe20000000800 */
[----:B------:R-:W-:Y:S01]  /*107d0*/  @!PT LDS RZ, [RZ] ;  /* 0x00000000fffff984 */ /* 0x000fe20000000800 */
[----:B------:R-:W-:Y:S01]  /*107e0*/  @!PT LDS RZ, [RZ] ;  /* 0x00000000fffff984 */ /* 0x000fe20000000800 */
[----:B------:R0:W-:Y:S01]  /*107f0*/  @P1 LDGSTS.E.BYPASS.LTC128B.128 [R8+0x11400], desc[UR52][R6.64], !P2 ;  /* 0x1140000006081fae */ /* 0x0001e2000d101d74 */
[----:B------:R-:W-:Y:S01]  /*10800*/  IMAD.MOV.U32 R0, RZ, RZ, R14 ;  /* 0x000000ffff007224 */ /* 0x000fe200078e000e */
[----:B------:R-:W-:Y:S06]  /*10810*/  BRA `(.L_x_2502) ;  /* 0xffffffb800387947 */ /* 0x000fec000383ffff */
.L_x_2426:
        /* <DEDUP_REMOVED lines=9> */
.L_x_2503:
[C---:B------:R-:W-:Y:S01]  /*108b0*/  VIADD R8, R17.reuse, 0x10 ;  /* 0x0000001011087836 */ /* 0x040fe20000000000 */
[----:B------:R-:W-:Y:S01]  /*108c0*/  ISETP.GE.AND P2, PT, R17, R3, PT ;  /* 0x000000031100720c */ /* 0x000fe20003f46270 */
[----:B------:R-:W-:Y:S02]  /*108d0*/  IMAD.MOV.U32 R13, RZ, RZ, R0 ;  /* 0x000000ffff0d7224 */ /* 0x000fe400078e0000 */
[----:B------:R-:W-:-:S10]  /*108e0*/  IMAD.MOV.U32 R6, RZ, RZ, R14 ;  /* 0x000000ffff067224 */ /* 0x000fd400078e000e */
[----:B------:R-:W-:Y:S05]  /*108f0*/  WARPSYNC.COLLECTIVE R15, `(.L_x_2504) ;  /* 0x000000000f087348 */ /* 0x000fea0003c00000 */
[----:B------:R0:W1:Y:S02]  /*10900*/  SHFL.IDX P6, R14, R13, R12, R11 ;  /* 0x0000000c0d0e7389 */ /* 0x00006400000c000b */
[----:B01----:R-:W-:Y:S01]  /*10910*/  ENDCOLLECTIVE ;  /* 0x000000000000791b */ /* 0x003fe20003800000 */
.L_x_2504:
[----:B------:R-:W-:Y:S01]  /*10920*/  IMAD.MOV.U32 R13, RZ, RZ, R4 ;  /* 0x000000ffff0d7224 */ /* 0x000fe200078e0004 */
[----:B------:R-:W-:Y:S01]  /*10930*/  MOV R12, 0x1 ;  /* 0x00000001000c7802 */ /* 0x000fe20000000f00 */
[----:B------:R-:W-:-:S07]  /*10940*/  IMAD.MOV.U32 R7, RZ, RZ, R14 ;  /* 0x000000ffff077224 */ /* 0x000fce00078e000e */
[----:B------:R-:W-:Y:S05]  /*10950*/  WARPSYNC.COLLECTIVE R15, `(.L_x_2505) ;  /* 0x000000000f087348 */ /* 0x000fea0003c00000 */
[----:B------:R0:W1:Y:S02]  /*10960*/  SHFL.IDX P6, R14, R13, R12, R11 ;  /* 0x0000000c0d0e7389 */ /* 0x00006400000c000b */
[----:B01----:R-:W-:Y:S01]  /*10970*/  ENDCOLLECTIVE ;  /* 0x000000000000791b */ /* 0x003fe20003800000 */
.L_x_2505:
        /* <DEDUP_REMOVED lines=15> */
.L_x_2506:
[----:B------:R-:W-:Y:S02]  /*10a70*/  IMAD.MOV.U32 R13, RZ, RZ, R4 ;  /* 0x000000ffff0d7224 */ /* 0x000fe400078e0004 */
[----:B------:R-:W-:Y:S02]  /*10a80*/  IMAD.MOV.U32 R12, RZ, RZ, 0x2 ;  /* 0x00000002ff0c7424 */ /* 0x000fe400078e00ff */
[----:B------:R-:W-:-:S07]  /*10a90*/  IMAD.MOV.U32 R7, RZ, RZ, R14 ;  /* 0x000000ffff077224 */ /* 0x000fce00078e000e */
[----:B------:R-:W-:Y:S05]  /*10aa0*/  WARPSYNC.COLLECTIVE R15, `(.L_x_2507) ;  /* 0x000000000f087348 */ /* 0x000fea0003c00000 */
[----:B------:R0:W1:Y:S02]  /*10ab0*/  SHFL.IDX P6, R14, R13, R12, R11 ;  /* 0x0000000c0d0e7389 */ /* 0x00006400000c000b */
[----:B01----:R-:W-:Y:S01]  /*10ac0*/  ENDCOLLECTIVE ;  /* 0x000000000000791b */ /* 0x003fe20003800000 */
.L_x_2507:
        /* <DEDUP_REMOVED lines=16> */
.L_x_2508:
[----:B------:R-:W-:Y:S02]  /*10bd0*/  IMAD.MOV.U32 R13, RZ, RZ, R4 ;  /* 0x000000ffff0d7224 */ /* 0x000fe400078e0004 */
[----:B------:R-:W-:Y:S02]  /*10be0*/  IMAD.MOV.U32 R12, RZ, RZ, 0x3 ;  /* 0x00000003ff0c7424 */ /* 0x000fe400078e00ff */
[----:B------:R-:W-:-:S07]  /*10bf0*/  IMAD.MOV.U32 R7, RZ, RZ, R14 ;  /* 0x000000ffff077224 */ /* 0x000fce00078e000e */
[----:B------:R-:W-:Y:S05]  /*10c00*/  WARPSYNC.COLLECTIVE R15, `(.L_x_2509) ;  /* 0x000000000f087348 */ /* 0x000fea0003c00000 */
[----:B------:R0:W1:Y:S02]  /*10c10*/  SHFL.IDX P6, R14, R13, R12, R11 ;  /* 0x0000000c0d0e7389 */ /* 0x00006400000c000b */
[----:B01----:R-:W-:Y:S01]  /*10c20*/  ENDCOLLECTIVE ;  /* 0x000000000000791b */ /* 0x003fe20003800000 */
.L_x_2509:
        /* <DEDUP_REMOVED lines=16> */
.L_x_2510:
[----:B------:R-:W-:Y:S02]  /*10d30*/  IMAD.MOV.U32 R13, RZ, RZ, R4 ;  /* 0x000000ffff0d7224 */ /* 0x000fe400078e0004 */
[----:B------:R-:W-:Y:S02]  /*10d40*/  IMAD.MOV.U32 R12, RZ, RZ, 0x4 ;  /* 0x00000004ff0c7424 */ /* 0x000fe400078e00ff */
[----:B------:R-:W-:-:S07]  /*10d50*/  IMAD.MOV.U32 R7, RZ, RZ, R14 ;  /* 0x000000ffff077224 */ /* 0x000fce00078e000e */
[----:B------:R-:W-:Y:S05]  /*10d60*/  WARPSYNC.COLLECTIVE R15, `(.L_x_2511) ;  /* 0x000000000f087348 */ /* 0x000fea0003c00000 */
[----:B------:R0:W1:Y:S02]  /*10d70*/  SHFL.IDX P6, R14, R13, R12, R11 ;  /* 0x0000000c0d0e7389 */ /* 0x00006400000c000b */
[----:B01----:R-:W-:Y:S01]  /*10d80*/  ENDCOLLECTIVE ;  /* 0x000000000000791b */ /* 0x003fe20003800000 */
.L_x_2511:
        /* <DEDUP_REMOVED lines=16> */
.L_x_2512:
[----:B------:R-:W-:Y:S02]  /*10e90*/  IMAD.MOV.U32 R13, RZ, RZ, R4 ;  /* 0x000000ffff0d7224 */ /* 0x000fe400078e0004 */
[----:B------:R-:W-:Y:S02]  /*10ea0*/  IMAD.MOV.U32 R12, RZ, RZ, 0x5 ;  /* 0x00000005ff0c7424 */ /* 0x000fe400078e00ff */
[----:B------:R-:W-:-:S07]  /*10eb0*/  IMAD.MOV.U32 R7, RZ, RZ, R14 ;  /* 0x000000ffff077224 */ /* 0x000fce00078e000e */
[----:B------:R-:W-:Y:S05]  /*10ec0*/  WARPSYNC.COLLECTIVE R15, `(.L_x_2513) ;  /* 0x000000000f087348 */ /* 0x000fea0003c00000 */
[----:B------:R0:W1:Y:S02]  /*10ed0*/  SHFL.IDX P6, R14, R13, R12, R11 ;  /* 0x0000000c0d0e7389 */ /* 0x00006400000c000b */
[----:B01----:R-:W-:Y:S01]  /*10ee0*/  ENDCOLLECTIVE ;  /* 0x000000000000791b */ /* 0x003fe20003800000 */
.L_x_2513:
        /* <DEDUP_REMOVED lines=16> */
.L_x_2514:
[----:B------:R-:W-:Y:S02]  /*10ff0*/  IMAD.MOV.U32 R13, RZ, RZ, R4 ;  /* 0x000000ffff0d7224 */ /* 0x000fe400078e0004 */
[----:B------:R-:W-:Y:S02]  /*11000*/  IMAD.MOV.U32 R12, RZ, RZ, 0x6 ;  /* 0x00000006ff0c7424 */ /* 0x000fe400078e00ff */
[----:B------:R-:W-:-:S07]  /*11010*/  IMAD.MOV.U32 R7, RZ, RZ, R14 ;  /* 0x000000ffff077224 */ /* 0x000fce00078e000e */
[----:B------:R-:W-:Y:S05]  /*11020*/  WARPSYNC.COLLECTIVE R15, `(.L_x_2515) ;  /* 0x000000000f087348 */ /* 0x000fea0003c00000 */
[----:B------:R0:W1:Y:S02]  /*11030*/  SHFL.IDX P6, R14, R13, R12, R11 ;  /* 0x0000000c0d0e7389 */ /* 0x00006400000c000b */
[----:B01----:R-:W-:Y:S01]  /*11040*/  ENDCOLLECTIVE ;  /* 0x000000000000791b */ /* 0x003fe20003800000 */
.L_x_2515:
[----:B------:R-:W-:-:S04]  /*11050*/  @!P1 LEA R7, P2, R28, R7, 0x1 ;  /* 0x000000071c079211 */ /* 0x000fc800078408ff */
[----:B------:R-:W-:-:S04]  /*11060*/  @!P1 IADD3.X R6, RZ, R6, RZ, P2, !PT ;  /* 0x00000006ff069210 */ /* 0x000fc800017fe4ff */
        /* <DEDUP_REMOVED lines=14> */
.L_x_2516:
[----:B------:R-:W-:Y:S02]  /*11150*/  IMAD.MOV.U32 R13, RZ, RZ, R4 ;  /* 0x000000ffff0d7224 */ /* 0x000fe400078e0004 */
[----:B------:R-:W-:Y:S02]  /*11160*/  IMAD.MOV.U32 R12, RZ, RZ, 0x7 ;  /* 0x00000007ff0c7424 */ /* 0x000fe400078e00ff */
[----:B------:R-:W-:-:S07]  /*11170*/  IMAD.MOV.U32 R7, RZ, RZ, R14 ;  /* 0x000000ffff077224 */ /* 0x000fce00078e000e */
[----:B------:R-:W-:Y:S05]  /*11180*/  WARPSYNC.COLLECTIVE R15, `(.L_x_2517) ;  /* 0x000000000f087348 */ /* 0x000fea0003c00000 */
[----:B------:R0:W1:Y:S02]  /*11190*/  SHFL.IDX P6, R14, R13, R12, R11 ;  /* 0x0000000c0d0e7389 */ /* 0x00006400000c000b */
[----:B01----:R-:W-:Y:S01]  /*111a0*/  ENDCOLLECTIVE ;  /* 0x000000000000791b */ /* 0x003fe20003800000 */
.L_x_2517:
        /* <DEDUP_REMOVED lines=11> */
.L_x_2518:
[----:B------:R-:W-:Y:S01]  /*11260*/  @!PT LDS RZ, [RZ] ;  /* 0x00000000fffff984 */ /* 0x000fe20000000800 */
[----:B------:R-:W-:Y:S01]  /*11270*/  @!PT LDS RZ, [RZ] ;  /* 0x00000000fffff984 */ /* 0x000fe20000000800 */
[----:B------:R-:W-:Y:S01]  /*11280*/  @!PT LDS RZ, [RZ] ;  /* 0x00000000fffff984 */ /* 0x000fe20000000800 */
[----:B------:R0:W-:Y:S01]  /*11290*/  @!P1 LDGSTS.E.BYPASS.LTC128B.128 [R10+0xb400], desc[UR52][R6.64], !P0 ;  /* 0x0b400000060a9fae */ /* 0x0001e2000c101d74 */
[----:B------:R-:W-:Y:S01]  /*112a0*/  ISETP.GE.AND P1, PT, R0, R3, PT ;  /* 0x000000030000720c */ /* 0x000fe20003f26270 */
[----:B------:R-:W-:Y:S01]  /*112b0*/  VIADD R0, R17, 0x80 ;  /* 0x0000008011007836 */ /* 0x000fe20000000000 */
[----:B------:R-:W-:Y:S01]  /*112c0*/  MOV R13, R2 ;  /* 0x00000002000d7202 */ /* 0x000fe20000000f00 */
[----:B------:R-:W-:Y:S02]  /*112d0*/  IMAD.MOV.U32 R12, RZ, RZ, RZ ;  /* 0x000000ffff0c7224 */ /* 0x000fe400078e00ff */
[----:B0-----:R-:W-:-:S08]  /*112e0*/  IMAD.MOV.U32 R6, RZ, RZ, R14 ;  /* 0x000000ffff067224 */ /* 0x001fd000078e000e */
[----:B------:R-:W-:Y:S05]  /*112f0*/  WARPSYNC.COLLECTIVE R15, `(.L_x_2519) ;  /* 0x000000000f087348 */ /* 0x000fea0003c00000 */
[----:B------:R0:W1:Y:S02]  /*11300*/  SHFL.IDX P6, R14, R13, R12, R11 ;  /* 0x0000000c0d0e7389 */ /* 0x00006400000c000b */
[----:B01----:R-:W-:Y:S01]  /*11310*/  ENDCOLLECTIVE ;  /* 0x000000000000791b */ /* 0x003fe20003800000 */
.L_x_2519:
        /* <DEDUP_REMOVED lines=12> */
.L_x_2520:
[----:B------:R-:W-:Y:S02]  /*113e0*/  IMAD.MOV.U32 R13, RZ, RZ, R2 ;  /* 0x000000ffff0d7224 */ /* 0x000fe400078e0002 */
[----:B------:R-:W-:Y:S02]  /*113f0*/  IMAD.MOV.U32 R12, RZ, RZ, 0x1 ;  /* 0x00000001ff0c7424 */ /* 0x000fe400078e00ff */
[----:B------:R-:W-:-:S07]  /*11400*/  IMAD.MOV.U32 R4, RZ, RZ, R14 ;  /* 0x000000ffff047224 */ /* 0x000fce00078e000e */
[----:B------:R-:W-:Y:S05]  /*11410*/  WARPSYNC.COLLECTIVE R15, `(.L_x_2521) ;  /* 0x000000000f087348 */ /* 0x000fea0003c00000 */
[----:B------:R0:W1:Y:S02]  /*11420*/  SHFL.IDX P6, R14, R13, R12, R11 ;  /* 0x0000000c0d0e7389 */ /* 0x00006400000c000b */
[----:B01----:R-:W-:Y:S01]  /*11430*/  ENDCOLLECTIVE ;  /* 0x000000000000791b */ /* 0x003fe20003800000 */
.L_x_2521:
        /* <DEDUP_REMOVED lines=16> */
.L_x_2522:
[----:B------:R-:W-:Y:S02]  /*11540*/  IMAD.MOV.U32 R13, RZ, RZ, R2 ;  /* 0x000000ffff0d7224 */ /* 0x000fe400078e0002 */
[----:B------:R-:W-:Y:S02]  /*11550*/  IMAD.MOV.U32 R12, RZ, RZ, 0x2 ;  /* 0x00000002ff0c7424 */ /* 0x000fe400078e00ff */
[----:B------:R-:W-:-:S07]  /*11560*/  IMAD.MOV.U32 R6, RZ, RZ, R14 ;  /* 0x000000ffff067224 */ /* 0x000fce00078e000e */
[----:B------:R-:W-:Y:S05]  /*11570*/  WARPSYNC.COLLECTIVE R15, `(.L_x_2523) ;  /* 0x000000000f087348 */ /* 0x000fea0003c00000 */
[----:B------:R0:W1:Y:S02]  /*11580*/  SHFL.IDX P6, R14, R13, R12, R11 ;  /* 0x0000000c0d0e7389 */ /* 0x00006400000c000b */
[----:B01----:R-:W-:Y:S01]  /*11590*/  ENDCOLLECTIVE ;  /* 0x000000000000791b */ /* 0x003fe20003800000 */
.L_x_2523:
[----:B------:R-:W-:-:S05]  /*115a0*/  @!P1 LEA R6, P2, R28, R6, 0x1 ;  /* 0x000000061c069211 */ /* 0x000fca00078408ff */
[----:B------:R-:W-:Y:S01]  /*115b0*/  @!P1 IMAD.X R0, RZ, RZ, R0, P2 ;  /* 0x000000ffff009224 */ /* 0x000fe200010e0600 */
[----:B------:R-:W-:-:S04]  /*115c0*/  ISETP.GE.AND P2, PT, R4, R3, PT ;  /* 0x000000030400720c */ /* 0x000fc80003f46270 */
[----:B------:R-:W-:Y:S01]  /*115d0*/  @!P1 MOV R7, R0 ;  /* 0x0000000000079202 */ /* 0x000fe20000000f00 */
[----:B------:R-:W-:-:S04]  /*115e0*/  IMAD.MOV.U32 R13, RZ, RZ, R5 ;  /* 0x000000ffff0d7224 */ /* 0x000fc800078e0005 */
        /* <DEDUP_REMOVED lines=8> */
.L_x_2524:
[----:B------:R-:W-:Y:S02]  /*11670*/  IMAD.MOV.U32 R13, RZ, RZ, R2 ;  /* 0x000000ffff0d7224 */ /* 0x000fe400078e0002 */
[----:B------:R-:W-:Y:S02]  /*11680*/  IMAD.MOV.U32 R12, RZ, RZ, 0x3 ;  /* 0x00000003ff0c7424 */ /* 0x000fe400078e00ff */
[----:B------:R-:W-:-:S07]  /*11690*/  IMAD.MOV.U32 R6, RZ, RZ, R14 ;  /* 0x000000ffff067224 */ /* 0x000fce00078e000e */
[----:B------:R-:W-:Y:S05]  /*116a0*/  WARPSYNC.COLLECTIVE R15, `(.L_x_2525) ;  /* 0x000000000f087348 */ /* 0x000fea0003c00000 */
[----:B------:R0:W1:Y:S02]  /*116b0*/  SHFL.IDX P6, R14, R13, R12, R11 ;  /* 0x0000000c0d0e7389 */ /* 0x00006400000c000b */
[----:B01----:R-:W-:Y:S01]  /*116c0*/  ENDCOLLECTIVE ;  /* 0x000000000000791b */ /* 0x003fe20003800000 */
.L_x_2525:
        /* <DEDUP_REMOVED lines=12> */
.L_x_2526:
[----:B------:R-:W-:Y:S01]  /*11790*/  IMAD.MOV.U32 R2, RZ, RZ, R14 ;  /* 0x000000ffff027224 */ /* 0x000fe200078e000e */
[----:B------:R-:W-:Y:S06]  /*117a0*/  BRA `(.L_x_2527) ;  /* 0xffffffb800207947 */ /* 0x000fec000383ffff */
.L_x_2429:
[----:B0-----:R0:W1:Y:S02]  /*117b0*/  SYNCS.PHASECHK.TRANS64.TRYWAIT P0, [R22+URZ+0x16820], R3 ;  /* 0x01682003160075a7 */ /* 0x001064000800017f */
[----:B-1----:R-:W-:Y:S05]  /*117c0*/  @!P0 NANOSLEEP.SYNCS 0x989680 ;  /* 0x009896800000895d */ /* 0x002fea0003900000 */
[----:B------:R-:W1:Y:S02]  /*117d0*/  @!P0 SYNCS.PHASECHK.TRANS64 P0, [R22+URZ+0x16820], R3 ;  /* 0x01682003160085a7 */ /* 0x000e64000800007f */
[----:B-1----:R-:W-:Y:S05]  /*117e0*/  @!P0 BRA `(.L_x_2429) ;  /* 0xfffffffc00f08947 */ /* 0x002fea000383ffff */
[----:B------:R-:W-:Y:S05]  /*117f0*/  BRA `(.L_x_2528) ;  /* 0xffffffb800847947 */ /* 0x000fea000383ffff */
.L_x_2434:
[----:B0-----:R0:W1:Y:S02]  /*11800*/  SYNCS.PHASECHK.TRANS64.TRYWAIT P0, [R5+URZ+0x16840], R2 ;  /* 0x01684002050075a7 */ /* 0x001064000800017f */
[----:B-1----:R-:W-:Y:S05]  /*11810*/  @!P0 NANOSLEEP.SYNCS 0x989680 ;  /* 0x009896800000895d */ /* 0x002fea0003900000 */
[----:B------:R-:W1:Y:S02]  /*11820*/  @!P0 SYNCS.PHASECHK.TRANS64 P0, [R5+URZ+0x16840], R2 ;  /* 0x01684002050085a7 */ /* 0x000e64000800007f */
[----:B-1----:R-:W-:Y:S05]  /*11830*/  @!P0 BRA `(.L_x_2434) ;  /* 0xfffffffc00f08947 */ /* 0x002fea000383ffff */
[----:B------:R-:W-:Y:S05]  /*11840*/  BRA `(.L_x_2529) ;  /* 0xffffffbc00547947 */ /* 0x000fea000383ffff */
.L_x_2435:
        /* <DEDUP_REMOVED lines=8> */
.L_x_2531:
[----:B------:R-:W-:Y:S05]  /*118d0*/  BSYNC B1 ;  /* 0x0000000000017941 */ /* 0x000fea0003800000 */
.L_x_2530:
        /* <DEDUP_REMOVED lines=9> */
.L_x_2532:
[----:B------:R-:W-:Y:S02]  /*11970*/  IMAD R8, R8, 0x2, R22 ;  /* 0x0000000208087824 */ /* 0x000fe400078e0216 */
[----:B------:R-:W-:Y:S02]  /*11980*/  IMAD.MOV.U32 R13, RZ, RZ, R10 ;  /* 0x000000ffff0d7224 */ /* 0x000fe400078e000a */
[----:B------:R-:W-:Y:S02]  /*11990*/  IMAD.MOV.U32 R12, RZ, RZ, 0x1 ;  /* 0x00000001ff0c7424 */ /* 0x000fe400078e00ff */
[----:B------:R-:W-:-:S07]  /*119a0*/  IMAD.MOV.U32 R2, RZ, RZ, R14 ;  /* 0x000000ffff027224 */ /* 0x000fce00078e000e */
[----:B------:R-:W-:Y:S05]  /*119b0*/  WARPSYNC.COLLECTIVE R15, `(.L_x_2533) ;  /* 0x000000000f087348 */ /* 0x000fea0003c00000 */
[----:B------:R0:W1:Y:S02]  /*119c0*/  SHFL.IDX P6, R14, R13, R12, R11 ;  /* 0x0000000c0d0e7389 */ /* 0x00006400000c000b */
[----:B01----:R-:W-:Y:S01]  /*119d0*/  ENDCOLLECTIVE ;  /* 0x000000000000791b */ /* 0x003fe20003800000 */
.L_x_2533:
        /* <DEDUP_REMOVED lines=11> */
.L_x_2534:
[----:B------:R-:W-:Y:S02]  /*11a90*/  IMAD.MOV.U32 R13, RZ, RZ, R10 ;  /* 0x000000ffff0d7224 */ /* 0x000fe400078e000a */
[----:B------:R-:W-:Y:S02]  /*11aa0*/  IMAD.MOV.U32 R12, RZ, RZ, 0x2 ;  /* 0x00000002ff0c7424 */ /* 0x000fe400078e00ff */
[----:B------:R-:W-:-:S07]  /*11ab0*/  IMAD.MOV.U32 R2, RZ, RZ, R14 ;  /* 0x000000ffff027224 */ /* 0x000fce00078e000e */
[----:B------:R-:W-:Y:S05]  /*11ac0*/  WARPSYNC.COLLECTIVE R15, `(.L_x_2535) ;  /* 0x000000000f087348 */ /* 0x000fea0003c00000 */
[----:B------:R0:W1:Y:S02]  /*11ad0*/  SHFL.IDX P6, R14, R13, R12, R11 ;  /* 0x0000000c0d0e7389 */ /* 0x00006400000c000b */
[----:B01----:R-:W-:Y:S01]  /*11ae0*/  ENDCOLLECTIVE ;  /* 0x000000000000791b */ /* 0x003fe20003800000 */
.L_x_2535:
        /* <DEDUP_REMOVED lines=11> */
.L_x_2536:
[----:B------:R-:W-:Y:S02]  /*11ba0*/  IMAD.MOV.U32 R13, RZ, RZ, R10 ;  /* 0x000000ffff0d7224 */ /* 0x000fe400078e000a */
[----:B------:R-:W-:Y:S02]  /*11bb0*/  IMAD.MOV.U32 R12, RZ, RZ, 0x3 ;  /* 0x00000003ff0c7424 */ /* 0x000fe400078e00ff */
[----:B------:R-:W-:-:S07]  /*11bc0*/  IMAD.MOV.U32 R2, RZ, RZ, R14 ;  /* 0x000000ffff027224 */ /* 0x000fce00078e000e */
[----:B------:R-:W-:Y:S05]  /*11bd0*/  WARPSYNC.COLLECTIVE R15, `(.L_x_2537) ;  /* 0x000000000f087348 */ /* 0x000fea0003c00000 */
[----:B------:R0:W1:Y:S02]  /*11be0*/  SHFL.IDX P6, R14, R13, R12, R11 ;  /* 0x0000000c0d0e7389 */ /* 0x00006400000c000b */
[----:B01----:R-:W-:Y:S01]  /*11bf0*/  ENDCOLLECTIVE ;  /* 0x000000000000791b */ /* 0x003fe20003800000 */
.L_x_2537:
        /* <DEDUP_REMOVED lines=11> */
.L_x_2538:
[----:B------:R-:W-:Y:S01]  /*11cb0*/  MOV R13, R10 ;  /* 0x0000000a000d7202 */ /* 0x000fe20000000f00 */
[----:B------:R-:W-:Y:S02]  /*11cc0*/  IMAD.MOV.U32 R12, RZ, RZ, 0x4 ;  /* 0x00000004ff0c7424 */ /* 0x000fe400078e00ff */
[----:B------:R-:W-:-:S07]  /*11cd0*/  IMAD.MOV.U32 R2, RZ, RZ, R14 ;  /* 0x000000ffff027224 */ /* 0x000fce00078e000e */
[----:B------:R-:W-:Y:S05]  /*11ce0*/  WARPSYNC.COLLECTIVE R15, `(.L_x_2539) ;  /* 0x000000000f087348 */ /* 0x000fea0003c00000 */
[----:B------:R0:W1:Y:S02]  /*11cf0*/  SHFL.IDX P6, R14, R13, R12, R11 ;  /* 0x0000000c0d0e7389 */ /* 0x00006400000c000b */
[----:B01----:R-:W-:Y:S01]  /*11d00*/  ENDCOLLECTIVE ;  /* 0x000000000000791b */ /* 0x003fe20003800000 */
.L_x_2539:
        /* <DEDUP_REMOVED lines=11> */
.L_x_2540:
[----:B------:R-:W-:Y:S02]  /*11dc0*/  IMAD.MOV.U32 R13, RZ, RZ, R10 ;  /* 0x000000ffff0d7224 */ /* 0x000fe400078e000a */
[----:B------:R-:W-:Y:S02]  /*11dd0*/  IMAD.MOV.U32 R12, RZ, RZ, 0x5 ;  /* 0x00000005ff0c7424 */ /* 0x000fe400078e00ff */
[----:B------:R-:W-:-:S07]  /*11de0*/  IMAD.MOV.U32 R2, RZ, RZ, R14 ;  /* 0x000000ffff027224 */ /* 0x000fce00078e000e */
[----:B------:R-:W-:Y:S05]  /*11df0*/  WARPSYNC.COLLECTIVE R15, `(.L_x_2541) ;  /* 0x000000000f087348 */ /* 0x000fea0003c00000 */
[----:B------:R0:W1:Y:S02]  /*11e00*/  SHFL.IDX P6, R14, R13, R12, R11 ;  /* 0x0000000c0d0e7389 */ /* 0x00006400000c000b */
[----:B01----:R-:W-:Y:S01]  /*11e10*/  ENDCOLLECTIVE ;  /* 0x000000000000791b */ /* 0x003fe20003800000 */
.L_x_2541:
        /* <DEDUP_REMOVED lines=11> */
.L_x_2542:
[----:B------:R-:W-:Y:S02]  /*11ed0*/  IMAD.MOV.U32 R13, RZ, RZ, R10 ;  /* 0x000000ffff0d7224 */ /* 0x000fe400078e000a */
[----:B------:R-:W-:Y:S02]  /*11ee0*/  IMAD.MOV.U32 R12, RZ, RZ, 0x6 ;  /* 0x00000006ff0c7424 */ /* 0x000fe400078e00ff */
[----:B------:R-:W-:-:S07]  /*11ef0*/  IMAD.MOV.U32 R2, RZ, RZ, R14 ;  /* 0x000000ffff027224 */ /* 0x000fce00078e000e */
[----:B------:R-:W-:Y:S05]  /*11f00*/  WARPSYNC.COLLECTIVE R15, `(.L_x_2543) ;  /* 0x000000000f087348 */ /* 0x000fea0003c00000 */
[----:B------:R0:W1:Y:S02]  /*11f10*/  SHFL.IDX P6, R14, R13, R12, R11 ;  /* 0x0000000c0d0e7389 */ /* 0x00006400000c000b */
[----:B01----:R-:W-:Y:S01]  /*11f20*/  ENDCOLLECTIVE ;  /* 0x000000000000791b */ /* 0x003fe20003800000 */
.L_x_2543:
        /* <DEDUP_REMOVED lines=11> */
.L_x_2544:
[----:B------:R-:W-:Y:S02]  /*11fe0*/  IMAD.MOV.U32 R13, RZ, RZ, R10 ;  /* 0x000000ffff0d7224 */ /* 0x000fe400078e000a */
[----:B------:R-:W-:Y:S02]  /*11ff0*/  IMAD.MOV.U32 R12, RZ, RZ, 0x7 ;  /* 0x00000007ff0c7424 */ /* 0x000fe400078e00ff */
[----:B------:R-:W-:-:S07]  /*12000*/  IMAD.MOV.U32 R2, RZ, RZ, R14 ;  /* 0x000000ffff027224 */ /* 0x000fce00078e000e */
[----:B------:R-:W-:Y:S05]  /*12010*/  WARPSYNC.COLLECTIVE R15, `(.L_x_2545) ;  /* 0x000000000f087348 */ /* 0x000fea0003c00000 */
[----:B------:R0:W1:Y:S02]  /*12020*/  SHFL.IDX P6, R14, R13, R12, R11 ;  /* 0x0000000c0d0e7389 */ /* 0x00006400000c000b */
[----:B01----:R-:W-:Y:S01]  /*12030*/  ENDCOLLECTIVE ;  /* 0x000000000000791b */ /* 0x003fe20003800000 */
.L_x_2545:
        /* <DEDUP_REMOVED lines=11> */
.L_x_2546:
[----:B------:R-:W-:Y:S01]  /*120f0*/  IMAD.MOV.U32 R2, RZ, RZ, R14 ;  /* 0x000000ffff027224 */ /* 0x000fe200078e000e */
[----:B------:R-:W-:Y:S06]  /*12100*/  BRA `(.L_x_2547) ;  /* 0xffffffb800447947 */ /* 0x000fec000383ffff */
.L_x_2440:
[----:B-1----:R1:W2:Y:S02]  /*12110*/  SYNCS.PHASECHK.TRANS64.TRYWAIT P0, [R5+URZ+0x16860], R2 ;  /* 0x01686002050075a7 */ /* 0x0022a4000800017f */
[----:B--2---:R-:W-:Y:S05]  /*12120*/  @!P0 NANOSLEEP.SYNCS 0x989680 ;  /* 0x009896800000895d */ /* 0x004fea0003900000 */
[----:B------:R-:W2:Y:S02]  /*12130*/  @!P0 SYNCS.PHASECHK.TRANS64 P0, [R5+URZ+0x16860], R2 ;  /* 0x01686002050085a7 */ /* 0x000ea4000800007f */
[----:B--2---:R-:W-:Y:S05]  /*12140*/  @!P0 BRA `(.L_x_2440) ;  /* 0xfffffffc00f08947 */ /* 0x004fea000383ffff */
[----:B------:R-:W-:Y:S05]  /*12150*/  BRA `(.L_x_2548) ;  /* 0xffffffb8009c7947 */ /* 0x000fea000383ffff */
.L_x_2441:
        /* <DEDUP_REMOVED lines=8> */
.L_x_2550:
[----:B------:R-:W-:Y:S05]  /*121e0*/  BSYNC B1 ;  /* 0x0000000000017941 */ /* 0x000fea0003800000 */
.L_x_2549:
[----:B------:R-:W-:Y:S01]  /*121f0*/  IMAD.MOV.U32 R13, RZ, RZ, R23 ;  /* 0x000000ffff0d7224 */ /* 0x000fe200078e0017 */
[----:B------:R-:W-:Y:S01]  /*12200*/  MOV R11, 0x181f ;  /* 0x0000181f000b7802 */ /* 0x000fe20000000f00 */
[----:B------:R-:W-:Y:S01]  /*12210*/  IMAD.MOV.U32 R12, RZ, RZ, RZ ;  /* 0x000000ffff0c7224 */ /* 0x000fe200078e00ff */
[----:B------:R-:W-:Y:S01]  /*12220*/  ISETP.LT.OR P2, PT, R8, 0x1, P1 ;  /* 0x000000010800780c */ /* 0x000fe20000f41670 */
[----:B------:R-:W-:Y:S02]  /*12230*/  IMAD.MOV.U32 R15, RZ, RZ, -0x1 ;  /* 0xffffffffff0f7424 */ /* 0x000fe400078e00ff */
[----:B------:R-:W-:Y:S02]  /*12240*/  IMAD.MOV.U32 R3, RZ, RZ, R14 ;  /* 0x000000ffff037224 */ /* 0x000fe400078e000e */
[----:B------:R-:W-:-:S08]  /*12250*/  IMAD R6, R6, 0x2, R22 ;  /* 0x0000000206067824 */ /* 0x000fd000078e0216 */
[----:B------:R-:W-:Y:S05]  /*12260*/  WARPSYNC.COLLECTIVE R15, `(.L_x_2551) ;  /* 0x000000000f087348 */ /* 0x000fea0003c00000 */
[----:B------:R0:W1:Y:S02]  /*12270*/  SHFL.IDX P6, R14, R13, R12, R11 ;  /* 0x0000000c0d0e7389 */ /* 0x00006400000c000b */
[----:B01----:R-:W-:Y:S01]  /*12280*/  ENDCOLLECTIVE ;  /* 0x000000000000791b */ /* 0x003fe20003800000 */
.L_x_2551:
[----:B------:R-:W-:Y:S02]  /*12290*/  IMAD.MOV.U32 R13, RZ, RZ, R24 ;  /* 0x000000ffff0d7224 */ /* 0x000fe400078e0018 */
[----:B------:R-:W-:Y:S02]  /*122a0*/  IMAD.MOV.U32 R12, RZ, RZ, 0x1 ;  /* 0x00000001ff0c7424 */ /* 0x000fe400078e00ff */
[----:B------:R-:W-:-:S07]  /*122b0*/  IMAD.MOV.U32 R2, RZ, RZ, R14 ;  /* 0x000000ffff027224 */ /* 0x000fce00078e000e */
[----:B------:R-:W-:Y:S05]  /*122c0*/  WARPSYNC.COLLECTIVE R15, `(.L_x_2552) ;  /* 0x000000000f087348 */ /* 0x000fea0003c00000 */
[----:B------:R0:W1:Y:S02]  /*122d0*/  SHFL.IDX P6, R14, R13, R12, R11 ;  /* 0x0000000c0d0e7389 */ /* 0x00006400000c000b */
[----:B01----:R-:W-:Y:S01]  /*122e0*/  ENDCOLLECTIVE ;  /* 0x000000000000791b */ /* 0x003fe20003800000 */
.L_x_2552:
        /* <DEDUP_REMOVED lines=12> */
.L_x_2553:
[----:B------:R-:W-:Y:S02]  /*123b0*/  IMAD.MOV.U32 R13, RZ, RZ, R24 ;  /* 0x000000ffff0d7224 */ /* 0x000fe400078e0018 */
[----:B------:R-:W-:Y:S02]  /*123c0*/  IMAD.MOV.U32 R12, RZ, RZ, 0x2 ;  /* 0x00000002ff0c7424 */ /* 0x000fe400078e00ff */
[----:B------:R-:W-:-:S07]  /*123d0*/  IMAD.MOV.U32 R2, RZ, RZ, R14 ;  /* 0x000000ffff027224 */ /* 0x000fce00078e000e */
[----:B------:R-:W-:Y:S05]  /*123e0*/  WARPSYNC.COLLECTIVE R15, `(.L_x_2554) ;  /* 0x000000000f087348 */ /* 0x000fea0003c00000 */
[----:B------:R0:W1:Y:S02]  /*123f0*/  SHFL.IDX P6, R14, R13, R12, R11 ;  /* 0x0000000c0d0e7389 */ /* 0x00006400000c000b */
[----:B01----:R-:W-:Y:S01]  /*12400*/  ENDCOLLECTIVE ;  /* 0x000000000000791b */ /* 0x003fe20003800000 */
.L_x_2554:
        /* <DEDUP_REMOVED lines=12> */
.L_x_2555:
[----:B------:R-:W-:Y:S02]  /*124d0*/  IMAD.MOV.U32 R13, RZ, RZ, R24 ;  /* 0x000000ffff0d7224 */ /* 0x000fe400078e0018 */
[----:B------:R-:W-:Y:S01]  /*124e0*/  IMAD.MOV.U32 R12, RZ, RZ, 0x3 ;  /* 0x00000003ff0c7424 */ /* 0x000fe200078e00ff */
[----:B------:R-:W-:-:S07]  /*124f0*/  MOV R2, R14 ;  /* 0x0000000e00027202 */ /* 0x000fce0000000f00 */
[----:B------:R-:W-:Y:S05]  /*12500*/  WARPSYNC.COLLECTIVE R15, `(.L_x_2556) ;  /* 0x000000000f087348 */ /* 0x000fea0003c00000 */
[----:B------:R0:W1:Y:S02]  /*12510*/  SHFL.IDX P6, R14, R13, R12, R11 ;  /* 0x0000000c0d0e7389 */ /* 0x00006400000c000b */
[----:B01----:R-:W-:Y:S01]  /*12520*/  ENDCOLLECTIVE ;  /* 0x000000000000791b */ /* 0x003fe20003800000 */
.L_x_2556:
        /* <DEDUP_REMOVED lines=12> */
.L_x_2557:
[----:B------:R-:W-:Y:S02]  /*125f0*/  IMAD.MOV.U32 R13, RZ, RZ, R24 ;  /* 0x000000ffff0d7224 */ /* 0x000fe400078e0018 */
[----:B------:R-:W-:Y:S02]  /*12600*/  IMAD.MOV.U32 R12, RZ, RZ, 0x4 ;  /* 0x00000004ff0c7424 */ /* 0x000fe400078e00ff */
[----:B------:R-:W-:-:S07]  /*12610*/  IMAD.MOV.U32 R2, RZ, RZ, R14 ;  /* 0x000000ffff027224 */ /* 0x000fce00078e000e */
[----:B------:R-:W-:Y:S05]  /*12620*/  WARPSYNC.COLLECTIVE R15, `(.L_x_2558) ;  /* 0x000000000f087348 */ /* 0x000fea0003c00000 */
[----:B------:R0:W1:Y:S02]  /*12630*/  SHFL.IDX P6, R14, R13, R12, R11 ;  /* 0x0000000c0d0e7389 */ /* 0x00006400000c000b */
[----:B01----:R-:W-:Y:S01]  /*12640*/  ENDCOLLECTIVE ;  /* 0x000000000000791b */ /* 0x003fe20003800000 */
.L_x_2558:
        /* <DEDUP_REMOVED lines=12> */
.L_x_2559:
[----:B------:R-:W-:Y:S01]  /*12710*/  IMAD.MOV.U32 R13, RZ, RZ, R24 ;  /* 0x000000ffff0d7224 */ /* 0x000fe200078e0018 */
[----:B------:R-:W-:Y:S01]  /*12720*/  MOV R12, 0x5 ;  /* 0x00000005000c7802 */ /* 0x000fe20000000f00 */
[----:B------:R-:W-:-:S07]  /*12730*/  IMAD.MOV.U32 R2, RZ, RZ, R14 ;  /* 0x000000ffff027224 */ /* 0x000fce00078e000e */
[----:B------:R-:W-:Y:S05]  /*12740*/  WARPSYNC.COLLECTIVE R15, `(.L_x_2560) ;  /* 0x000000000f087348 */ /* 0x000fea0003c00000 */
[----:B------:R0:W1:Y:S02]  /*12750*/  SHFL.IDX P6, R14, R13, R12, R11 ;  /* 0x0000000c0d0e7389 */ /* 0x00006400000c000b */
[----:B01----:R-:W-:Y:S01]  /*12760*/  ENDCOLLECTIVE ;  /* 0x000000000000791b */ /* 0x003fe20003800000 */
.L_x_2560:
        /* <DEDUP_REMOVED lines=12> */
.L_x_2561:
[----:B------:R-:W-:Y:S02]  /*12830*/  IMAD.MOV.U32 R13, RZ, RZ, R24 ;  /* 0x000000ffff0d7224 */ /* 0x000fe400078e0018 */
[----:B------:R-:W-:Y:S02]  /*12840*/  IMAD.MOV.U32 R12, RZ, RZ, 0x6 ;  /* 0x00000006ff0c7424 */ /* 0x000fe400078e00ff */
[----:B------:R-:W-:-:S07]  /*12850*/  IMAD.MOV.U32 R2, RZ, RZ, R14 ;  /* 0x000000ffff027224 */ /* 0x000fce00078e000e */
[----:B------:R-:W-:Y:S05]  /*12860*/  WARPSYNC.COLLECTIVE R15, `(.L_x_2562) ;  /* 0x000000000f087348 */ /* 0x000fea0003c00000 */
[----:B------:R0:W1:Y:S02]  /*12870*/  SHFL.IDX P6, R14, R13, R12, R11 ;  /* 0x0000000c0d0e7389 */ /* 0x00006400000c000b */
[----:B01----:R-:W-:Y:S01]  /*12880*/  ENDCOLLECTIVE ;  /* 0x000000000000791b */ /* 0x003fe20003800000 */
.L_x_2562:
        /* <DEDUP_REMOVED lines=12> */
.L_x_2563:
[----:B------:R-:W-:Y:S02]  /*12950*/  IMAD.MOV.U32 R13, RZ, RZ, R24 ;  /* 0x000000ffff0d7224 */ /* 0x000fe400078e0018 */
[----:B------:R-:W-:Y:S02]  /*12960*/  IMAD.MOV.U32 R12, RZ, RZ, 0x7 ;  /* 0x00000007ff0c7424 */ /* 0x000fe400078e00ff */
[----:B------:R-:W-:-:S07]  /*12970*/  IMAD.MOV.U32 R2, RZ, RZ, R14 ;  /* 0x000000ffff027224 */ /* 0x000fce00078e000e */
[----:B------:R-:W-:Y:S05]  /*12980*/  WARPSYNC.COLLECTIVE R15, `(.L_x_2564) ;  /* 0x000000000f087348 */ /* 0x000fea0003c00000 */
[----:B------:R0:W1:Y:S02]  /*12990*/  SHFL.IDX P6, R14, R13, R12, R11 ;  /* 0x0000000c0d0e7389 */ /* 0x00006400000c000b */
[----:B01----:R-:W-:Y:S01]  /*129a0*/  ENDCOLLECTIVE ;  /* 0x000000000000791b */ /* 0x003fe20003800000 */
.L_x_2564:
        /* <DEDUP_REMOVED lines=11> */
.L_x_2565:
[----:B------:R-:W-:Y:S01]  /*12a60*/  MOV R2, R14 ;  /* 0x0000000e00027202 */ /* 0x000fe20000000f00 */
[----:B------:R-:W-:Y:S06]  /*12a70*/  BRA `(.L_x_2566) ;  /* 0xffffffb400487947 */ /* 0x000fec000383ffff */
.L_x_2449:
[----:B0-----:R0:W1:Y:S02]  /*12a80*/  SYNCS.PHASECHK.TRANS64.TRYWAIT P0, [R0+URZ+0x16860], R3 ;  /* 0x01686003000075a7 */ /* 0x001064000800017f */
[----:B-1----:R-:W-:Y:S05]  /*12a90*/  @!P0 NANOSLEEP.SYNCS 0x989680 ;  /* 0x009896800000895d */ /* 0x002fea0003900000 */
[----:B------:R-:W1:Y:S02]  /*12aa0*/  @!P0 SYNCS.PHASECHK.TRANS64 P0, [R0+URZ+0x16860], R3 ;  /* 0x01686003000085a7 */ /* 0x000e64000800007f */
[----:B-1----:R-:W-:Y:S05]  /*12ab0*/  @!P0 BRA `(.L_x_2449) ;  /* 0xfffffffc00f08947 */ /* 0x002fea000383ffff */
[----:B------:R-:W-:Y:S05]  /*12ac0*/  BRA `(.L_x_2567) ;  /* 0xffffffb800647947 */ /* 0x000fea000383ffff */
.L_x_2450:
        /* <DEDUP_REMOVED lines=8> */
.L_x_2569:
[----:B------:R-:W-:Y:S05]  /*12b50*/  BSYNC B0 ;  /* 0x0000000000007941 */ /* 0x000fea0003800000 */
.L_x_2568:
        /* <DEDUP_REMOVED lines=10> */
.L_x_2570:
[----:B------:R-:W-:Y:S02]  /*12c00*/  IMAD R4, R4, 0x2, R22 ;  /* 0x0000000204047824 */ /* 0x000fe400078e0216 */
[----:B------:R-:W-:Y:S02]  /*12c10*/  IMAD.MOV.U32 R13, RZ, RZ, R24 ;  /* 0x000000ffff0d7224 */ /* 0x000fe400078e0018 */
[----:B------:R-:W-:Y:S01]  /*12c20*/  IMAD.MOV.U32 R12, RZ, RZ, 0x1 ;  /* 0x00000001ff0c7424 */ /* 0x000fe200078e00ff */
[----:B------:R-:W-:-:S13]  /*12c30*/  IADD3 R2, P1, R14, R5, RZ ;  /* 0x000000050e027210 */ /* 0x000fda0007f3e0ff */
[----:B------:R-:W-:Y:S05]  /*12c40*/  WARPSYNC.COLLECTIVE R15, `(.L_x_2571) ;  /* 0x000000000f087348 */ /* 0x000fea0003c00000 */
[----:B------:R0:W1:Y:S02]  /*12c50*/  SHFL.IDX P6, R14, R13, R12, R11 ;  /* 0x0000000c0d0e7389 */ /* 0x00006400000c000b */
[----:B01----:R-:W-:Y:S01]  /*12c60*/  ENDCOLLECTIVE ;  /* 0x000000000000791b */ /* 0x003fe20003800000 */
.L_x_2571:
        /* <DEDUP_REMOVED lines=11> */
.L_x_2572:
[----:B------:R-:W-:Y:S02]  /*12d20*/  IMAD.MOV.U32 R13, RZ, RZ, R24 ;  /* 0x000000ffff0d7224 */ /* 0x000fe400078e0018 */
[----:B------:R-:W-:Y:S02]  /*12d30*/  IMAD.MOV.U32 R12, RZ, RZ, 0x2 ;  /* 0x00000002ff0c7424 */ /* 0x000fe400078e00ff */
[----:B------:R-:W-:-:S07]  /*12d40*/  IMAD.MOV.U32 R9, RZ, RZ, R14 ;  /* 0x000000ffff097224 */ /* 0x000fce00078e000e */
[----:B------:R-:W-:Y:S05]  /*12d50*/  WARPSYNC.COLLECTIVE R15, `(.L_x_2573) ;  /* 0x000000000f087348 */ /* 0x000fea0003c00000 */
[----:B------:R0:W1:Y:S02]  /*12d60*/  SHFL.IDX P6, R14, R13, R12, R11 ;  /* 0x0000000c0d0e7389 */ /* 0x00006400000c000b */
[----:B01----:R-:W-:Y:S01]  /*12d70*/  ENDCOLLECTIVE ;  /* 0x000000000000791b */ /* 0x003fe20003800000 */
.L_x_2573:
        /* <DEDUP_REMOVED lines=12> */
.L_x_2574:
[----:B------:R-:W-:Y:S02]  /*12e40*/  IMAD.MOV.U32 R13, RZ, RZ, R24 ;  /* 0x000000ffff0d7224 */ /* 0x000fe400078e0018 */
[----:B------:R-:W-:Y:S02]  /*12e50*/  IMAD.MOV.U32 R12, RZ, RZ, 0x3 ;  /* 0x00000003ff0c7424 */ /* 0x000fe400078e00ff */
[----:B------:R-:W-:-:S07]  /*12e60*/  IMAD.MOV.U32 R10, RZ, RZ, R14 ;  /* 0x000000ffff0a7224 */ /* 0x000fce00078e000e */
[----:B------:R-:W-:Y:S05]  /*12e70*/  WARPSYNC.COLLECTIVE R15, `(.L_x_2575) ;  /* 0x000000000f087348 */ /* 0x000fea0003c00000 */
[----:B------:R0:W1:Y:S02]  /*12e80*/  SHFL.IDX P6, R14, R13, R12, R11 ;  /* 0x0000000c0d0e7389 */ /* 0x00006400000c000b */
[----:B01----:R-:W-:Y:S01]  /*12e90*/  ENDCOLLECTIVE ;  /* 0x000000000000791b */ /* 0x003fe20003800000 */
.L_x_2575:
        /* <DEDUP_REMOVED lines=12> */
.L_x_2576:
[----:B------:R-:W-:Y:S02]  /*12f60*/  IMAD.MOV.U32 R13, RZ, RZ, R24 ;  /* 0x000000ffff0d7224 */ /* 0x000fe400078e0018 */
[----:B------:R-:W-:Y:S02]  /*12f70*/  IMAD.MOV.U32 R12, RZ, RZ, 0x4 ;  /* 0x00000004ff0c7424 */ /* 0x000fe400078e00ff */
[----:B------:R-:W-:-:S07]  /*12f80*/  IMAD.MOV.U32 R9, RZ, RZ, R14 ;  /* 0x000000ffff097224 */ /* 0x000fce00078e000e */
[----:B------:R-:W-:Y:S05]  /*12f90*/  WARPSYNC.COLLECTIVE R15, `(.L_x_2577) ;  /* 0x000000000f087348 */ /* 0x000fea0003c00000 */
[----:B------:R0:W1:Y:S02]  /*12fa0*/  SHFL.IDX P6, R14, R13, R12, R11 ;  /* 0x0000000c0d0e7389 */ /* 0x00006400000c000b */
[----:B01----:R-:W-:Y:S01]  /*12fb0*/  ENDCOLLECTIVE ;  /* 0x000000000000791b */ /* 0x003fe20003800000 */
.L_x_2577:
        /* <DEDUP_REMOVED lines=12> */
.L_x_2578:
[----:B------:R-:W-:Y:S02]  /*13080*/  IMAD.MOV.U32 R13, RZ, RZ, R24 ;  /* 0x000000ffff0d7224 */ /* 0x000fe400078e0018 */
[----:B------:R-:W-:Y:S02]  /*13090*/  IMAD.MOV.U32 R12, RZ, RZ, 0x5 ;  /* 0x00000005ff0c7424 */ /* 0x000fe400078e00ff */
[----:B------:R-:W-:-:S07]  /*130a0*/  IMAD.MOV.U32 R10, RZ, RZ, R14 ;  /* 0x000000ffff0a7224 */ /* 0x000fce00078e000e */
[----:B------:R-:W-:Y:S05]  /*130b0*/  WARPSYNC.COLLECTIVE R15, `(.L_x_2579) ;  /* 0x000000000f087348 */ /* 0x000fea0003c00000 */
[----:B------:R0:W1:Y:S02]  /*130c0*/  SHFL.IDX P6, R14, R13, R12, R11 ;  /* 0x0000000c0d0e7389 */ /* 0x00006400000c000b */
[----:B01----:R-:W-:Y:S01]  /*130d0*/  ENDCOLLECTIVE ;  /* 0x000000000000791b */ /* 0x003fe20003800000 */
.L_x_2579:
        /* <DEDUP_REMOVED lines=12> */
.L_x_2580:
[----:B------:R-:W-:Y:S02]  /*131a0*/  IMAD.MOV.U32 R13, RZ, RZ, R24 ;  /* 0x000000ffff0d7224 */ /* 0x000fe400078e0018 */
[----:B------:R-:W-:Y:S02]  /*131b0*/  IMAD.MOV.U32 R12, RZ, RZ, 0x6 ;  /* 0x00000006ff0c7424 */ /* 0x000fe400078e00ff */
[----:B------:R-:W-:-:S07]  /*131c0*/  IMAD.MOV.U32 R9, RZ, RZ, R14 ;  /* 0x000000ffff097224 */ /* 0x000fce00078e000e */
[----:B------:R-:W-:Y:S05]  /*131d0*/  WARPSYNC.COLLECTIVE R15, `(.L_x_2581) ;  /* 0x000000000f087348 */ /* 0x000fea0003c00000 */
[----:B------:R0:W1:Y:S02]  /*131e0*/  SHFL.IDX P6, R14, R13, R12, R11 ;  /* 0x0000000c0d0e7389 */ /* 0x00006400000c000b */
[----:B01----:R-:W-:Y:S01]  /*131f0*/  ENDCOLLECTIVE ;  /* 0x000000000000791b */ /* 0x003fe20003800000 */
.L_x_2581:
        /* <DEDUP_REMOVED lines=8> */
[----:B------:R-:W-:-:S11]  /*13280*/  MOV R8, R14 ;  /* 0x0000000e00087202 */ /* 0x000fd60000000f00 */
[----:B0-----:R-:W-:Y:S05]  /*13290*/  WARPSYNC.COLLECTIVE R15, `(.L_x_2582) ;  /* 0x000000000f087348 */ /* 0x001fea0003c00000 */
[----:B------:R1:W2:Y:S02]  /*132a0*/  SHFL.IDX P6, R14, R13, R12, R11 ;  /* 0x0000000c0d0e7389 */ /* 0x0002a400000c000b */
[----:B012---:R-:W-:Y:S01]  /*132b0*/  ENDCOLLECTIVE ;  /* 0x000000000000791b */ /* 0x007fe20003800000 */
.L_x_2582:
[----:B------:R-:W-:Y:S02]  /*132c0*/  IMAD.MOV.U32 R13, RZ, RZ, R24 ;  /* 0x000000ffff0d7224 */ /* 0x000fe400078e0018 */
[----:B------:R-:W-:Y:S01]  /*132d0*/  IMAD.MOV.U32 R12, RZ, RZ, 0x7 ;  /* 0x00000007ff0c7424 */ /* 0x000fe200078e00ff */
[----:B------:R-:W-:-:S13]  /*132e0*/  IADD3 R2, P1, R14, R5, RZ ;  /* 0x000000050e027210 */ /* 0x000fda0007f3e0ff */
[----:B------:R-:W-:Y:S05]  /*132f0*/  WARPSYNC.COLLECTIVE R15, `(.L_x_2583) ;  /* 0x000000000f087348 */ /* 0x000fea0003c00000 */
[----:B------:R0:W1:Y:S02]  /*13300*/  SHFL.IDX P6, R14, R13, R12, R11 ;  /* 0x0000000c0d0e7389 */ /* 0x00006400000c000b */
[----:B01----:R-:W-:Y:S01]  /*13310*/  ENDCOLLECTIVE ;  /* 0x000000000000791b */ /* 0x003fe20003800000 */
.L_x_2583:
        /* <DEDUP_REMOVED lines=10> */
.L_x_2584:
[----:B------:R-:W-:Y:S05]  /*133c0*/  BRA `(.L_x_2585) ;  /* 0xffffffb400187947 */ /* 0x000fea000383ffff */
.L_x_2455:
        /* <DEDUP_REMOVED lines=8> */
.L_x_2587:
[----:B------:R-:W-:Y:S05]  /*13450*/  BSYNC B0 ;  /* 0x0000000000007941 */ /* 0x000fea0003800000 */
.L_x_2586:
[----:B------:R-:W-:Y:S01]  /*13460*/  IMAD.MOV.U32 R13, RZ, RZ, R16 ;  /* 0x000000ffff0d7224 */ /* 0x000fe200078e0010 */
[----:B------:R-:W-:Y:S01]  /*13470*/  MOV R15, 0xffffffff ;  /* 0xffffffff000f7802 */ /* 0x000fe20000000f00 */
[----:B------:R-:W-:Y:S02]  /*13480*/  IMAD.MOV.U32 R12, RZ, RZ, 0x1 ;  /* 0x00000001ff0c7424 */ /* 0x000fe400078e00ff */
[----:B------:R-:W-:Y:S02]  /*13490*/  IMAD.MOV.U32 R11, RZ, RZ, 0x1f ;  /* 0x0000001fff0b7424 */ /* 0x000fe400078e00ff */
[----:B------:R-:W-:Y:S02]  /*134a0*/  IMAD.IADD R7, R19, 0x1, R8 ;  /* 0x0000000113077824 */ /* 0x000fe400078e0208 */
[----:B------:R-:W-:-:S07]  /*134b0*/  IMAD.MOV.U32 R0, RZ, RZ, R14 ;  /* 0x000000ffff007224 */ /* 0x000fce00078e000e */
[----:B------:R-:W-:Y:S05]  /*134c0*/  WARPSYNC.COLLECTIVE R15, `(.L_x_2588) ;  /* 0x000000000f087348 */ /* 0x000fea0003c00000 */
[----:B------:R0:W1:Y:S02]  /*134d0*/  SHFL.IDX P6, R14, R13, R12, R11 ;  /* 0x0000000c0d0e7389 */ /* 0x00006400000c000b */
[----:B01----:R-:W-:Y:S01]  /*134e0*/  ENDCOLLECTIVE ;  /* 0x000000000000791b */ /* 0x003fe20003800000 */
.L_x_2588:
        /* <DEDUP_REMOVED lines=18> */
.L_x_2589:
[----:B------:R-:W-:Y:S01]  /*13610*/  IMAD.MOV.U32 R12, RZ, RZ, 0x2 ;  /* 0x00000002ff0c7424 */ /* 0x000fe200078e00ff */
[----:B------:R-:W-:-:S05]  /*13620*/  SEL R4, R14, RZ, P1 ;  /* 0x000000ff0e047207 */ /* 0x000fca0000800000 */
[----:B------:R-:W-:-:S04]  /*13630*/  IMAD.IADD R4, R17, 0x1, R4 ;  /* 0x0000000111047824 */ /* 0x000fc800078e0204 */
[----:B------:R-:W-:-:S07]  /*13640*/  IMAD.MOV.U32 R13, RZ, RZ, R4 ;  /* 0x000000ffff0d7224 */ /* 0x000fce00078e0004 */
[----:B------:R-:W-:Y:S05]  /*13650*/  WARPSYNC.COLLECTIVE R15, `(.L_x_2590) ;  /* 0x000000000f087348 */ /* 0x000fea0003c00000 */
[----:B------:R0:W1:Y:S02]  /*13660*/  SHFL.UP P6, R14, R13, R12, R11 ;  /* 0x0400000c0d0e7389 */ /* 0x00006400000c000b */
[----:B01----:R-:W-:Y:S01]  /*13670*/  ENDCOLLECTIVE ;  /* 0x000000000000791b */ /* 0x003fe20003800000 */
.L_x_2590:
[----:B------:R-:W-:Y:S01]  /*13680*/  IMAD.MOV.U32 R12, RZ, RZ, 0x4 ;  /* 0x00000004ff0c7424 */ /* 0x000fe200078e00ff */
[----:B------:R-:W-:-:S05]  /*13690*/  SEL R3, R14, RZ, P2 ;  /* 0x000000ff0e037207 */ /* 0x000fca0001000000 */
[----:B------:R-:W-:-:S04]  /*136a0*/  IMAD.IADD R6, R4, 0x1, R3 ;  /* 0x0000000104067824 */ /* 0x000fc800078e0203 */
[----:B------:R-:W-:-:S07]  /*136b0*/  IMAD.MOV.U32 R13, RZ, RZ, R6 ;  /* 0x000000ffff0d7224 */ /* 0x000fce00078e0006 */
[----:B------:R-:W-:Y:S05]  /*136c0*/  WARPSYNC.COLLECTIVE R15, `(.L_x_2591) ;  /* 0x000000000f087348 */ /* 0x000fea0003c00000 */
[----:B------:R0:W1:Y:S02]  /*136d0*/  SHFL.UP P6, R14, R13, R12, R11 ;  /* 0x0400000c0d0e7389 */ /* 0x00006400000c000b */
[----:B01----:R-:W-:Y:S01]  /*136e0*/  ENDCOLLECTIVE ;  /* 0x000000000000791b */ /* 0x003fe20003800000 */
.L_x_2591:
[----:B------:R-:W-:Y:S02]  /*136f0*/  MOV R12, 0x8 ;  /* 0x00000008000c7802 */ /* 0x000fe40000000f00 */
[----:B------:R-:W-:-:S05]  /*13700*/  SEL R3, R14, RZ, P3 ;  /* 0x000000ff0e037207 */ /* 0x000fca0001800000 */
[----:B------:R-:W-:-:S04]  /*13710*/  IMAD.IADD R2, R6, 0x1, R3 ;  /* 0x0000000106027824 */ /* 0x000fc800078e0203 */
[----:B------:R-:W-:-:S07]  /*13720*/  IMAD.MOV.U32 R13, RZ, RZ, R2 ;  /* 0x000000ffff0d7224 */ /* 0x000fce00078e0002 */
[----:B------:R-:W-:Y:S05]  /*13730*/  WARPSYNC.COLLECTIVE R15, `(.L_x_2592) ;  /* 0x000000000f087348 */ /* 0x000fea0003c00000 */
[----:B------:R0:W1:Y:S02]  /*13740*/  SHFL.UP P6, R14, R13, R12, R11 ;  /* 0x0400000c0d0e7389 */ /* 0x00006400000c000b */
[----:B01----:R-:W-:Y:S01]  /*13750*/  ENDCOLLECTIVE ;  /* 0x000000000000791b */ /* 0x003fe20003800000 */
.L_x_2592:
[----:B------:R-:W-:Y:S01]  /*13760*/  IMAD.MOV.U32 R12, RZ, RZ, 0x10 ;  /* 0x00000010ff0c7424 */ /* 0x000fe200078e00ff */
[----:B------:R-:W-:-:S05]  /*13770*/  SEL R3, R14, RZ, P4 ;  /* 0x000000ff0e037207 */ /* 0x000fca0002000000 */
[----:B------:R-:W-:-:S04]  /*13780*/  IMAD.IADD R3, R2, 0x1, R3 ;  /* 0x0000000102037824 */ /* 0x000fc800078e0203 */
[----:B------:R-:W-:-:S07]  /*13790*/  IMAD.MOV.U32 R13, RZ, RZ, R3 ;  /* 0x000000ffff0d7224 */ /* 0x000fce00078e0003 */
[----:B------:R-:W-:Y:S05]  /*137a0*/  WARPSYNC.COLLECTIVE R15, `(.L_x_2593) ;  /* 0x000000000f087348 */ /* 0x000fea0003c00000 */
[----:B------:R0:W1:Y:S02]  /*137b0*/  SHFL.UP P6, R14, R13, R12, R11 ;  /* 0x0400000c0d0e7389 */ /* 0x00006400000c000b */
[----:B01----:R-:W-:Y:S01]  /*137c0*/  ENDCOLLECTIVE ;  /* 0x000000000000791b */ /* 0x003fe20003800000 */
.L_x_2593:
        /* <DEDUP_REMOVED lines=8> */
.L_x_2594:
[----:B------:R-:W-:Y:S05]  /*13850*/  BRA `(.L_x_2595) ;  /* 0xffffffb400207947 */ /* 0x000fea000383ffff */
.L_x_2460:
[----:B------:R-:W-:Y:S01]  /*13860*/  BSSY B0, `(.L_x_2596) ;  /* 0x0000008000007945 */ /* 0x000fe20003800000 */
[----:B-----5:R-:W-:Y:S02]  /*13870*/  IMAD.MOV.U32 R13, RZ, RZ, R17 ;  /* 0x000000ffff0d7224 */ /* 0x020fe400078e0011 */
[----:B------:R-:W-:Y:S02]  /*13880*/  IMAD.MOV.U32 R12, RZ, RZ, 0x1 ;  /* 0x00000001ff0c7424 */ /* 0x000fe400078e00ff */
[----:B------:R-:W-:Y:S02]  /*13890*/  IMAD.MOV.U32 R11, RZ, RZ, RZ ;  /* 0x000000ffff0b7224 */ /* 0x000fe400078e00ff */
[----:B------:R-:W-:-:S07]  /*138a0*/  IMAD.MOV.U32 R15, RZ, RZ, -0x1 ;  /* 0xffffffffff0f7424 */ /* 0x000fce00078e00ff */
[----:B0-----:R-:W-:Y:S05]  /*138b0*/  WARPSYNC.COLLECTIVE R15, `(.L_x_2597) ;  /* 0x000000000f087348 */ /* 0x001fea0003c00000 */
[----:B------:R1:W2:Y:S02]  /*138c0*/  SHFL.UP P6, R14, R13, R12, R11 ;  /* 0x0400000c0d0e7389 */ /* 0x0002a400000c000b */
[----:B012---:R-:W-:Y:S01]  /*138d0*/  ENDCOLLECTIVE ;  /* 0x000000000000791b */ /* 0x007fe20003800000 */
.L_x_2597:
[----:B------:R-:W-:Y:S05]  /*138e0*/  BSYNC B0 ;  /* 0x0000000000007941 */ /* 0x000fea0003800000 */
.L_x_2596:
[----:B------:R-:W-:Y:S01]  /*138f0*/  SEL R14, R14, RZ, P1 ;  /* 0x000000ff0e0e7207 */ /* 0x000fe20000800000 */
[----:B------:R-:W-:Y:S01]  /*13900*/  IMAD.MOV.U32 R12, RZ, RZ, 0x2 ;  /* 0x00000002ff0c7424 */ /* 0x000fe200078e00ff */
[----:B------:R-:W-:Y:S01]  /*13910*/  MOV R15, 0xffffffff ;  /* 0xffffffff000f7802 */ /* 0x000fe20000000f00 */
[----:B------:R-:W-:Y:S02]  /*13920*/  IMAD.MOV.U32 R11, RZ, RZ, RZ ;  /* 0x000000ffff0b7224 */ /* 0x000fe400078e00ff */
[----:B------:R-:W-:-:S07]  /*13930*/  IMAD.IADD R13, R17, 0x1, R14 ;  /* 0x00000001110d7824 */ /* 0x000fce00078e020e */
[----:B------:R-:W-:Y:S05]  /*13940*/  WARPSYNC.COLLECTIVE R15, `(.L_x_2598) ;  /* 0x000000000f087348 */ /* 0x000fea0003c00000 */
[----:B------:R0:W1:Y:S02]  /*13950*/  SHFL.UP P6, R14, R13, R12, R11 ;  /* 0x0400000c0d0e7389 */ /* 0x00006400000c000b */
[----:B01----:R-:W-:Y:S01]  /*13960*/  ENDCOLLECTIVE ;  /* 0x000000000000791b */ /* 0x003fe20003800000 */
.L_x_2598:
[----:B------:R-:W-:Y:S01]  /*13970*/  IMAD.MOV.U32 R12, RZ, RZ, 0x4 ;  /* 0x00000004ff0c7424 */ /* 0x000fe200078e00ff */
[----:B------:R-:W-:-:S05]  /*13980*/  SEL R2, R14, RZ, P2 ;  /* 0x000000ff0e027207 */ /* 0x000fca0001000000 */
[----:B------:R-:W-:-:S04]  /*13990*/  IMAD.IADD R2, R13, 0x1, R2 ;  /* 0x000000010d027824 */ /* 0x000fc800078e0202 */
[----:B------:R-:W-:-:S07]  /*139a0*/  IMAD.MOV.U32 R13, RZ, RZ, R2 ;  /* 0x000000ffff0d7224 */ /* 0x000fce00078e0002 */
[----:B------:R-:W-:Y:S05]  /*139b0*/  WARPSYNC.COLLECTIVE R15, `(.L_x_2599) ;  /* 0x000000000f087348 */ /* 0x000fea0003c00000 */
[----:B------:R0:W1:Y:S02]  /*139c0*/  SHFL.UP P6, R14, R13, R12, R11 ;  /* 0x0400000c0d0e7389 */ /* 0x00006400000c000b */
[----:B01----:R-:W-:Y:S01]  /*139d0*/  ENDCOLLECTIVE ;  /* 0x000000000000791b */ /* 0x003fe20003800000 */
.L_x_2599:
[----:B------:R-:W-:Y:S01]  /*139e0*/  IMAD.MOV.U32 R12, RZ, RZ, 0x8 ;  /* 0x00000008ff0c7424 */ /* 0x000fe200078e00ff */
[----:B------:R-:W-:-:S05]  /*139f0*/  SEL R3, R14, RZ, P3 ;  /* 0x000000ff0e037207 */ /* 0x000fca0001800000 */
[----:B------:R-:W-:-:S04]  /*13a00*/  IMAD.IADD R3, R2, 0x1, R3 ;  /* 0x0000000102037824 */ /* 0x000fc800078e0203 */
[----:B------:R-:W-:-:S07]  /*13a10*/  IMAD.MOV.U32 R13, RZ, RZ, R3 ;  /* 0x000000ffff0d7224 */ /* 0x000fce00078e0003 */
[----:B------:R-:W-:Y:S05]  /*13a20*/  WARPSYNC.COLLECTIVE R15, `(.L_x_2600) ;  /* 0x000000000f087348 */ /* 0x000fea0003c00000 */
[----:B------:R0:W1:Y:S02]  /*13a30*/  SHFL.UP P6, R14, R13, R12, R11 ;  /* 0x0400000c0d0e7389 */ /* 0x00006400000c000b */
[----:B01----:R-:W-:Y:S01]  /*13a40*/  ENDCOLLECTIVE ;  /* 0x000000000000791b */ /* 0x003fe20003800000 */
.L_x_2600:
[----:B------:R-:W-:Y:S01]  /*13a50*/  IMAD.MOV.U32 R12, RZ, RZ, 0x10 ;  /* 0x00000010ff0c7424 */ /* 0x000fe200078e00ff */
[----:B------:R-:W-:-:S05]  /*13a60*/  SEL R4, R14, RZ, P4 ;  /* 0x000000ff0e047207 */ /* 0x000fca0002000000 */
[----:B------:R-:W-:-:S04]  /*13a70*/  IMAD.IADD R4, R3, 0x1, R4 ;  /* 0x0000000103047824 */ /* 0x000fc800078e0204 */
[----:B------:R-:W-:-:S07]  /*13a80*/  IMAD.MOV.U32 R13, RZ, RZ, R4 ;  /* 0x000000ffff0d7224 */ /* 0x000fce00078e0004 */
[----:B------:R-:W-:Y:S05]  /*13a90*/  WARPSYNC.COLLECTIVE R15, `(.L_x_2601) ;  /* 0x000000000f087348 */ /* 0x000fea0003c00000 */
[----:B------:R0:W1:Y:S02]  /*13aa0*/  SHFL.UP P6, R14, R13, R12, R11 ;  /* 0x0400000c0d0e7389 */ /* 0x00006400000c000b */
[----:B01----:R-:W-:Y:S01]  /*13ab0*/  ENDCOLLECTIVE ;  /* 0x000000000000791b */ /* 0x003fe20003800000 */
.L_x_2601:
        /* <DEDUP_REMOVED lines=8> */
.L_x_2602:
[----:B------:R-:W-:Y:S05]  /*13b40*/  BRA `(.L_x_2603) ;  /* 0xffffffb400007947 */ /* 0x000fea000383ffff */
.L_x_2462:
[----:B------:R-:W-:Y:S01]  /*13b50*/  BSSY B0, `(.L_x_2604) ;  /* 0x0000006000007945 */ /* 0x000fe20003800000 */
[----:B------:R-:W-:Y:S01]  /*13b60*/  PLOP3.LUT P6, PT, P6, PT, PT, 0x8, 0x0 ;  /* 0x000000000000781c */ /* 0x000fe200037ce170 */
[----:B------:R-:W-:-:S12]  /*13b70*/  IMAD.MOV.U32 R15, RZ, RZ, -0x1 ;  /* 0xffffffffff0f7424 */ /* 0x000fd800078e00ff */
[----:B0-----:R-:W-:Y:S05]  /*13b80*/  WARPSYNC.COLLECTIVE R15, `(.L_x_2605) ;  /* 0x000000000f087348 */ /* 0x001fea0003c00000 */
[----:B------:R-:W-:Y:S01]  /*13b90*/  VOTE.ANY R14, PT, P6 ;  /* 0x00000000000e7806 */ /* 0x000fe200030e0100 */
[----:B0-----:R-:W-:Y:S06]  /*13ba0*/  ENDCOLLECTIVE ;  /* 0x000000000000791b */ /* 0x001fec0003800000 */
.L_x_2605:
[----:B------:R-:W-:Y:S05]  /*13bb0*/  BSYNC B0 ;  /* 0x0000000000007941 */ /* 0x000fea0003800000 */
.L_x_2604:
[----:B------:R-:W-:Y:S01]  /*13bc0*/  MOV R2, R14 ;  /* 0x0000000e00027202 */ /* 0x000fe20000000f00 */
[----:B------:R-:W-:Y:S02]  /*13bd0*/  IMAD.MOV.U32 R13, RZ, RZ, R17 ;  /* 0x000000ffff0d7224 */ /* 0x000fe400078e0011 */
[----:B------:R-:W-:Y:S01]  /*13be0*/  IMAD.MOV.U32 R11, RZ, RZ, 0x1f ;  /* 0x0000001fff0b7424 */ /* 0x000fe200078e00ff */
[----:B------:R-:W0:Y:S01]  /*13bf0*/  POPC R6, R2 ;  /* 0x0000000200067309 */ /* 0x000e220000000000 */
[----:B------:R-:W-:Y:S02]  /*13c00*/  IMAD.MOV.U32 R15, RZ, RZ, -0x1 ;  /* 0xffffffffff0f7424 */ /* 0x000fe400078e00ff */
[----:B0-----:R-:W-:-:S07]  /*13c10*/  IMAD.MOV.U32 R12, RZ, RZ, R6 ;  /* 0x000000ffff0c7224 */ /* 0x001fce00078e0006 */
[----:B------:R-:W-:Y:S05]  /*13c20*/  WARPSYNC.COLLECTIVE R15, `(.L_x_2606) ;  /* 0x000000000f087348 */ /* 0x000fea0003c00000 */
[----:B------:R0:W1:Y:S02]  /*13c30*/  SHFL.IDX P6, R14, R13, R12, R11 ;  /* 0x0000000c0d0e7389 */ /* 0x00006400000c000b */
[----:B01----:R-:W-:Y:S01]  /*13c40*/  ENDCOLLECTIVE ;  /* 0x000000000000791b */ /* 0x003fe20003800000 */
.L_x_2606:
[----:B------:R-:W-:Y:S01]  /*13c50*/  IMAD.MOV.U32 R17, RZ, RZ, R14 ;  /* 0x000000ffff117224 */ /* 0x000fe200078e000e */
[----:B------:R-:W-:Y:S06]  /*13c60*/  BRA `(.L_x_2607) ;  /* 0xffffffb000f07947 */ /* 0x000fec000383ffff */
.L_x_2464:
[----:B------:R-:W-:Y:S01]  /*13c70*/  BSSY B0, `(.L_x_2608) ;  /* 0x0000007000007945 */ /* 0x000fe20003800000 */
[----:B------:R-:W-:Y:S02]  /*13c80*/  IMAD.MOV.U32 R13, RZ, RZ, R3 ;  /* 0x000000ffff0d7224 */ /* 0x000fe400078e0003 */
[----:B------:R-:W-:Y:S02]  /*13c90*/  IMAD.MOV.U32 R11, RZ, RZ, 0x1f ;  /* 0x0000001fff0b7424 */ /* 0x000fe400078e00ff */
[----:B------:R-:W-:-:S07]  /*13ca0*/  IMAD.MOV.U32 R15, RZ, RZ, -0x1 ;  /* 0xffffffffff0f7424 */ /* 0x000fce00078e00ff */
[----:B012---:R-:W-:Y:S05]  /*13cb0*/  WARPSYNC.COLLECTIVE R15, `(.L_x_2609) ;  /* 0x000000000f087348 */ /* 0x007fea0003c00000 */
[----:B------:R3:W4:Y:S02]  /*13cc0*/  SHFL.IDX P6, R14, R13, R12, R11 ;  /* 0x0000000c0d0e7389 */ /* 0x00072400000c000b */
[----:B01234-:R-:W-:Y:S01]  /*13cd0*/  ENDCOLLECTIVE ;  /* 0x000000000000791b */ /* 0x01ffe20003800000 */
.L_x_2609:
[----:B------:R-:W-:Y:S05]  /*13ce0*/  BSYNC B0 ;  /* 0x0000000000007941 */ /* 0x000fea0003800000 */
.L_x_2608:
[----:B------:R-:W-:Y:S05]  /*13cf0*/  BRA `(.L_x_2463) ;  /* 0xffffffb000e87947 */ /* 0x000fea000383ffff */
.L_x_2468:
[----:B0-----:R0:W1:Y:S02]  /*13d00*/  SYNCS.PHASECHK.TRANS64.TRYWAIT P0, [R5+URZ+0x16820], R0 ;  /* 0x01682000050075a7 */ /* 0x001064000800017f */
[----:B-1----:R-:W-:Y:S05]  /*13d10*/  @!P0 NANOSLEEP.SYNCS 0x989680 ;  /* 0x009896800000895d */ /* 0x002fea0003900000 */
[----:B------:R-:W1:Y:S02]  /*13d20*/  @!P0 SYNCS.PHASECHK.TRANS64 P0, [R5+URZ+0x16820], R0 ;  /* 0x01682000050085a7 */ /* 0x000e64000800007f */
[----:B-1----:R-:W-:Y:S05]  /*13d30*/  @!P0 BRA `(.L_x_2468) ;  /* 0xfffffffc00f08947 */ /* 0x002fea000383ffff */
[----:B------:R-:W-:Y:S05]  /*13d40*/  BRA `(.L_x_2610) ;  /* 0xffffffb800607947 */ /* 0x000fea000383ffff */
.L_x_2469:
        /* <DEDUP_REMOVED lines=11> */
.L_x_2612:
[----:B------:R-:W-:Y:S05]  /*13e00*/  BSYNC B0 ;  /* 0x0000000000007941 */ /* 0x000fea0003800000 */
.L_x_2611:
[----:B------:R-:W-:Y:S05]  /*13e10*/  BRA `(.L_x_2613) ;  /* 0xffffffb800487947 */ /* 0x000fea000383ffff */
.L_x_2472:
[----:B------:R-:W-:Y:S01]  /*13e20*/  BSSY B1, `(.L_x_2614) ;  /* 0x0000006000017945 */ /* 0x000fe20003800000 */
[----:B------:R-:W-:-:S07]  /*13e30*/  IMAD.MOV.U32 R15, RZ, RZ, -0x1 ;  /* 0xffffffffff0f7424 */ /* 0x000fce00078e00ff */
[----:B0-2---:R-:W-:Y:S05]  /*13e40*/  WARPSYNC.COLLECTIVE R15, `(.L_x_2615) ;  /* 0x000000000f0c7348 */ /* 0x005fea0003c00000 */
[----:B------:R-:W-:Y:S02]  /*13e50*/  ELECT P6, UR62, PT ;  /* 0x00000000003e782f */ /* 0x000fe400038c0000 */
[----:B------:R-:W-:Y:S01]  /*13e60*/  MOV R14, UR62 ;  /* 0x0000003e000e7c02 */ /* 0x000fe20008000f00 */
[----:B0-2---:R-:W-:Y:S10]  /*13e70*/  ENDCOLLECTIVE ;  /* 0x000000000000791b */ /* 0x005ff40003800000 */
.L_x_2615:
[----:B------:R-:W-:Y:S05]  /*13e80*/  BSYNC B1 ;  /* 0x0000000000017941 */ /* 0x000fea0003800000 */
.L_x_2614:
[----:B------:R-:W-:Y:S05]  /*13e90*/  BRA `(.L_x_2616) ;  /* 0xffffffb800407947 */ /* 0x000fea000383ffff */
.L_x_2474:
[----:B0-----:R0:W1:Y:S02]  /*13ea0*/  SYNCS.PHASECHK.TRANS64.TRYWAIT P1, [R3+URZ+0x16840], R2 ;  /* 0x01684002030075a7 */ /* 0x001064000802017f */
[----:B-1----:R-:W-:Y:S05]  /*13eb0*/  @!P1 NANOSLEEP.SYNCS 0x989680 ;  /* 0x009896800000995d */ /* 0x002fea0003900000 */
[----:B------:R-:W1:Y:S02]  /*13ec0*/  @!P1 SYNCS.PHASECHK.TRANS64 P1, [R3+URZ+0x16840], R2 ;  /* 0x01684002030095a7 */ /* 0x000e64000802007f */
[----:B-1----:R-:W-:Y:S05]  /*13ed0*/  @!P1 BRA `(.L_x_2474) ;  /* 0xfffffffc00f09947 */ /* 0x002fea000383ffff */
[----:B------:R-:W-:Y:S05]  /*13ee0*/  BRA `(.L_x_2617) ;  /* 0xffffffb800607947 */ /* 0x000fea000383ffff */
.L_x_2476:
[----:B-1----:R1:W3:Y:S02]  /*13ef0*/  SYNCS.PHASECHK.TRANS64.TRYWAIT P1, [R25+URZ+0x16840], R0 ;  /* 0x01684000190075a7 */ /* 0x0022e4000802017f */
[----:B---3--:R-:W-:Y:S05]  /*13f00*/  @!P1 NANOSLEEP.SYNCS 0x989680 ;  /* 0x009896800000995d */ /* 0x008fea0003900000 */
[----:B------:R-:W3:Y:S02]  /*13f10*/  @!P1 SYNCS.PHASECHK.TRANS64 P1, [R25+URZ+0x16840], R0 ;  /* 0x01684000190095a7 */ /* 0x000ee4000802007f */
[----:B---3--:R-:W-:Y:S05]  /*13f20*/  @!P1 BRA `(.L_x_2476) ;  /* 0xfffffffc00f09947 */ /* 0x008fea000383ffff */
[----:B------:R-:W-:Y:S05]  /*13f30*/  BRA `(.L_x_2618) ;  /* 0xffffffb8006c7947 */ /* 0x000fea000383ffff */
.L_x_2478:
[----:B---3--:R3:W4:Y:S02]  /*13f40*/  SYNCS.PHASECHK.TRANS64.TRYWAIT P1, [R3+URZ+0x16860], R2 ;  /* 0x01686002030075a7 */ /* 0x008724000802017f */
[----:B----4-:R-:W-:Y:S05]  /*13f50*/  @!P1 NANOSLEEP.SYNCS 0x989680 ;  /* 0x009896800000995d */ /* 0x010fea0003900000 */
[----:B------:R-:W4:Y:S02]  /*13f60*/  @!P1 SYNCS.PHASECHK.TRANS64 P1, [R3+URZ+0x16860], R2 ;  /* 0x01686002030095a7 */ /* 0x000f24000802007f */
[----:B----4-:R-:W-:Y:S05]  /*13f70*/  @!P1 BRA `(.L_x_2478) ;  /* 0xfffffffc00f09947 */ /* 0x010fea000383ffff */
[----:B------:R-:W-:Y:S05]  /*13f80*/  BRA `(.L_x_2619) ;  /* 0xffffffb800687947 */ /* 0x000fea000383ffff */
.L_x_2620:
        /* <DEDUP_REMOVED lines=15> */
.L_x_3112:


//--------------------- .text._ZN7cutlass13device_kernelIN5flash11enable_sm90INS1_16FlashAttnFwdSm90INS1_25CollectiveMainloopFwdSm90ILi2EN4cute5tupleIJNS5_1CILi1EEES8_S8_EEENS6_IJNS7_ILi192EEENS7_ILi128EEENS7_ILi64EEEEEELi64ENS_10bfloat16_tEfNS_4arch4Sm90ELb1ELb0ELb0ELb1ELb1ELb1ELb0ELb1ELb1ELb1ELb0ELb0EEENS1_21CollectiveEpilogueFwdINS6_IJSA_SC_SB_EEES9_SE_SG_Li384ELb1ELb1ELb0ELb0EEENS1_36VarlenDynamicPersistentTileSchedulerILi192ELi128ELi384ELi128ELb0ELb1ELb1ELb1ELb1ELb1EEEEEEEEEvNT_6ParamsE --------------------------
	.section	.text._ZN7cutlass13device_kernelIN5flash11enable_sm90INS1_16FlashAttnFwdSm90INS1_25CollectiveMainloopFwdSm90ILi2EN4cute5tupleIJNS5_1CILi1EEES8_S8_EEENS6_IJNS7_ILi192EEENS7_ILi128EEENS7_ILi64EEEEEELi64ENS_10bfloat16_tEfNS_4arch4Sm90ELb1ELb0ELb0ELb1ELb1ELb1ELb0ELb1ELb1ELb1ELb0ELb0EEENS1_21CollectiveEpilogueFwdINS6_IJSA_SC_SB_EEES9_SE_SG_Li384ELb1ELb1ELb0ELb0EEENS1_36VarlenDynamicPersistentTileSchedulerILi192ELi128ELi384ELi128ELb0ELb1ELb1ELb1ELb1ELb1EEEEEEEEEvNT_6ParamsE,"ax",@progbits
	.align	128
.text._ZN7cutlass13device_kernelIN5flash11enable_sm90INS1_16FlashAttnFwdSm90INS1_25CollectiveMainloopFwdSm90ILi2EN4cute5tupleIJNS5_1CILi1EEES8_S8_EEENS6_IJNS7_ILi192EEENS7_ILi128EEENS7_ILi64EEEEEELi64ENS_10bfloat16_tEfNS_4arch4Sm90ELb1ELb0ELb0ELb1ELb1ELb1ELb0ELb1ELb1ELb1ELb0ELb0EEENS1_21CollectiveEpilogueFwdINS6_IJSA_SC_SB_EEES9_SE_SG_Li384ELb1ELb1ELb0ELb0EEENS1_36VarlenDynamicPersistentTileSchedulerILi192ELi128ELi384ELi128ELb0ELb1ELb1ELb1ELb1ELb1EEEEEEEEEvNT_6ParamsE:
        .type           _ZN7cutlass13device_kernelIN5flash11enable_sm90INS1_16FlashAttnFwdSm90INS1_25CollectiveMainloopFwdSm90ILi2EN4cute5tupleIJNS5_1CILi1EEES8_S8_EEENS6_IJNS7_ILi192EEENS7_ILi128EEENS7_ILi64EEEEEELi64ENS_10bfloat16_tEfNS_4arch4Sm90ELb1ELb0ELb0ELb1ELb1ELb1ELb0ELb1ELb1ELb1ELb0ELb0EEENS1_21CollectiveEpilogueFwdINS6_IJSA_SC_SB_EEES9_SE_SG_Li384ELb1ELb1ELb0ELb0EEENS1_36VarlenDynamicPersistentTileSchedulerILi192ELi128ELi384ELi128ELb0ELb1ELb1ELb1ELb1ELb1EEEEEEEEEvNT_6ParamsE,@function
        .size           _ZN7cutlass13device_kernelIN5flash11enable_sm90INS1_16FlashAttnFwdSm90INS1_25CollectiveMainloopFwdSm90ILi2EN4cute5tupleIJNS5_1CILi1EEES8_S8_EEENS6_IJNS7_ILi192EEENS7_ILi128EEENS7_ILi64EEEEEELi64ENS_10bfloat16_tEfNS_4arch4Sm90ELb1ELb0ELb0ELb1ELb1ELb1ELb0ELb1ELb1ELb1ELb0ELb0EEENS1_21CollectiveEpilogueFwdINS6_IJSA_SC_SB_EEES9_SE_SG_Li384ELb1ELb1ELb0ELb0EEENS1_36VarlenDynamicPersistentTileSchedulerILi192ELi128ELi384ELi128ELb0ELb1ELb1ELb1ELb1ELb1EEEEEEEEEvNT_6ParamsE,(.L_x_3113 - _ZN7cutlass13device_kernelIN5flash11enable_sm90INS1_16FlashAttnFwdSm90INS1_25CollectiveMainloopFwdSm90ILi2EN4cute5tupleIJNS5_1CILi1EEES8_S8_EEENS6_IJNS7_ILi192EEENS7_ILi128EEENS7_ILi64EEEEEELi64ENS_10bfloat16_tEfNS_4arch4Sm90ELb1ELb0ELb0ELb1ELb1ELb1ELb0ELb1ELb1ELb1ELb0ELb0EEENS1_21CollectiveEpilogueFwdINS6_IJSA_SC_SB_EEES9_SE_SG_Li384ELb1ELb1ELb0ELb0EEENS1_36VarlenDynamicPersistentTileSchedulerILi192ELi128ELi384ELi128ELb0ELb1ELb1ELb1ELb1ELb1EEEEEEEEEvNT_6ParamsE)
        .other          _ZN7cutlass13device_kernelIN5flash11enable_sm90INS1_16FlashAttnFwdSm90INS1_25CollectiveMainloopFwdSm90ILi2EN4cute5tupleIJNS5_1CILi1EEES8_S8_EEENS6_IJNS7_ILi192EEENS7_ILi128EEENS7_ILi64EEEEEELi64ENS_10bfloat16_tEfNS_4arch4Sm90ELb1ELb0ELb0ELb1ELb1ELb1ELb0ELb1ELb1ELb1ELb0ELb0EEENS1_21CollectiveEpilogueFwdINS6_IJSA_SC_SB_EEES9_SE_SG_Li384ELb1ELb1ELb0ELb0EEENS1_36VarlenDynamicPersistentTileSchedulerILi192ELi128ELi384ELi128ELb0ELb1ELb1ELb1ELb1ELb1EEEEEEEEEvNT_6ParamsE,@"STO_CUDA_ENTRY STV_DEFAULT"
_ZN7cutlass13device_kernelIN5flash11enable_sm90INS1_16FlashAttnFwdSm90INS1_25CollectiveMainloopFwdSm90ILi2EN4cute5tupleIJNS5_1CILi1EEES8_S8_EEENS6_IJNS7_ILi192EEENS7_ILi128EEENS7_ILi64EEEEEELi64ENS_10bfloat16_tEfNS_4arch4Sm90ELb1ELb0ELb0ELb1ELb1ELb1ELb0ELb1ELb1ELb1ELb0ELb0EEENS1_21CollectiveEpilogueFwdINS6_IJSA_SC_SB_EEES9_SE_SG_Li384ELb1ELb1ELb0ELb0EEENS1_36VarlenDynamicPersistentTileSchedulerILi192ELi128ELi384ELi128ELb0ELb1ELb1ELb1ELb1ELb1EEEEEEEEEvNT_6ParamsE:
[----:B------:R-:W0:Y:S02]  /*0000*/  LDC R1, c[0x0][0x28] ;  /* 0x00000a00ff017b82 */ /* 0x000e240000000800 */
[----:B0-----:R-:W-:Y:S01]  /*0010*/  VIADD R1, R1, 0xffffff88 ;  /* 0xffffff8801017836 */ /* 0x001fe20000000000 */
[----:B------:R-:W0:Y:S01]  /*0020*/  S2R R3, SR_TID.X ;  /* 0x0000000000037919 */ /* 0x000e220000002100 */
[----:B------:R-:W-:Y:S01]  /*0030*/  ELECT P0, URZ, PT ;  /* 0x00000000003f782f */ /* 0x000fe20003800000 */
[----:B------:R-:W-:Y:S01]  /*0040*/  BSSY B0, `(.L_x_2621) ;  /* 0x000000d000007945 */ /* 0x000fe20003800000 */
[----:B0-----:R-:W-:-:S05]  /*0050*/  SHF.R.U32.HI R0, RZ, 0x5, R3 ;  /* 0x00000005ff007819 */ /* 0x001fca0000011603 */
        /* <DEDUP_REMOVED lines=11> */
.L_x_2622:
[----:B------:R-:W-:Y:S05]  /*0110*/  BSYNC B0 ;  /* 0x0000000000007941 */ /* 0x000fea0003800000 */
.L_x_2621:
[----:B------:R-:W-:Y:S01]  /*0120*/  VOTEU.ANY UP0, P0 ;  /* 0x00000000003f7886 */ /* 0x000fe20000000100 */
[----:B------:R-:W0:Y:S01]  /*0130*/  SHFL.IDX PT, R2, R0, RZ, 0x1f ;  /* 0x00001fff00027589 */ /* 0x000e2200000e0000 */
[----:B------:R-:W-:Y:S01]  /*0140*/  UMOV UR4, 0x80 ;  /* 0x0000008000047882 */ /* 0x000fe20000000000 */
[----:B------:R-:W-:Y:S01]  /*0150*/  UMOV UR7, 0x180 ;  /* 0x0000018000077882 */ /* 0x000fe20000000000 */
[----:B------:R-:W-:Y:S01]  /*0160*/  SHF.R.U32.HI R3, RZ, 0x7, R3 ;  /* 0x00000007ff037819 */ /* 0x000fe20000011603 */
[----:B------:R-:W1:Y:S01]  /*0170*/  @UP0 S2UR UR8, SR_CgaCtaId ;  /* 0x00000000000809c3 */ /* 0x000e620000008800 */
[----:B------:R-:W-:Y:S01]  /*0180*/  @UP0 UMOV UR6, 0x400 ;  /* 0x0000040000060882 */ /* 0x000fe20000000000 */
[----:B------:R-:W-:-:S04]  /*0190*/  @UP0 UIADD3 UR4, -UR4, 0x100000, URZ ;  /* 0x0010000004040890 */ /* 0x000fc8000fffe13f */
[----:B------:R-:W-:Y:S02]  /*01a0*/  @UP0 USHF.L.U32 UR5, UR4, 0xb, URZ ;  /* 0x0000000b04050899 */ /* 0x000fe4000800063f */
[----:B------:R-:W-:Y:S01]  /*01b0*/  @UP0 USHF.L.U32 UR4, UR4, 0x1, URZ ;  /* 0x0000000104040899 */ /* 0x000fe2000800063f */
[----:B------:R-:W-:Y:S01]  /*01c0*/  VOTEU.ANY UP1, P0 ;  /* 0x00000000003f7886 */ /* 0x000fe20000020100 */
[----:B0-----:R-:W-:Y:S02]  /*01d0*/  ISETP.NE.AND P1, PT, R2, RZ, PT ;  /* 0x000000ff0200720c */ /* 0x001fe40003f25270 */
[----:B------:R0:W2:Y:S01]  /*01e0*/  SHFL.IDX PT, R2, R3, RZ, 0x1f ;  /* 0x00001fff03027589 */ /* 0x0000a200000e0000 */
[----:B-1----:R-:W-:Y:S02]  /*01f0*/  @UP0 ULEA UR8, UR8, UR6, 0x18 ;  /* 0x0000000608080291 */ /* 0x002fe4000f8ec03f */
[----:B------:R-:W-:-:S04]  /*0200*/  @UP0 UIADD3 UR6, -UR7, 0x100000, URZ ;  /* 0x0010000007060890 */ /* 0x000fc8000fffe13f */
[----:B------:R-:W-:Y:S02]  /*0210*/  @UP0 USHF.L.U32 UR7, UR6, 0xb, URZ ;  /* 0x0000000b06070899 */ /* 0x000fe4000800063f */
[----:B------:R-:W-:Y:S01]  /*0220*/  @UP0 USHF.L.U32 UR6, UR6, 0x1, URZ ;  /* 0x0000000106060899 */ /* 0x000fe2000800063f */
[----:B------:R-:W-:Y:S01]  /*0230*/  VOTEU.ANY UP0, P0 ;  /* 0x00000000003f7886 */ /* 0x000fe20000000100 */
[----:B------:R-:W1:Y:S04]  /*0240*/  FENCE.VIEW.ASYNC.S ;  /* 0x00000000000073c6 */ /* 0x000e680000000000 */
[----:B-1----:R0:W1:Y:S06]  /*0250*/  @UP0 SYNCS.EXCH.64 URZ, [UR8+0x16800], UR4 ;  /* 0x01680004083f05b2 */ /* 0x00206c0008000100 */
[----:B------:R0:W3:Y:S02]  /*0260*/  @UP1 SYNCS.EXCH.64 URZ, [UR8+0x16820], UR6 ;  /* 0x01682006083f15b2 */ /* 0x0000e40008000100 */
[----:B0-----:R-:W-:Y:S05]  /*0270*/  @P1 BRA `(.L_x_2623) ;  /* 0x0000000000481947 */ /* 0x001fea0003800000 */
[----:B------:R-:W0:Y:S01]  /*0280*/  S2UR UR5, SR_CgaCtaId ;  /* 0x00000000000579c3 */ /* 0x000e220000008800 */
        /* <DEDUP_REMOVED lines=15> */
[----:B------:R0:W0:Y:S01]  /*0380*/  SYNCS.EXCH.64 URZ, [UR8+0x16848], UR6 ;  /* 0x01684806083f75b2 */ /* 0x0000220008000100 */
[----:B------:R-:W-:Y:S01]  /*0390*/  NOP ;  /* 0x0000000000007918 */ /* 0x000fe20000000000 */
.L_x_2623:
[----:B------:R-:W5:Y:S01]  /*03a0*/  SHFL.IDX PT, R3, R0, RZ, 0x1f ;  /* 0x00001fff00037589 */ /* 0x000f6200000e0000 */
[----:B------:R-:W-:Y:S01]  /*03b0*/  NOP ;  /* 0x0000000000007918 */ /* 0x000fe20000000000 */
[----:B-----5:R-:W-:-:S13]  /*03c0*/  ISETP.NE.AND P0, PT, R3, RZ, PT ;  /* 0x000000ff0300720c */ /* 0x020fda0003f05270 */
        /* <DEDUP_REMOVED lines=17> */
[----:B------:R0:W0:Y:S01]  /*04e0*/  SYNCS.EXCH.64 URZ, [UR8+0x16868], UR6 ;  /* 0x01686806083f75b2 */ /* 0x0000220008000100 */
[----:B------:R-:W-:Y:S01]  /*04f0*/  NOP ;  /* 0x0000000000007918 */ /* 0x000fe20000000000 */
.L_x_2624:
[----:B------:R-:W5:Y:S01]  /*0500*/  SHFL.IDX PT, R3, R0, RZ, 0x1f ;  /* 0x00001fff00037589 */ /* 0x000f6200000e0000 */
[----:B------:R-:W-:Y:S01]  /*0510*/  NOP ;  /* 0x0000000000007918 */ /* 0x000fe20000000000 */
[----:B-----5:R-:W-:-:S13]  /*0520*/  ISETP.NE.AND P0, PT, R3, RZ, PT ;  /* 0x000000ff0300720c */ /* 0x020fda0003f05270 */
        /* <DEDUP_REMOVED lines=13> */
[----:B------:R0:W0:Y:S01]  /*0600*/  SYNCS.EXCH.64 URZ, [UR6+0x16888], UR4 ;  /* 0x01688804063f75b2 */ /* 0x0000220008000100 */
[----:B------:R-:W-:Y:S01]  /*0610*/  NOP ;  /* 0x0000000000007918 */ /* 0x000fe20000000000 */
.L_x_2625:
        /* <DEDUP_REMOVED lines=22> */
.L_x_2626:
        /* <DEDUP_REMOVED lines=22> */
.L_x_2627:
[----:B--2---:R-:W-:Y:S01]  /*08e0*/  ISETP.NE.AND P0, PT, R2, RZ, PT ;  /* 0x000000ff0200720c */ /* 0x004fe20003f05270 */
[----:B------:R-:W-:Y:S01]  /*08f0*/  IMAD.MOV.U32 R2, RZ, RZ, 0x1 ;  /* 0x00000001ff027424 */ /* 0x000fe200078e00ff */
[----:B------:R-:W-:Y:S01]  /*0900*/  NOP ;  /* 0x0000000000007918 */ /* 0x000fe20000000000 */
[----:B------:R-:W-:Y:S01]  /*0910*/  ULDC.64 UR40, c[0x0][0x208] ;  /* 0x0000820000287ab9 */ /* 0x000fe20000000a00 */
[----:B------:R-:W-:Y:S02]  /*0920*/  BSSY B9, `(.L_x_2628) ;  /* 0x0001842000097945 */ /* 0x000fe40003800000 */
[----:B------:R-:W-:-:S05]  /*0930*/  SEL R2, R2, 0x2, !P0 ;  /* 0x0000000202027807 */ /* 0x000fca0004000000 */
[----:B------:R2:W-:Y:S01]  /*0940*/  STL [R1+0x30], R2 ;  /* 0x0000300201007387 */ /* 0x0005e20000100800 */
[----:B01-34-:R-:W-:Y:S06]  /*0950*/  BAR.SYNC.DEFER_BLOCKING 0x0 ;  /* 0x0000000000007b1d */ /* 0x01bfec0000010000 */
[----:B------:R-:W-:Y:S05]  /*0960*/  @!P0 BRA `(.L_x_2629) ;  /* 0x0000011400cc8947 */ /* 0x000fea0003800000 */
.L_x_2630:
[----:B------:R-:W-:-:S08]  /*0970*/  NOP ;  /* 0x0000000000007918 */ /* 0x000fd00000000000 */
[----:B------:R-:W0:Y:S02]  /*0980*/  USETMAXREG.TRY_ALLOC.CTAPOOL UP0, 0xa0 ;  /* 0x000000a0000079c8 */ /* 0x000e240008000600 */
[----:B0-----:R-:W-:-:S13]  /*0990*/  PLOP3.LUT P0, PT, PT, PT, UP0, 0x80, 0x0 ;  /* 0x000000000000781c */ /* 0x001fda0003f0f008 */
[----:B------:R-:W-:Y:S05]  /*09a0*/  @!P0 BRA `(.L_x_2630) ;  /* 0xfffffffc00f08947 */ /* 0x000fea000383ffff */
[----:B------:R-:W2:Y:S01]  /*09b0*/  S2R R0, SR_TID.X ;  /* 0x0000000000007919 */ /* 0x000ea20000002100 */
[----:B------:R-:W-:Y:S01]  /*09c0*/  LOP3.LUT R23, R23, 0xffffffef, RZ, 0xc0, !PT ;  /* 0xffffffef17177812 */ /* 0x000fe200078ec0ff */
[----:B------:R-:W-:Y:S01]  /*09d0*/  ULDC UR4, c[0x0][0xc3c] ;  /* 0x00030f0000047ab9 */ /* 0x000fe20000000800 */
[----:B--2---:R-:W-:Y:S02]  /*09e0*/  SHF.R.U32.HI R2, RZ, 0x7, R0 ;  /* 0x00000007ff027819 */ /* 0x004fe40000011600 */
[----:B------:R-:W0:Y:S01]  /*09f0*/  S2R R0, SR_CgaCtaId ;  /* 0x0000000000007919 */ /* 0x000e220000008800 */
[----:B------:R-:W-:Y:S06]  /*0a00*/  BAR.ARV 0x8, 0x200 ;  /* 0x0208000000007b1d */ /* 0x000fec0000002000 */
[----:B------:R-:W-:-:S02]  /*0a10*/  ISETP.NE.AND P0, PT, R2, 0x1, PT ;  /* 0x000000010200780c */ /* 0x000fc40003f05270 */
[----:B------:R-:W-:-:S11]  /*0a20*/  MOV R2, 0x400 ;  /* 0x0000040000027802 */ /* 0x000fd60000000f00 */
[----:B------:R-:W-:Y:S06]  /*0a30*/  @!P0 BAR.ARV 0x9, 0x100 ;  /* 0x0244000000008b1d */ /* 0x000fec0000002000 */
[----:B------:R-:W-:Y:S02]  /*0a40*/  @P0 LOP3.LUT R23, R23, 0x10, RZ, 0xfc, !PT ;  /* 0x0000001017170812 */ /* 0x000fe400078efcff */
[----:B------:R-:W-:Y:S01]  /*0a50*/  BAR.SYNC.DEFER_BLOCKING 0x5, 0x200 ;  /* 0x0148000000007b1d */ /* 0x000fe20000010000 */
[----:B0-----:R-:W-:-:S05]  /*0a60*/  LEA R2, R0, R2, 0x18 ;  /* 0x0000000200027211 */ /* 0x001fca00078ec0ff */
[----:B------:R-:W0:Y:S02]  /*0a70*/  LDS.128 R32, [R2+0x168d0] ;  /* 0x0168d00002207984 */ /* 0x000e240000000c00 */
[----:B------:R-:W-:Y:S06]  /*0a80*/  BAR.ARV 0x4, 0x200 ;  /* 0x0108000000007b1d */ /* 0x000fec0000002000 */
[----:B0-----:R-:W-:-:S13]  /*0a90*/  ISETP.GE.AND P0, PT, R35, UR4, PT ;  /* 0x0000000423007c0c */ /* 0x001fda000bf06270 */
[----:B------:R-:W-:Y:S05]  /*0aa0*/  @P0 BRA `(.L_x_2631) ;  /* 0x0000018000a40947 */ /* 0x000fea0003800000 */
[----:B------:R-:W2:Y:S01]  /*0ab0*/  LDL R13, [R1+0x30] ;  /* 0x00003000010d7983 */ /* 0x000ea20000100800 */
[----:B------:R-:W0:Y:S02]  /*0ac0*/  S2R R0, SR_TID.X ;  /* 0x0000000000007919 */ /* 0x000e240000002100 */
[----:B0-----:R-:W-:-:S05]  /*0ad0*/  VIADD R12, R0, 0xffffff80 ;  /* 0xffffff80000c7836 */ /* 0x001fca0000000000 */
[----:B------:R-:W-:-:S04]  /*0ae0*/  SHF.R.S32.HI R0, RZ, 0x1f, R12 ;  /* 0x0000001fff007819 */ /* 0x000fc8000001140c */
[----:B------:R-:W-:-:S04]  /*0af0*/  LEA.HI R3, R0, R12, RZ, 0x7 ;  /* 0x0000000c00037211 */ /* 0x000fc800078f38ff */
[----:B------:R-:W-:-:S05]  /*0b00*/  LOP3.LUT R4, R3, 0xffffff80, RZ, 0xc0, !PT ;  /* 0xffffff8003047812 */ /* 0x000fca00078ec0ff */
[----:B------:R-:W-:Y:S01]  /*0b10*/  IMAD.IADD R11, R12, 0x1, -R4 ;  /* 0x000000010c0b7824 */ /* 0x000fe200078e0a04 */
[----:B------:R-:W-:-:S04]  /*0b20*/  LEA.HI R4, R0, R12, RZ, 0x4 ;  /* 0x0000000c00047211 */ /* 0x000fc800078f20ff */
[----:B------:R-:W-:Y:S02]  /*0b30*/  SHF.R.S32.HI R6, RZ, 0x1f, R11 ;  /* 0x0000001fff067819 */ /* 0x000fe4000001140b */
[----:B------:R-:W-:Y:S02]  /*0b40*/  SHF.R.S32.HI R7, RZ, 0x4, R4 ;  /* 0x00000004ff077819 */ /* 0x000fe40000011404 */
[----:B------:R-:W-:Y:S02]  /*0b50*/  LEA.HI R8, R6, R11, RZ, 0x2 ;  /* 0x0000000b06087211 */ /* 0x000fe400078f10ff */
[----:B------:R-:W-:Y:S02]  /*0b60*/  SHF.R.S32.HI R14, RZ, 0x7, R3 ;  /* 0x00000007ff0e7819 */ /* 0x000fe40000011403 */
[----:B------:R-:W-:Y:S02]  /*0b70*/  LOP3.LUT R3, R4, 0x3fffff0, RZ, 0xc0, !PT ;  /* 0x03fffff004037812 */ /* 0x000fe400078ec0ff */
[----:B------:R-:W-:-:S02]  /*0b80*/  LEA.HI R5, R0, R12, RZ, 0x5 ;  /* 0x0000000c00057211 */ /* 0x000fc400078f28ff */
[----:B------:R-:W-:Y:S02]  /*0b90*/  LEA.HI R4, R4, R7, RZ, 0x1 ;  /* 0x0000000704047211 */ /* 0x000fe400078f08ff */
[--C-:B------:R-:W-:Y:S02]  /*0ba0*/  SHF.R.S32.HI R9, RZ, 0x2, R8.reuse ;  /* 0x00000002ff097819 */ /* 0x100fe40000011408 */
[----:B------:R-:W-:Y:S01]  /*0bb0*/  SHF.R.S32.HI R10, RZ, 0x1f, R8 ;  /* 0x0000001fff0a7819 */ /* 0x000fe20000011408 */
[----:B------:R-:W-:Y:S01]  /*0bc0*/  IMAD.IADD R3, R12, 0x1, -R3 ;  /* 0x000000010c037824 */ /* 0x000fe200078e0a03 */
[----:B------:R-:W-:Y:S02]  /*0bd0*/  SHF.R.S32.HI R15, RZ, 0x5, R5 ;  /* 0x00000005ff0f7819 */ /* 0x000fe40000011405 */
[----:B------:R-:W-:Y:S02]  /*0be0*/  LOP3.LUT R4, R4, 0x1ffffffe, RZ, 0xc0, !PT ;  /* 0x1ffffffe04047812 */ /* 0x000fe400078ec0ff */
[----:B------:R-:W-:Y:S01]  /*0bf0*/  LEA.HI R10, R10, R9, RZ, 0x3 ;  /* 0x000000090a0a7211 */ /* 0x000fe200078f18ff */
[----:B------:R-:W-:Y:S01]  /*0c00*/  IMAD.HI R5, R14, 0x55555556, RZ ;  /* 0x555555560e057827 */ /* 0x000fe200078e02ff */
[----:B------:R-:W-:-:S02]  /*0c10*/  LEA.HI R6, R6, R11, RZ, 0x5 ;  /* 0x0000000b06067211 */ /* 0x000fc400078f28ff */
[----:B------:R-:W-:Y:S01]  /*0c20*/  LOP3.LUT R10, R10, 0xfffffff8, RZ, 0xc0, !PT ;  /* 0xfffffff80a0a7812 */ /* 0x000fe200078ec0ff */
[----:B------:R-:W-:Y:S02]  /*0c30*/  IMAD.IADD R4, R7, 0x1, -R4 ;  /* 0x0000000107047824 */ /* 0x000fe400078e0a04 */
[----:B------:R-:W-:Y:S01]  /*0c40*/  IMAD R3, R15, 0x10, R3 ;  /* 0x000000100f037824 */ /* 0x000fe200078e0203 */
[----:B------:R-:W-:Y:S01]  /*0c50*/  LEA.HI R5, R5, R5, RZ, 0x1 ;  /* 0x0000000505057211 */ /* 0x000fe200078f08ff */
[----:B------:R-:W-:Y:S01]  /*0c60*/  IMAD.IADD R9, R9, 0x1, -R10 ;  /* 0x0000000109097824 */ /* 0x000fe200078e0a0a */
[----:B------:R-:W-:Y:S01]  /*0c70*/  SHF.R.S32.HI R6, RZ, 0x5, R6 ;  /* 0x00000005ff067819 */ /* 0x000fe20000011406 */
[----:B------:R-:W-:Y:S01]  /*0c80*/  IMAD R7, R3, 0x8, R4 ;  /* 0x0000000803077824 */ /* 0x000fe200078e0204 */
[----:B------:R-:W-:Y:S01]  /*0c90*/  LEA.HI R3, R0, R12, RZ, 0x2 ;  /* 0x0000000c00037211 */ /* 0x000fe200078f10ff */
[----:B------:R-:W-:Y:S02]  /*0ca0*/  IMAD R5, R5, -0x3, R14 ;  /* 0xfffffffd05057824 */ /* 0x000fe400078e020e */
[----:B------:R-:W-:Y:S01]  /*0cb0*/  IMAD R6, R6, 0x10, R9 ;  /* 0x0000001006067824 */ /* 0x000fe200078e0209 */
[----:B------:R-:W-:-:S02]  /*0cc0*/  SHF.R.S32.HI R154, RZ, 0x2, R3 ;  /* 0x00000002ff9a7819 */ /* 0x000fc40000011403 */
[----:B------:R-:W-:Y:S01]  /*0cd0*/  LEA.HI R0, R0, R12, RZ, 0x3 ;  /* 0x0000000c00007211 */ /* 0x000fe200078f18ff */
[----:B------:R-:W-:Y:S01]  /*0ce0*/  IMAD R10, R5, 0x40, R6 ;  /* 0x00000040050a7824 */ /* 0x000fe200078e0206 */
[----:B------:R-:W-:Y:S01]  /*0cf0*/  SHF.R.S32.HI R5, RZ, 0x1f, R3 ;  /* 0x0000001fff057819 */ /* 0x000fe20000011403 */
[----:B------:R-:W-:Y:S01]  /*0d00*/  VIADD R6, R154, 0x60 ;  /* 0x000000609a067836 */ /* 0x000fe20000000000 */
[----:B------:R-:W-:Y:S02]  /*0d10*/  LOP3.LUT R3, R3, 0xfffffffc, RZ, 0xc0, !PT ;  /* 0xfffffffc03037812 */ /* 0x000fe400078ec0ff */
[----:B------:R-:W-:Y:S02]  /*0d20*/  SHF.R.S32.HI R4, RZ, 0x3, R0 ;  /* 0x00000003ff047819 */ /* 0x000fe40000011400 */
[----:B------:R-:W-:Y:S02]  /*0d30*/  LEA.HI R5, R5, R154, RZ, 0x3 ;  /* 0x0000009a05057211 */ /* 0x000fe400078f18ff */
[----:B------:R-:W-:Y:S01]  /*0d40*/  SHF.R.S32.HI R4, RZ, 0x1f, R6 ;  /* 0x0000001fff047819 */ /* 0x000fe20000011406 */
[----:B------:R-:W-:Y:S01]  /*0d50*/  IMAD.IADD R9, R12, 0x1, -R3 ;  /* 0x000000010c097824 */ /* 0x000fe200078e0a03 */
[----:B------:R-:W-:Y:S01]  /*0d60*/  LOP3.LUT R0, R0, 0xfffffff8, RZ, 0xc0, !PT ;  /* 0xfffffff800007812 */ /* 0x000fe200078ec0ff */
[----:B------:R-:W-:Y:S01]  /*0d70*/  IMAD.SHL.U32 R3, R6, 0x40, RZ ;  /* 0x0000004006037824 */ /* 0x000fe200078e00ff */
[----:B------:R-:W-:-:S02]  /*0d80*/  LOP3.LUT R5, R5, 0xfffffff8, RZ, 0xc0, !PT ;  /* 0xfffffff805057812 */ /* 0x000fc400078ec0ff */
[----:B------:R-:W-:Y:S01]  /*0d90*/  LEA.HI R4, R4, R6, RZ, 0x3 ;  /* 0x0000000604047211 */ /* 0x000fe200078f18ff */
[----:B------:R-:W-:Y:S01]  /*0da0*/  IMAD.IADD R0, R12, 0x1, -R0 ;  /* 0x000000010c007824 */ /* 0x000fe200078e0a00 */
[----:B------:R-:W-:Y:S01]  /*0db0*/  IADD3 R5, R154, -R5, RZ ;  /* 0x800000059a057210 */ /* 0x000fe20007ffe0ff */
[C---:B------:R-:W-:Y:S01]  /*0dc0*/  IMAD.SHL.U32 R16, R9.reuse, 0x8, RZ ;  /* 0x0000000809107824 */ /* 0x040fe200078e00ff */
[----:B------:R-:W-:Y:S01]  /*0dd0*/  LEA.HI R0, R9, R9, RZ, 0x1 ;  /* 0x0000000909007211 */ /* 0x000fe200078f08ff */
[----:B------:R-:W-:Y:S01]  /*0de0*/  IMAD.SHL.U32 R4, R4, 0x40, RZ ;  /* 0x0000004004047824 */ /* 0x000fe200078e00ff */
[----:B------:R-:W-:Y:S01]  /*0df0*/  LOP3.LUT R3, R3, 0x1c0, RZ, 0xc0, !PT ;  /* 0x000001c003037812 */ /* 0x000fe200078ec0ff */
[----:B------:R-:W-:Y:S01]  /*0e00*/  STL [R1+0x68], R10 ;  /* 0x0000680a01007387 */ /* 0x000fe20000100800 */
[----:B------:R-:W-:Y:S01]  /*0e10*/  IMAD.SHL.U32 R152, R9, 0x4, RZ ;  /* 0x0000000409987824 */ /* 0x000fe200078e00ff */
[----:B------:R-:W-:Y:S02]  /*0e20*/  LOP3.LUT R0, R0, 0x1ffffffe, RZ, 0xc0, !PT ;  /* 0x1ffffffe00007812 */ /* 0x000fe400078ec0ff */
[----:B------:R-:W-:Y:S01]  /*0e30*/  STL [R1+0x58], RZ ;  /* 0x000058ff01007387 */ /* 0x000fe20000100800 */
[----:B------:R-:W-:-:S03]  /*0e40*/  SHF.R.U32.HI R6, RZ, 0x3, R3 ;  /* 0x00000003ff067819 */ /* 0x000fc60000011603 */
[----:B------:R-:W-:Y:S01]  /*0e50*/  STL [R1], RZ ;  /* 0x000000ff01007387 */ /* 0x000fe20000100800 */
[----:B------:R-:W-:Y:S02]  /*0e60*/  LOP3.LUT R3, R3, 0x38, R16, 0xf8, !PT ;  /* 0x0000003803037812 */ /* 0x000fe400078ef810 */
[----:B------:R-:W-:Y:S01]  /*0e70*/  LOP3.LUT R4, R4, 0xfffffe00, RZ, 0xc0, !PT ;  /* 0xfffffe0004047812 */ /* 0x000fe200078ec0ff */
[----:B------:R0:W-:Y:S01]  /*0e80*/  STL [R1+0x38], R5 ;  /* 0x0000380501007387 */ /* 0x0001e20000100800 */
[----:B------:R-:W-:Y:S01]  /*0e90*/  LOP3.LUT R8, R8, 0x7ffffffc, RZ, 0xc0, !PT ;  /* 0x7ffffffc08087812 */ /* 0x000fe200078ec0ff */
[----:B------:R-:W-:Y:S01]  /*0ea0*/  IMAD.IADD R0, R9, 0x1, -R0 ;  /* 0x0000000109007824 */ /* 0x000fe200078e0a00 */
[----:B------:R-:W-:Y:S01]  /*0eb0*/  LOP3.LUT R3, R4, R3, R6, 0xf6, !PT ;  /* 0x0000000304037212 */ /* 0x000fe200078ef606 */
[----:B0-----:R-:W-:Y:S02]  /*0ec0*/  VIADD R5, R152, 0x10 ;  /* 0x0000001098057836 */ /* 0x001fe40000000000 */
[----:B------:R-:W-:-:S03]  /*0ed0*/  IMAD R0, R0, 0x8, R10 ;  /* 0x0000000800007824 */ /* 0x000fc600078e020a */
[----:B------:R0:W-:Y:S01]  /*0ee0*/  STL [R1+0x4], R5 ;  /* 0x0000040501007387 */ /* 0x0001e20000100800 */
[----:B------:R-:W-:-:S03]  /*0ef0*/  SHF.R.S32.HI R6, RZ, 0x1f, R5 ;  /* 0x0000001fff067819 */ /* 0x000fc60000011405 */
[----:B------:R1:W-:Y:S01]  /*0f00*/  STL [R1+0x3c], R4 ;  /* 0x00003c0401007387 */ /* 0x0003e20000100800 */
[----:B------:R-:W-:Y:S02]  /*0f10*/  IMAD R3, R3, 0x2, R2 ;  /* 0x0000000203037824 */ /* 0x000fe400078e0202 */
[----:B0-----:R-:W-:Y:S01]  /*0f20*/  IMAD.IADD R5, R11, 0x1, -R8 ;  /* 0x000000010b057824 */ /* 0x001fe200078e0a08 */
[----:B------:R0:W-:Y:S01]  /*0f30*/  STL [R1+0x60], R6 ;  /* 0x0000600601007387 */ /* 0x0001e20000100800 */
[----:B-1----:R-:W-:-:S03]  /*0f40*/  IMAD.SHL.U32 R4, R7, 0x8, RZ ;  /* 0x0000000807047824 */ /* 0x002fc600078e00ff */
[----:B------:R0:W-:Y:S04]  /*0f50*/  STL [R1+0x40], R5 ;  /* 0x0000400501007387 */ /* 0x0001e80000100800 */
[----:B------:R0:W-:Y:S04]  /*0f60*/  STL [R1+0x6c], R4 ;  /* 0x00006c0401007387 */ /* 0x0001e80000100800 */
[----:B------:R0:W-:Y:S04]  /*0f70*/  STL [R1+0x44], R0 ;  /* 0x0000440001007387 */ /* 0x0001e80000100800 */
[----:B------:R0:W-:Y:S01]  /*0f80*/  STL [R1+0x64], R3 ;  /* 0x0000640301007387 */ /* 0x0001e20000100800 */
[----:B------:R-:W-:Y:S01]  /*0f90*/  VIADD R18, R16, 0x20 ;  /* 0x0000002010127836 */ /* 0x000fe20000000000 */
[----:B------:R-:W-:Y:S01]  /*0fa0*/  SHF.R.S32.HI R17, RZ, 0x1f, R16 ;  /* 0x0000001fff117819 */ /* 0x000fe20000011410 */
[----:B------:R-:W-:-:S02]  /*0fb0*/  IMAD.MOV.U32 R19, RZ, RZ, RZ ;  /* 0x000000ffff137224 */ /* 0x000fc400078e00ff */
[----:B------:R-:W-:Y:S01]  /*0fc0*/  IMAD.MOV.U32 R155, RZ, RZ, RZ ;  /* 0x000000ffff9b7224 */ /* 0x000fe200078e00ff */
[----:B------:R-:W-:Y:S01]  /*0fd0*/  SHF.R.S32.HI R156, RZ, 0x1f, R18 ;  /* 0x0000001fff9c7819 */ /* 0x000fe20000011412 */
[----:B------:R-:W-:Y:S01]  /*0fe0*/  IMAD.MOV.U32 R22, RZ, RZ, RZ ;  /* 0x000000ffff167224 */ /* 0x000fe200078e00ff */
[----:B0-2---:R-:W-:-:S07]  /*0ff0*/  LOP3.LUT R157, R13, 0x1, RZ, 0xfc, !PT ;  /* 0x000000010d9d7812 */ /* 0x005fce00078efcff */
.L_x_2776:
        /* <DEDUP_REMOVED lines=8> */
[----:B---3--:R-:W-:Y:S01]  /*1080*/  IMAD.MOV.U32 R31, RZ, RZ, RZ ;  /* 0x000000ffff1f7224 */ /* 0x008fe200078e00ff */
        /* <DEDUP_REMOVED lines=24> */
[----:B------:R-:W2:Y:S01]  /*1210*/  @P2 LDG.E R10, desc[UR40][R4.64] ;  /* 0x00000028040a2981 */ /* 0x000ea2000c1e1900 */
[----:B------:R-:W-:Y:S01]  /*1220*/  UISETP.NE.U32.AND UP0, UPT, UR4, URZ, UPT ;  /* 0x0000003f0400728c */ /* 0x000fe2000bf05070 */
[----:B------:R-:W-:Y:S02]  /*1230*/  IMAD.MOV.U32 R28, RZ, RZ, R0 ;  /* 0x000000ffff1c7224 */ /* 0x000fe400078e0000 */
        /* <DEDUP_REMOVED lines=8> */
[----:B--2---:R1:W-:Y:S01]  /*12c0*/  STL [R1+0x18], R10 ;  /* 0x0000180a01007387 */ /* 0x0043e20000100800 */
[----:B------:R-:W-:Y:S05]  /*12d0*/  @P2 BRA `(.L_x_2632) ;  /* 0x0000000000282947 */ /* 0x000fea0003800000 */
[----:B------:R-:W-:Y:S02]  /*12e0*/  ULDC.64 UR4, c[0x0][0xa00] ;  /* 0x0002800000047ab9 */ /* 0x000fe40000000a00 */
[----:B------:R-:W-:-:S04]  /*12f0*/  ISETP.NE.U32.AND P1, PT, RZ, UR4, PT ;  /* 0x00000004ff007c0c */ /* 0x000fc8000bf25070 */
[----:B------:R-:W-:-:S13]  /*1300*/  ISETP.NE.AND.EX P1, PT, RZ, UR5, PT, P1 ;  /* 0x00000005ff007c0c */ /* 0x000fda000bf25310 */
[----:B------:R-:W-:Y:S05]  /*1310*/  @!P1 BRA `(.L_x_2632) ;  /* 0x0000000000189947 */ /* 0x000fea0003800000 */
[----:B------:R-:W0:Y:S02]  /*1320*/  LDC.64 R4, c[0x0][0xa00] ;  /* 0x00028000ff047b82 */ /* 0x000e240000000a00 */
[----:B0-----:R-:W-:-:S05]  /*1330*/  IMAD.WIDE R4, R28, 0x4, R4 ;  /* 0x000000041c047825 */ /* 0x001fca00078e0204 */
[----:B------:R-:W2:Y:S04]  /*1340*/  LDG.E R0, desc[UR40][R4.64] ;  /* 0x0000002804007981 */ /* 0x000ea8000c1e1900 */
[----:B-1----:R-:W2:Y:S02]  /*1350*/  LDG.E R7, desc[UR40][R4.64+0x4] ;  /* 0x0000042804077981 */ /* 0x002ea4000c1e1900 */
[----:B--2---:R-:W-:-:S05]  /*1360*/  IMAD.IADD R10, R7, 0x1, -R0 ;  /* 0x00000001070a7824 */ /* 0x004fca00078e0a00 */
[----:B------:R0:W-:Y:S02]  /*1370*/  STL [R1+0x18], R10 ;  /* 0x0000180a01007387 */ /* 0x0001e40000100800 */
.L_x_2632:
[----:B------:R-:W-:Y:S01]  /*1380*/  ULDC.64 UR4, c[0x0][0xa20] ;  /* 0x0002880000047ab9 */ /* 0x000fe20000000a00 */
[----:B------:R2:W-:Y:S01]  /*1390*/  STL [R1+0x48], R34 ;  /* 0x0000482201007387 */ /* 0x0005e20000100800 */
[----:B------:R-:W-:-:S04]  /*13a0*/  ISETP.NE.U32.AND P1, PT, RZ, UR4, PT ;  /* 0x00000004ff007c0c */ /* 0x000fc8000bf25070 */
[----:B------:R-:W-:-:S13]  /*13b0*/  ISETP.NE.AND.EX P1, PT, RZ, UR5, PT, P1 ;  /* 0x00000005ff007c0c */ /* 0x000fda000bf25310 */
[----:B--2---:R-:W-:Y:S05]  /*13c0*/  @!P1 BRA `(.L_x_2633) ;  /* 0x0000000000109947 */ /* 0x004fea0003800000 */
[----:B------:R-:W-:-:S04]  /*13d0*/  IADD3 R4, P0, R36, UR4, RZ ;  /* 0x0000000424047c10 */ /* 0x000fc8000ff1e0ff */
[----:B------:R-:W-:-:S05]  /*13e0*/  IADD3.X R5, R32, UR5, RZ, P0, !PT ;  /* 0x0000000520057c10 */ /* 0x000fca00087fe4ff */
[----:B------:R2:W5:Y:S01]  /*13f0*/  LDG.E R30, desc[UR40][R4.64] ;  /* 0x00000028041e7981 */ /* 0x000562000c1e1900 */
[----:B------:R-:W-:Y:S05]  /*1400*/  BRA `(.L_x_2634) ;  /* 0x0000000000107947 */ /* 0x000fea0003800000 */
.L_x_2633:
[----:B------:R-:W-:Y:S05]  /*1410*/  @!P0 BRA `(.L_x_2634) ;  /* 0x00000000000c8947 */ /* 0x000fea0003800000 */
[----:B------:R-:W2:Y:S04]  /*1420*/  LDG.E R5, desc[UR40][R8.64] ;  /* 0x0000002808057981 */ /* 0x000ea8000c1e1900 */
[----:B------:R-:W2:Y:S02]  /*1430*/  LDG.E R30, desc[UR40][R8.64+0x4] ;  /* 0x00000428081e7981 */ /* 0x000ea4000c1e1900 */
[----:B--2---:R-:W-:-:S07]  /*1440*/  IMAD.IADD R30, R30, 0x1, -R5 ;  /* 0x000000011e1e7824 */ /* 0x004fce00078e0a05 */
.L_x_2634:
[----:B------:R-:W-:Y:S01]  /*1450*/  ULDC.64 UR4, c[0x0][0xa10] ;  /* 0x0002840000047ab9 */ /* 0x000fe20000000a00 */
[----:B-1----:R-:W1:Y:S01]  /*1460*/  LDC R8, c[0x0][0x448] ;  /* 0x00011200ff087b82 */ /* 0x002e620000000800 */
[----:B------:R-:W-:-:S04]  /*1470*/  ISETP.NE.U32.AND P0, PT, RZ, UR4, PT ;  /* 0x00000004ff007c0c */ /* 0x000fc8000bf05070 */
[----:B------:R-:W-:Y:S01]  /*1480*/  ISETP.NE.AND.EX P0, PT, RZ, UR5, PT, P0 ;  /* 0x00000005ff007c0c */ /* 0x000fe2000bf05300 */
[----:B------:R-:W-:-:S12]  /*1490*/  ULDC.64 UR4, c[0x0][0xa30] ;  /* 0x00028c0000047ab9 */ /* 0x000fd80000000a00 */
[----:B--2---:R-:W2:Y:S02]  /*14a0*/  @P0 LDC.64 R4, c[0x0][0xa10] ;  /* 0x00028400ff040b82 */ /* 0x004ea40000000a00 */
[----:B--2---:R-:W-:-:S05]  /*14b0*/  @P0 IMAD.WIDE R4, R28, 0x4, R4 ;  /* 0x000000041c040825 */ /* 0x004fca00078e0204 */
[----:B------:R-:W2:Y:S04]  /*14c0*/  @P0 LDG.E R0, desc[UR40][R4.64] ;  /* 0x0000002804000981 */ /* 0x000ea8000c1e1900 */
[----:B------:R3:W2:Y:S01]  /*14d0*/  @P0 LDG.E R9, desc[UR40][R4.64+0x4] ;  /* 0x0000042804090981 */ /* 0x0006a2000c1e1900 */
[----:B------:R-:W-:Y:S01]  /*14e0*/  ISETP.NE.U32.AND P1, PT, RZ, UR4, PT ;  /* 0x00000004ff007c0c */ /* 0x000fe2000bf25070 */
[----:B-----5:R-:W-:-:S03]  /*14f0*/  IMAD.MOV.U32 R24, RZ, RZ, R30 ;  /* 0x000000ffff187224 */ /* 0x020fc600078e001e */
[----:B------:R-:W-:-:S13]  /*1500*/  ISETP.NE.AND.EX P1, PT, RZ, UR5, PT, P1 ;  /* 0x00000005ff007c0c */ /* 0x000fda000bf25310 */
[----:B------:R-:W-:-:S04]  /*1510*/  @P1 IADD3 R6, P2, R36, UR4, RZ ;  /* 0x0000000424061c10 */ /* 0x000fc8000ff5e0ff */
[----:B------:R-:W-:-:S05]  /*1520*/  @P1 IADD3.X R7, R32, UR5, RZ, P2, !PT ;  /* 0x0000000520071c10 */ /* 0x000fca00097fe4ff */
[----:B------:R4:W5:Y:S01]  /*1530*/  @P1 LDG.E R24, desc[UR40][R6.64] ;  /* 0x0000002806181981 */ /* 0x000962000c1e1900 */
[----:B-1----:R-:W-:Y:S01]  /*1540*/  ISETP.NE.AND P1, PT, R8, 0x1, PT ;  /* 0x000000010800780c */ /* 0x002fe20003f25270 */
[----:B------:R-:W-:Y:S02]  /*1550*/  IMAD R12, R33, 0xc0, RZ ;  /* 0x000000c0210c7824 */ /* 0x000fe400078e02ff */
[----:B------:R-:W-:Y:S02]  /*1560*/  IMAD.IADD R8, R30, 0x1, -R3 ;  /* 0x000000011e087824 */ /* 0x000fe400078e0a03 */
[----:B---3--:R-:W-:Y:S01]  /*1570*/  VIADD R4, R12, 0xbf ;  /* 0x000000bf0c047836 */ /* 0x008fe20000000000 */
[----:B------:R1:W-:Y:S01]  /*1580*/  STL [R1+0x28], R12 ;  /* 0x0000280c01007387 */ /* 0x0003e20000100800 */
[----:B------:R-:W-:-:S05]  /*1590*/  IMAD.MOV R27, RZ, RZ, -R8 ;  /* 0x000000ffff1b7224 */ /* 0x000fca00078e0a08 */
[----:B------:R-:W-:Y:S01]  /*15a0*/  VIMNMX R27, RZ, R27, !PT ;  /* 0x0000001bff1b7248 */ /* 0x000fe20007fe0100 */
[----:B------:R-:W3:Y:S08]  /*15b0*/  @P1 LDC R11, c[0x0][0x44c] ;  /* 0x00011300ff0b1b82 */ /* 0x000ef00000000800 */
[----:B------:R-:W0:Y:S01]  /*15c0*/  @P1 LDC R5, c[0x0][0x450] ;  /* 0x00011400ff051b82 */ /* 0x000e220000000800 */
[----:B--2---:R-:W-:Y:S01]  /*15d0*/  @P0 IADD3 R29, -R0, R9, RZ ;  /* 0x00000009001d0210 */ /* 0x004fe20007ffe1ff */
[----:B---3--:R-:W-:-:S04]  /*15e0*/  @P1 IMAD.HI.U32 R0, R4, R11, RZ ;  /* 0x0000000b04001227 */ /* 0x008fc800078e00ff */
[----:B----4-:R-:W-:Y:S01]  /*15f0*/  IMAD.IADD R6, R8, 0x1, R29 ;  /* 0x0000000108067824 */ /* 0x010fe200078e021d */
[----:B0-----:R-:W-:-:S03]  /*1600*/  @P1 SHF.R.U32.HI R4, RZ, R5, R0 ;  /* 0x00000005ff041219 */ /* 0x001fc60000011600 */
[C---:B------:R-:W-:Y:S01]  /*1610*/  VIADD R0, R6.reuse, 0x7f ;  /* 0x0000007f06007836 */ /* 0x040fe20000000000 */
[----:B------:R-:W-:Y:S01]  /*1620*/  IADD3 R83, R6, 0x80, -R10 ;  /* 0x0000008006537810 */ /* 0x000fe20007ffe80a */
[----:B------:R1:W-:Y:S03]  /*1630*/  STL [R1+0x24], R6 ;  /* 0x0000240601007387 */ /* 0x0003e60000100800 */
[----:B------:R-:W-:Y:S01]  /*1640*/  SHF.R.S32.HI R3, RZ, 0x1f, R0 ;  /* 0x0000001fff037819 */ /* 0x000fe20000011400 */
[----:B------:R-:W-:-:S03]  /*1650*/  IMAD.IADD R4, R83, 0x1, R4 ;  /* 0x0000000153047824 */ /* 0x000fc600078e0204 */
[----:B------:R-:W-:Y:S02]  /*1660*/  LEA.HI R3, R3, R0, RZ, 0x7 ;  /* 0x0000000003037211 */ /* 0x000fe400078f38ff */
[----:B------:R-:W-:Y:S02]  /*1670*/  SHF.R.S32.HI R5, RZ, 0x1f, R4 ;  /* 0x0000001fff057819 */ /* 0x000fe40000011404 */
[----:B------:R-:W-:Y:S02]  /*1680*/  SHF.R.S32.HI R84, RZ, 0x7, R3 ;  /* 0x00000007ff547819 */ /* 0x000fe40000011403 */
[----:B------:R-:W-:-:S04]  /*1690*/  LEA.HI R5, R5, R4, RZ, 0x7 ;  /* 0x0000000405057211 */ /* 0x000fc800078f38ff */
[----:B------:R-:W-:-:S04]  /*16a0*/  SHF.R.S32.HI R5, RZ, 0x7, R5 ;  /* 0x00000007ff057819 */ /* 0x000fc80000011405 */
[----:B------:R-:W-:-:S05]  /*16b0*/  VIMNMX R5, R84, R5, PT ;  /* 0x0000000554057248 */ /* 0x000fca0003fe0100 */
[----:B------:R-:W-:-:S05]  /*16c0*/  IMAD R0, R5, 0x80, -R8 ;  /* 0x0000008005007824 */ /* 0x000fca00078e0a08 */
[----:B------:R-:W-:-:S04]  /*16d0*/  VIMNMX R0, R0, R29, PT ;  /* 0x0000001d00007248 */ /* 0x000fc80003fe0100 */
[----:B------:R-:W-:Y:S02]  /*16e0*/  ISETP.GT.AND P0, PT, R0, R27, PT ;  /* 0x0000001b0000720c */ /* 0x000fe40003f04270 */
[----:B------:R-:W-:-:S05]  /*16f0*/  SHF.R.U32.HI R27, RZ, 0x7, R27 ;  /* 0x00000007ff1b7819 */ /* 0x000fca000001161b */
[----:B------:R-:W-:-:S06]  /*1700*/  IMAD.MOV.U32 R26, RZ, RZ, R27 ;  /* 0x000000ffff1a7224 */ /* 0x000fcc00078e001b */
[----:B------:R-:W-:-:S05]  /*1710*/  @P0 VIADD R0, R0, 0x7f ;  /* 0x0000007f00000836 */ /* 0x000fca0000000000 */
[----:B------:R-:W-:-:S04]  /*1720*/  @P0 SHF.R.S32.HI R3, RZ, 0x1f, R0 ;  /* 0x0000001fff030819 */ /* 0x000fc80000011400 */
[----:B------:R-:W-:-:S04]  /*1730*/  @P0 LEA.HI R3, R3, R0, RZ, 0x7 ;  /* 0x0000000003030211 */ /* 0x000fc800078f38ff */
[----:B------:R-:W-:Y:S02]  /*1740*/  @P0 SHF.R.S32.HI R26, RZ, 0x7, R3 ;  /* 0x00000007ff1a0819 */ /* 0x000fe40000011403 */
[----:B------:R-:W-:Y:S02]  /*1750*/  PLOP3.LUT P0, PT, PT, PT, PT, 0x80, 0x0 ;  /* 0x000000000000781c */ /* 0x000fe40003f0f070 */
[----:B------:R-:W-:-:S13]  /*1760*/  ISETP.GT.AND P1, PT, R26, R27, PT ;  /* 0x0000001b1a00720c */ /* 0x000fda0003f24270 */
[----:B-1----:R-:W-:Y:S05]  /*1770*/  @!P1 BRA `(.L_x_2635) ;  /* 0x0000004000d89947 */ /* 0x002fea0003800000 */
        /* <DEDUP_REMOVED lines=20> */
.L_x_2637:
[----:B------:R-:W-:Y:S05]  /*18c0*/  BSYNC B6 ;  /* 0x0000000000067941 */ /* 0x000fea0003800000 */
.L_x_2636:
[----:B------:R-:W-:Y:S01]  /*18d0*/  VIADD R25, R2, 0x400 ;  /* 0x0000040002197836 */ /* 0x000fe20000000000 */
[----:B------:R-:W-:Y:S04]  /*18e0*/  BSSY B6, `(.L_x_2638) ;  /* 0x0000013000067945 */ /* 0x000fe80003800000 */
[----:B------:R-:W-:-:S13]  /*18f0*/  LOP3.LUT P0, RZ, R25, 0x3ff, RZ, 0xc0, !PT ;  /* 0x000003ff19ff7812 */ /* 0x000fda000780c0ff */
[----:B------:R-:W-:Y:S05]  /*1900*/  @!P0 BRA `(.L_x_2639) ;  /* 0x0000000000408947 */ /* 0x000fea0003800000 */
        /* <DEDUP_REMOVED lines=16> */
.L_x_2639:
[----:B------:R-:W-:Y:S05]  /*1a10*/  BSYNC B6 ;  /* 0x0000000000067941 */ /* 0x000fea0003800000 */
.L_x_2638:
[----:B------:R-:W2:Y:S01]  /*1a20*/  LDL R14, [R1+0x38] ;  /* 0x00003800010e7983 */ /* 0x000ea20000100800 */
[----:B------:R-:W-:Y:S01]  /*1a30*/  ULDC.64 UR4, c[0x0][0x9f8] ;  /* 0x00027e0000047ab9 */ /* 0x000fe20000000a00 */
[----:B------:R-:W0:Y:S01]  /*1a40*/  LDC.64 R4, c[0x0][0x3f8] ;  /* 0x0000fe00ff047b82 */ /* 0x000e220000000a00 */
[----:B------:R-:W-:Y:S01]  /*1a50*/  ISETP.NE.U32.AND P0, PT, RZ, UR4, PT ;  /* 0x00000004ff007c0c */ /* 0x000fe2000bf05070 */
[----:B------:R-:W3:Y:S03]  /*1a60*/  LDL R12, [R1+0x3c] ;  /* 0x00003c00010c7983 */ /* 0x000ee60000100800 */
[----:B------:R-:W-:-:S03]  /*1a70*/  ISETP.NE.AND.EX P0, PT, RZ, UR5, PT, P0 ;  /* 0x00000005ff007c0c */ /* 0x000fc6000bf05300 */
[----:B------:R-:W1:Y:S08]  /*1a80*/  LDC.64 R62, c[0x0][0x408] ;  /* 0x00010200ff3e7b82 */ /* 0x000e700000000a00 */
[----:B------:R-:W4:Y:S02]  /*1a90*/  LDC R59, c[0x0][0x3f4] ;  /* 0x0000fd00ff3b7b82 */ /* 0x000f240000000800 */
[----:B------:R-:W-:-:S04]  /*1aa0*/  @P0 IADD3 R6, P1, R36, UR4, RZ ;  /* 0x0000000424060c10 */ /* 0x000fc8000ff3e0ff */
[----:B------:R-:W-:-:S05]  /*1ab0*/  @P0 IADD3.X R7, R32, UR5, RZ, P1, !PT ;  /* 0x0000000520070c10 */ /* 0x000fca0008ffe4ff */
[----:B------:R4:W3:Y:S01]  /*1ac0*/  @P0 LDG.E R28, desc[UR40][R6.64] ;  /* 0x00000028061c0981 */ /* 0x0008e2000c1e1900 */
[----:B------:R-:W4:Y:S01]  /*1ad0*/  S2R R32, SR_TID.X ;  /* 0x0000000000207919 */ /* 0x000f220000002100 */
[----:B------:R-:W-:Y:S02]  /*1ae0*/  SHF.R.S32.HI R3, RZ, 0x1f, R154 ;  /* 0x0000001fff037819 */ /* 0x000fe4000001149a */
[----:B------:R-:W-:-:S03]  /*1af0*/  SHF.R.S32.HI R153, RZ, 0x1f, R152 ;  /* 0x0000001fff997819 */ /* 0x000fc60000011498 */
[C---:B0-----:R-:W-:Y:S02]  /*1b00*/  IMAD R0, R3.reuse, R4, RZ ;  /* 0x0000000403007224 */ /* 0x041fe400078e02ff */
[----:B-1----:R-:W-:Y:S01]  /*1b10*/  IMAD R3, R3, R62, RZ ;  /* 0x0000003e03037224 */ /* 0x002fe200078e02ff */
[----:B----4-:R-:W-:Y:S02]  /*1b20*/  ISETP.GE.AND P0, PT, R16, R59, PT ;  /* 0x0000003b1000720c */ /* 0x010fe40003f06270 */
[----:B-----5:R-:W-:Y:S01]  /*1b30*/  SHF.R.S32.HI R7, RZ, 0x1f, R24 ;  /* 0x0000001fff077819 */ /* 0x020fe20000011418 */
[C---:B------:R-:W-:Y:S02]  /*1b40*/  IMAD R13, R154.reuse, R5, R0 ;  /* 0x000000059a0d7224 */ /* 0x040fe400078e0200 */
[----:B------:R-:W-:-:S04]  /*1b50*/  IMAD.WIDE.U32 R8, R154, R4, R152 ;  /* 0x000000049a087225 */ /* 0x000fc800078e0098 */
[----:B------:R-:W-:-:S04]  /*1b60*/  IMAD.WIDE.U32 R10, R154, R4, R16 ;  /* 0x000000049a0a7225 */ /* 0x000fc800078e0010 */
[----:B------:R-:W-:Y:S01]  /*1b70*/  VIADD R36, R32, 0xffffff80 ;  /* 0xffffff8020247836 */ /* 0x000fe20000000000 */
[----:B------:R-:W-:-:S04]  /*1b80*/  SHF.R.U32.HI R35, RZ, 0x7, R32 ;  /* 0x00000007ff237819 */ /* 0x000fc80000011620 */
[----:B------:R-:W-:Y:S01]  /*1b90*/  SHF.R.S32.HI R32, RZ, 0x1f, R36 ;  /* 0x0000001fff207819 */ /* 0x000fe20000011424 */
[----:B------:R-:W-:-:S03]  /*1ba0*/  IMAD R15, R154, R63, R3 ;  /* 0x0000003f9a0f7224 */ /* 0x000fc600078e0203 */
[----:B------:R-:W-:Y:S02]  /*1bb0*/  LEA.HI R32, R32, R36, RZ, 0x2 ;  /* 0x0000002420207211 */ /* 0x000fe400078f10ff */
[----:B------:R-:W-:Y:S01]  /*1bc0*/  SEL R3, R59, RZ, P0 ;  /* 0x000000ff3b037207 */ /* 0x000fe20000000000 */
[----:B------:R-:W-:Y:S01]  /*1bd0*/  IMAD R6, R7, R4, RZ ;  /* 0x0000000407067224 */ /* 0x000fe200078e02ff */
[----:B------:R-:W-:Y:S01]  /*1be0*/  LOP3.LUT R32, R32, 0xfffffffc, RZ, 0xc0, !PT ;  /* 0xfffffffc20207812 */ /* 0x000fe200078ec0ff */
[----:B------:R-:W-:Y:S02]  /*1bf0*/  IMAD.IADD R9, R9, 0x1, R13 ;  /* 0x0000000109097824 */ /* 0x000fe400078e020d */
[----:B------:R-:W-:Y:S02]  /*1c00*/  IMAD.IADD R11, R13, 0x1, R11 ;  /* 0x000000010d0b7824 */ /* 0x000fe400078e020b */
[----:B------:R-:W-:Y:S01]  /*1c10*/  IMAD R7, R7, R62, RZ ;  /* 0x0000003e07077224 */ /* 0x000fe200078e02ff */
[----:B------:R-:W-:Y:S01]  /*1c20*/  IADD3 R32, R36, -R32, RZ ;  /* 0x8000002024207210 */ /* 0x000fe20007ffe0ff */
[----:B------:R-:W-:Y:S01]  /*1c30*/  IMAD.WIDE.U32 R52, R154, R62, R152 ;  /* 0x0000003e9a347225 */ /* 0x000fe200078e0098 */
[----:B------:R-:W-:-:S03]  /*1c40*/  SHF.L.U64.HI R66, R4, 0x7, R5 ;  /* 0x0000000704427819 */ /* 0x000fc60000010205 */
[----:B------:R-:W-:Y:S01]  /*1c50*/  IMAD.WIDE.U32 R54, R154, R62, R16 ;  /* 0x0000003e9a367225 */ /* 0x000fe200078e0010 */
[----:B------:R-:W-:-:S03]  /*1c60*/  SHF.L.U64.HI R64, R62, 0x7, R63 ;  /* 0x000000073e407819 */ /* 0x000fc6000001023f */
[----:B------:R-:W-:Y:S02]  /*1c70*/  IMAD.IADD R3, R16, 0x1, R3 ;  /* 0x0000000110037824 */ /* 0x000fe400078e0203 */
[----:B------:R-:W-:Y:S01]  /*1c80*/  IMAD.IADD R68, R31, 0x1, R30 ;  /* 0x000000011f447824 */ /* 0x000fe200078e021e */
[----:B------:R-:W-:Y:S01]  /*1c90*/  ISETP.NE.AND P6, PT, R35, 0x1, PT ;  /* 0x000000012300780c */ /* 0x000fe20003fc5270 */
[----:B------:R-:W-:Y:S01]  /*1ca0*/  IMAD.WIDE.U32 R20, R24, R4, R8 ;  /* 0x0000000418147225 */ /* 0x000fe200078e0008 */
[----:B------:R-:W-:-:S03]  /*1cb0*/  SHF.R.S32.HI R0, RZ, 0x1f, R3 ;  /* 0x0000001fff007819 */ /* 0x000fc60000011403 */
[----:B------:R-:W-:-:S04]  /*1cc0*/  IMAD.WIDE.U32 R30, R24, R4, R10 ;  /* 0x00000004181e7225 */ /* 0x000fc800078e000a */
[----:B------:R-:W-:Y:S02]  /*1cd0*/  IMAD.SHL.U32 R65, R4, 0x80, RZ ;  /* 0x0000008004417824 */ /* 0x000fe400078e00ff */
[----:B------:R-:W-:Y:S02]  /*1ce0*/  IMAD R7, R24, R63, R7 ;  /* 0x0000003f18077224 */ /* 0x000fe400078e0207 */
[----:B------:R-:W-:Y:S02]  /*1cf0*/  IMAD.IADD R53, R53, 0x1, R15 ;  /* 0x0000000135357824 */ /* 0x000fe400078e020f */
[----:B------:R-:W-:Y:S01]  /*1d00*/  IMAD.IADD R55, R15, 0x1, R55 ;  /* 0x000000010f377824 */ /* 0x000fe200078e0237 */
[----:B------:R-:W-:Y:S01]  /*1d10*/  LEA.HI R0, R0, R3, RZ, 0x3 ;  /* 0x0000000300007211 */ /* 0x000fe200078f18ff */
[----:B------:R-:W-:-:S04]  /*1d20*/  IMAD.WIDE.U32 R52, R24, R62, R52 ;  /* 0x0000003e18347225 */ /* 0x000fc800078e0034 */
[----:B------:R-:W-:-:S04]  /*1d30*/  IMAD.WIDE.U32 R54, R24, R62, R54 ;  /* 0x0000003e18367225 */ /* 0x000fc800078e0036 */
[----:B------:R-:W-:Y:S02]  /*1d40*/  VIADD R82, R35, 0x8 ;  /* 0x0000000823527836 */ /* 0x000fe40000000000 */
[----:B------:R-:W-:Y:S02]  /*1d50*/  IMAD R60, R32, 0x60, R154 ;  /* 0x00000060203c7824 */ /* 0x000fe400078e029a */
[----:B------:R-:W-:Y:S01]  /*1d60*/  IMAD R3, R24, R5, R6 ;  /* 0x0000000518037224 */ /* 0x000fe200078e0206 */
[----:B------:R-:W-:Y:S01]  /*1d70*/  LOP3.LUT R6, R0, 0xfffffff8, RZ, 0xc0, !PT ;  /* 0xfffffff800067812 */ /* 0x000fe200078ec0ff */
[----:B------:R-:W-:Y:S02]  /*1d80*/  IMAD.IADD R35, R53, 0x1, R7 ;  /* 0x0000000135237824 */ /* 0x000fe400078e0207 */
[----:B------:R-:W-:Y:S01]  /*1d90*/  IMAD.IADD R32, R7, 0x1, R55 ;  /* 0x0000000107207824 */ /* 0x000fe200078e0237 */
[----:B------:R-:W-:Y:S01]  /*1da0*/  SHF.R.S32.HI R7, RZ, 0x3, R0 ;  /* 0x00000003ff077819 */ /* 0x000fe20000011400 */
[----:B------:R-:W-:Y:S05]  /*1db0*/  @!P6 WARPSYNC.ALL ;  /* 0x000000000000e948 */ /* 0x000fea0003800000 */
[----:B------:R-:W-:Y:S01]  /*1dc0*/  IMAD.IADD R57, R21, 0x1, R3 ;  /* 0x0000000115397824 */ /* 0x000fe200078e0203 */
[----:B------:R-:W-:Y:S01]  /*1dd0*/  LOP3.LUT R23, R23, 0xfffffffd, RZ, 0xc0, !PT ;  /* 0xfffffffd17177812 */ /* 0x000fe200078ec0ff */
[----:B------:R-:W-:Y:S01]  /*1de0*/  IMAD.IADD R56, R3, 0x1, R31 ;  /* 0x0000000103387824 */ /* 0x000fe200078e021f */
[----:B------:R-:W-:Y:S01]  /*1df0*/  ULDC UR4, c[0x0][0x2f4] ;  /* 0x0000bd0000047ab9 */ /* 0x000fe20000000800 */
[----:B------:R-:W-:Y:S01]  /*1e00*/  IMAD.SHL.U32 R62, R62, 0x80, RZ ;  /* 0x000000803e3e7824 */ /* 0x000fe200078e00ff */
[----:B------:R-:W-:Y:S01]  /*1e10*/  SHF.R.S32.HI R61, RZ, 0x1f, R34 ;  /* 0x0000001fff3d7819 */ /* 0x000fe20000011422 */
[----:B------:R-:W-:Y:S01]  /*1e20*/  IMAD.SHL.U32 R59, R59, 0x2, RZ ;  /* 0x000000023b3b7824 */ /* 0x000fe200078e00ff */
[----:B------:R-:W-:Y:S01]  /*1e30*/  @!P6 BAR.SYNC.DEFER_BLOCKING 0x9, 0x100 ;  /* 0x024400000000eb1d */ /* 0x000fe20000010000 */
[----:B------:R-:W-:Y:S01]  /*1e40*/  ISETP.GE.AND P2, PT, R18, UR4, PT ;  /* 0x0000000412007c0c */ /* 0x000fe2000bf46270 */
[C---:B--2---:R-:W-:Y:S01]  /*1e50*/  IMAD.SHL.U32 R67, R14.reuse, 0x40, RZ ;  /* 0x000000400e437824 */ /* 0x044fe200078e00ff */
[----:B------:R-:W-:-:S02]  /*1e60*/  LOP3.LUT P1, RZ, R14, 0x4, RZ, 0xc0, !PT ;  /* 0x000000040eff7812 */ /* 0x000fc4000782c0ff */
[----:B------:R-:W-:Y:S02]  /*1e70*/  SHF.R.S32.HI R14, RZ, 0x1f, R36 ;  /* 0x0000001fff0e7819 */ /* 0x000fe40000011424 */
[----:B------:R-:W-:Y:S02]  /*1e80*/  LOP3.LUT R67, R67, 0x1c0, RZ, 0xc0, !PT ;  /* 0x000001c043437812 */ /* 0x000fe400078ec0ff */
[----:B------:R-:W-:Y:S01]  /*1e90*/  LEA.HI R14, R14, R36, RZ, 0x5 ;  /* 0x000000240e0e7211 */ /* 0x000fe200078f28ff */
[----:B------:R-:W-:Y:S01]  /*1ea0*/  VIADD R36, R154, 0x60 ;  /* 0x000000609a247836 */ /* 0x000fe20000000000 */
[----:B------:R-:W-:Y:S02]  /*1eb0*/  SHF.R.U32.HI R63, RZ, 0x3, R67 ;  /* 0x00000003ff3f7819 */ /* 0x000fe40000011643 */
[----:B------:R-:W-:Y:S01]  /*1ec0*/  LOP3.LUT R4, R67, 0x18, R16, 0xf8, !PT ;  /* 0x0000001843047812 */ /* 0x000fe200078ef810 */
[----:B------:R-:W-:Y:S01]  /*1ed0*/  IMAD.SHL.U32 R36, R36, 0x40, RZ ;  /* 0x0000004024247824 */ /* 0x000fe200078e00ff */
[----:B------:R-:W-:-:S02]  /*1ee0*/  SHF.R.S32.HI R14, RZ, 0x5, R14 ;  /* 0x00000005ff0e7819 */ /* 0x000fc4000001140e */
[----:B------:R-:W-:Y:S02]  /*1ef0*/  LOP3.LUT R4, R4, R63, RZ, 0x3c, !PT ;  /* 0x0000003f04047212 */ /* 0x000fe400078e3cff */
[----:B------:R-:W-:-:S03]  /*1f00*/  LOP3.LUT R36, R36, 0x1c0, RZ, 0xc0, !PT ;  /* 0x000001c024247812 */ /* 0x000fc600078ec0ff */
[----:B------:R-:W-:Y:S01]  /*1f10*/  IMAD R58, R14, 0x200, R4 ;  /* 0x000002000e3a7824 */ /* 0x000fe200078e0204 */
[--C-:B------:R-:W-:Y:S02]  /*1f20*/  LOP3.LUT R4, R67, 0x38, R0.reuse, 0xf8, !PT ;  /* 0x0000003843047812 */ /* 0x100fe400078ef800 */
[----:B------:R-:W-:Y:S01]  /*1f30*/  LOP3.LUT R0, R36, 0x38, R0, 0xf8, !PT ;  /* 0x0000003824007812 */ /* 0x000fe200078ef800 */
[----:B------:R-:W-:-:S04]  /*1f40*/  VIADD R36, R154, 0x60 ;  /* 0x000000609a247836 */ /* 0x000fc80000000000 */
[----:B------:R-:W-:-:S05]  /*1f50*/  IMAD.SHL.U32 R36, R36, 0x40, RZ ;  /* 0x0000004024247824 */ /* 0x000fca00078e00ff */
[----:B------:R-:W-:-:S04]  /*1f60*/  LOP3.LUT R36, R36, 0x1c0, RZ, 0xc0, !PT ;  /* 0x000001c024247812 */ /* 0x000fc800078ec0ff */
[----:B------:R-:W-:Y:S02]  /*1f70*/  SHF.R.U32.HI R36, RZ, 0x3, R36 ;  /* 0x00000003ff247819 */ /* 0x000fe40000011624 */
[----:B------:R-:W-:Y:S02]  /*1f80*/  LOP3.LUT R3, R4, R63, RZ, 0x3c, !PT ;  /* 0x0000003f04037212 */ /* 0x000fe400078e3cff */
[----:B------:R-:W-:Y:S02]  /*1f90*/  LOP3.LUT R0, R0, R36, RZ, 0x3c, !PT ;  /* 0x0000002400007212 */ /* 0x000fe400078e3cff */
[----:B------:R-:W-:Y:S01]  /*1fa0*/  @P1 LOP3.LUT R23, R23, 0x2, RZ, 0xfc, !PT ;  /* 0x0000000217171812 */ /* 0x000fe200078efcff */
[----:B------:R-:W-:Y:S01]  /*1fb0*/  IMAD R3, R14, 0x200, R3 ;  /* 0x000002000e037824 */ /* 0x000fe200078e0203 */
[----:B------:R-:W-:Y:S01]  /*1fc0*/  ISETP.GE.AND P1, PT, R16, UR4, PT ;  /* 0x0000000410007c0c */ /* 0x000fe2000bf26270 */
[----:B---3--:R-:W-:Y:S01]  /*1fd0*/  IMAD.IADD R0, R12, 0x1, R0 ;  /* 0x000000010c007824 */ /* 0x008fe200078e0200 */
[----:B------:R-:W-:-:S02]  /*1fe0*/  SHF.R.S32.HI R5, RZ, 0x1f, R28 ;  /* 0x0000001fff057819 */ /* 0x000fc4000001141c */
[----:B------:R-:W-:-:S09]  /*1ff0*/  SHF.R.S32.HI R4, RZ, 0x1f, R6 ;  /* 0x0000001fff047819 */ /* 0x000fd20000011406 */
.L_x_2695:
        /* <DEDUP_REMOVED lines=24> */
[----:B------:R0:W5:Y:S01]  /*2180*/  @!P3 LDG.E R72, desc[UR40][R8.64] ;  /* 0x000000280848b981 */ /* 0x000162000c1e1900 */
[----:B------:R-:W-:Y:S01]  /*2190*/  ISETP.GT.AND P3, PT, R26, R27, PT ;  /* 0x0000001b1a00720c */ /* 0x000fe20003f64270 */
[----:B------:R-:W-:Y:S01]  /*21a0*/  IMAD R10, R19, 0x2000, R58 ;  /* 0x00002000130a7824 */ /* 0x000fe200078e023a */
[----:B------:R-:W-:Y:S01]  /*21b0*/  LOP3.LUT R23, R23, 0xfffffffe, RZ, 0xc0, !PT ;  /* 0xfffffffe17177812 */ /* 0x000fe200078ec0ff */
[----:B------:R-:W-:Y:S05]  /*21c0*/  YIELD ;  /* 0x0000000000007946 */ /* 0x000fea0003800000 */
[----:B------:R-:W-:Y:S01]  /*21d0*/  IADD3 R12, -R12, RZ, RZ ;  /* 0x000000ff0c0c7210 */ /* 0x000fe20007ffe1ff */
[C---:B------:R-:W-:Y:S01]  /*21e0*/  VIADD R70, R10.reuse, 0x20 ;  /* 0x000000200a467836 */ /* 0x040fe20000000000 */
[----:B------:R-:W-:Y:S01]  /*21f0*/  BSSY B0, `(.L_x_2640) ;  /* 0x000032d000007945 */ /* 0x000fe20003800000 */
[----:B------:R-:W-:-:S02]  /*2200*/  IMAD R71, R10, 0x2, R25 ;  /* 0x000000020a477824 */ /* 0x000fc400078e0219 */
[----:B------:R-:W-:Y:S01]  /*2210*/  @P3 LOP3.LUT R23, R23, 0x1, RZ, 0xfc, !PT ;  /* 0x0000000117173812 */ /* 0x000fe200078efcff */
[----:B------:R-:W-:Y:S01]  /*2220*/  IMAD R73, R73, R12, R36 ;  /* 0x0000000c49497224 */ /* 0x000fe200078e0224 */
[----:B------:R-:W-:Y:S02]  /*2230*/  ISETP.GE.AND P3, PT, R78, 0x1, PT ;  /* 0x000000014e00780c */ /* 0x000fe40003f66270 */
[----:B--2---:R-:W-:-:S13]  /*2240*/  LOP3.LUT P5, RZ, R37, 0x4, RZ, 0xc0, !PT ;  /* 0x0000000425ff7812 */ /* 0x004fda00078ac0ff */
[----:B------:R-:W-:-:S04]  /*2250*/  @P5 VIADD R70, R10, 0xffffffe0 ;  /* 0xffffffe00a465836 */ /* 0x000fc80000000000 */
[----:B------:R-:W-:Y:S01]  /*2260*/  IMAD R70, R70, 0x2, R25 ;  /* 0x0000000246467824 */ /* 0x000fe200078e0219 */
[----:B0-----:R-:W-:Y:S06]  /*2270*/  @!P3 BRA `(.L_x_2641) ;  /* 0x0000002c007cb947 */ /* 0x001fec0003800000 */
[----:B------:R-:W-:Y:S01]  /*2280*/  SHF.R.S32.HI R74, RZ, 0x1f, R73 ;  /* 0x0000001fff4a7819 */ /* 0x000fe20000011449 */
[----:B------:R-:W-:Y:S01]  /*2290*/  ULDC.64 UR4, c[0x0][0x300] ;  /* 0x0000c00000047ab9 */ /* 0x000fe20000000a00 */
[----:B-----5:R-:W-:Y:S01]  /*22a0*/  SHF.R.S32.HI R75, RZ, 0x1f, R72 ;  /* 0x0000001fff4b7819 */ /* 0x020fe20000011448 */
[----:B------:R-:W-:-:S04]  /*22b0*/  IMAD.WIDE.U32 R8, R73, UR4, RZ ;  /* 0x0000000449087c25 */ /* 0x000fc8000f8e00ff */
[----:B------:R-:W-:Y:S02]  /*22c0*/  IMAD R10, R74, UR4, RZ ;  /* 0x000000044a0a7c24 */ /* 0x000fe4000f8e02ff */
[----:B------:R-:W-:Y:S02]  /*22d0*/  IMAD R76, R26, -0x80, R29 ;  /* 0xffffff801a4c7824 */ /* 0x000fe400078e021d */
[----:B------:R-:W-:Y:S01]  /*22e0*/  IMAD R11, R73, UR5, R10 ;  /* 0x00000005490b7c24 */ /* 0x000fe2000f8e020a */
[----:B------:R-:W-:Y:S01]  /*22f0*/  ULDC.64 UR4, c[0x0][0x310] ;  /* 0x0000c40000047ab9 */ /* 0x000fe20000000a00 */
[----:B------:R-:W-:Y:S01]  /*2300*/  IMAD R10, R66, R26, RZ ;  /* 0x0000001a420a7224 */ /* 0x000fe200078e02ff */
[----:B------:R-:W-:Y:S01]  /*2310*/  VIMNMX R76, R76, 0x80, PT ;  /* 0x000000804c4c7848 */ /* 0x000fe20003fe0100 */
[----:B------:R-:W-:Y:S02]  /*2320*/  IMAD R13, R75, UR4, RZ ;  /* 0x000000044b0d7c24 */ /* 0x000fe4000f8e02ff */
[----:B------:R-:W-:-:S02]  /*2330*/  IMAD.IADD R9, R9, 0x1, R11 ;  /* 0x0000000109097824 */ /* 0x000fc400078e020b */
[C---:B------:R-:W-:Y:S02]  /*2340*/  IMAD R13, R72.reuse, UR5, R13 ;  /* 0x00000005480d7c24 */ /* 0x040fe4000f8e020d */
[----:B------:R-:W-:Y:S01]  /*2350*/  IMAD.WIDE.U32 R8, R72, UR4, R8 ;  /* 0x0000000448087c25 */ /* 0x000fe2000f8e0008 */
[----:B------:R-:W-:-:S03]  /*2360*/  ULDC.64 UR4, c[0x0][0x308] ;  /* 0x0000c20000047ab9 */ /* 0x000fc60000000a00 */
[----:B------:R-:W-:Y:S02]  /*2370*/  IMAD R11, R61, UR4, RZ ;  /* 0x000000043d0b7c24 */ /* 0x000fe4000f8e02ff */
[----:B------:R-:W-:Y:S02]  /*2380*/  IMAD.IADD R9, R9, 0x1, R13 ;  /* 0x0000000109097824 */ /* 0x000fe400078e020d */
[C---:B------:R-:W-:Y:S02]  /*2390*/  IMAD R11, R34.reuse, UR5, R11 ;  /* 0x00000005220b7c24 */ /* 0x040fe4000f8e020b */
[----:B------:R-:W-:Y:S01]  /*23a0*/  IMAD.WIDE.U32 R86, R34, UR4, R8 ;  /* 0x0000000422567c25 */ /* 0x000fe2000f8e0008 */
[----:B------:R-:W-:Y:S01]  /*23b0*/  ULDC.64 UR4, c[0x0][0x2e8] ;  /* 0x0000ba0000047ab9 */ /* 0x000fe20000000a00 */
[----:B------:R-:W-:Y:S02]  /*23c0*/  SHF.R.S32.HI R8, RZ, 0x1f, R26 ;  /* 0x0000001fff087819 */ /* 0x000fe4000001141a */
[----:B------:R-:W-:Y:S01]  /*23d0*/  IMAD.IADD R9, R87, 0x1, R11 ;  /* 0x0000000157097824 */ /* 0x000fe200078e020b */
[----:B------:R-:W-:Y:S01]  /*23e0*/  LEA R85, P3, R86, UR4, 0x1 ;  /* 0x0000000456557c11 */ /* 0x000fe2000f8608ff */
[----:B------:R-:W-:Y:S01]  /*23f0*/  ULDC.U8 UR4, c[0x0][0x410] ;  /* 0x0001040000047ab9 */ /* 0x000fe20000000000 */
[----:B------:R-:W-:-:S02]  /*2400*/  IMAD R13, R64, R26, RZ ;  /* 0x0000001a400d7224 */ /* 0x000fc400078e02ff */
        /* <DEDUP_REMOVED lines=41> */
.L_x_2644:
[----:B------:R-:W-:Y:S05]  /*26a0*/  BSYNC B1 ;  /* 0x0000000000017941 */ /* 0x000fea0003800000 */
.L_x_2643:
        /* <DEDUP_REMOVED lines=34> */
.L_x_2646:
[----:B------:R-:W-:Y:S05]  /*28d0*/  BSYNC B1 ;  /* 0x0000000000017941 */ /* 0x000fea0003800000 */
.L_x_2645:
[----:B0-----:R-:W-:Y:S01]  /*28e0*/  IMAD.MOV.U32 R8, RZ, RZ, R48 ;  /* 0x000000ffff087224 */ /* 0x001fe200078e0030 */
[----:B------:R-:W-:Y:S01]  /*28f0*/  ISETP.NE.AND P5, PT, R157, 0x3, PT ;  /* 0x000000039d00780c */ /* 0x000fe20003fa5270 */
[----:B------:R-:W-:Y:S01]  /*2900*/  IMAD.MOV.U32 R9, RZ, RZ, R49 ;  /* 0x000000ffff097224 */ /* 0x000fe200078e0031 */
[----:B------:R-:W-:Y:S01]  /*2910*/  PRMT R96, R15, 0x7610, R96 ;  /* 0x000076100f607816 */ /* 0x000fe20000000060 */
[----:B------:R-:W-:Y:S01]  /*2920*/  IMAD.MOV.U32 R10, RZ, RZ, R50 ;  /* 0x000000ffff0a7224 */ /* 0x000fe200078e0032 */
[----:B------:R-:W-:Y:S01]  /*2930*/  PRMT R99, R8, 0x7610, R99 ;  /* 0x0000761008637816 */ /* 0x000fe20000000063 */
[----:B------:R-:W-:Y:S01]  /*2940*/  IMAD.MOV.U32 R8, RZ, RZ, R46 ;  /* 0x000000ffff087224 */ /* 0x000fe200078e002e */
[----:B------:R-:W-:Y:S01]  /*2950*/  PRMT R80, R80, 0x5410, R9 ;  /* 0x0000541050507816 */ /* 0x000fe20000000009 */
[----:B------:R-:W-:Y:S01]  /*2960*/  IMAD.MOV.U32 R11, RZ, RZ, R51 ;  /* 0x000000ffff0b7224 */ /* 0x000fe200078e0033 */
[----:B------:R-:W-:Y:S02]  /*2970*/  MOV R9, R47 ;  /* 0x0000002f00097202 */ /* 0x000fe40000000f00 */
        /* <DEDUP_REMOVED lines=23> */
.L_x_2647:
[----:B------:R-:W2:Y:S01]  /*2af0*/  LDL R8, [R1] ;  /* 0x0000000001087983 */ /* 0x000ea20000100800 */
[----:B------:R-:W-:Y:S01]  /*2b00*/  IMAD R69, R19, 0x8, R2 ;  /* 0x0000000813457824 */ /* 0x000fe200078e0202 */
[----:B------:R-:W-:Y:S01]  /*2b10*/  BSSY B1, `(.L_x_2648) ;  /* 0x0000004000017945 */ /* 0x000fe20003800000 */
[----:B--2---:R-:W-:-:S04]  /*2b20*/  SHF.L.U32 R77, R8, 0x1f, RZ ;  /* 0x0000001f084d7819 */ /* 0x004fc800000006ff */
[----:B------:R-:W0:Y:S02]  /*2b30*/  SYNCS.PHASECHK.TRANS64.TRYWAIT P6, [R69+URZ+0x16890], R77 ;  /* 0x0168904d450075a7 */ /* 0x000e2400080c017f */
[----:B0-----:R-:W-:Y:S05]  /*2b40*/  @!P6 BRA `(.L_x_2649) ;  /* 0x000001600084e947 */ /* 0x001fea0003800000 */
.L_x_2891:
[----:B------:R-:W-:Y:S05]  /*2b50*/  BSYNC B1 ;  /* 0x0000000000017941 */ /* 0x000fea0003800000 */
.L_x_2648:
[----:B------:R-:W-:-:S03]  /*2b60*/  UMOV UR4, 0xffffffff ;  /* 0xffffffff00047882 */ /* 0x000fc60000000000 */
[----:B------:R-:W-:Y:S05]  /*2b70*/  BRA.DIV UR4, `(.L_x_2650) ;  /* 0x00000162048c7947 */ /* 0x000fea000b800000 */
[----:B------:R1:W2:Y:S04]  /*2b80*/  SHFL.IDX PT, R79, R86, RZ, 0x1c1f ;  /* 0x001c1fff564f7589 */ /* 0x0002a800000e0000 */
[----:B------:R1:W3:Y:S02]  /*2b90*/  SHFL.IDX PT, R14, R85, RZ, 0x1c1f ;  /* 0x001c1fff550e7589 */ /* 0x0002e400000e0000 */
.L_x_2895:
        /* <DEDUP_REMOVED lines=10> */
[--C-:B------:R-:W-:Y:S02]  /*2c40*/  SHF.R.U64 R100, R50, 0x10, R51.reuse ;  /* 0x0000001032647819 */ /* 0x100fe40000001233 */
[----:B------:R-:W-:Y:S01]  /*2c50*/  SHF.R.U32.HI R102, RZ, 0x10, R51 ;  /* 0x00000010ff667819 */ /* 0x000fe20000011633 */
[----:B0-----:R-:W-:Y:S01]  /*2c60*/  IMAD.U32 R51, R9, 0x10000, RZ ;  /* 0x0001000009337824 */ /* 0x001fe200078e00ff */
[--C-:B------:R-:W-:Y:S02]  /*2c70*/  SHF.R.U32.HI R98, RZ, 0x10, R49.reuse ;  /* 0x00000010ff627819 */ /* 0x100fe40000011631 */
[----:B------:R-:W-:Y:S01]  /*2c80*/  SHF.R.U64 R97, R48, 0x10, R49 ;  /* 0x0000001030617819 */ /* 0x000fe20000001231 */
[C---:B------:R-:W-:Y:S01]  /*2c90*/  IMAD.U32 R48, R10.reuse, 0x10000, RZ ;  /* 0x000100000a307824 */ /* 0x040fe200078e00ff */
[----:B------:R-:W-:Y:S01]  /*2ca0*/  LOP3.LUT R49, R10, 0xffff0000, RZ, 0xc0, !PT ;  /* 0xffff00000a317812 */ /* 0x000fe200078ec0ff */
[----:B------:R-:W-:Y:S01]  /*2cb0*/  IMAD.U32 R10, R11, 0x10000, RZ ;  /* 0x000100000b0a7824 */ /* 0x000fe200078e00ff */
[----:B------:R-:W-:-:S02]  /*2cc0*/  PRMT R100, R81, 0x5432, R100 ;  /* 0x0000543251647816 */ /* 0x000fc40000000064 */
[----:B------:R-:W-:Y:S02]  /*2cd0*/  PRMT R102, R87, 0x5432, R102 ;  /* 0x0000543257667816 */ /* 0x000fe40000000066 */
[----:B------:R-:W-:Y:S02]  /*2ce0*/  LOP3.LUT R15, R11, 0xffff0000, RZ, 0xc0, !PT ;  /* 0xffff00000b0f7812 */ /* 0x000fe400078ec0ff */
[----:B------:R-:W-:Y:S01]  /*2cf0*/  PRMT R98, R80, 0x5432, R98 ;  /* 0x0000543250627816 */ /* 0x000fe20000000062 */
[----:B------:R-:W-:Y:S01]  /*2d00*/  IMAD.U32 R103, R102, 0x10000, RZ ;  /* 0x0001000066677824 */ /* 0x000fe200078e00ff */
[----:B------:R-:W-:Y:S02]  /*2d10*/  PRMT R11, R99, 0x5410, R97 ;  /* 0x00005410630b7816 */ /* 0x000fe40000000061 */
        /* <DEDUP_REMOVED lines=8> */
[----:B------:R-:W-:Y:S01]  /*2da0*/  LOP3.LUT R98, R98, 0xffff0000, RZ, 0xc0, !PT ;  /* 0xffff000062627812 */ /* 0x000fe200078ec0ff */
[-C--:B------:R-:W-:Y:S01]  /*2db0*/  FMUL.FTZ R106, R50, R97.reuse ;  /* 0x00000061326a7220 */ /* 0x080fe20000410000 */
[C---:B------:R-:W-:Y:S01]  /*2dc0*/  IMAD.U32 R9, R8.reuse, 0x10000, RZ ;  /* 0x0001000008097824 */ /* 0x040fe200078e00ff */
[----:B------:R-:W-:Y:S01]  /*2dd0*/  LOP3.LUT R50, R8, 0xffff0000, RZ, 0xc0, !PT ;  /* 0xffff000008327812 */ /* 0x000fe200078ec0ff */
[----:B------:R-:W-:Y:S01]  /*2de0*/  FFMA.FTZ R8, R51, R97, -R104 ;  /* 0x0000006133087223 */ /* 0x000fe20000010868 */
[----:B------:R-:W-:-:S02]  /*2df0*/  IMAD.U32 R100, R100, 0x10000, RZ ;  /* 0x0001000064647824 */ /* 0x000fc400078e00ff */
[C---:B------:R-:W-:Y:S01]  /*2e00*/  FFMA.FTZ R104, R48.reuse, R103, R49 ;  /* 0x0000006730687223 */ /* 0x040fe20000010031 */
[----:B------:R-:W-:Y:S02]  /*2e10*/  IMAD.U32 R11, R11, 0x10000, RZ ;  /* 0x000100000b0b7824 */ /* 0x000fe400078e00ff */
[C---:B------:R-:W-:Y:S01]  /*2e20*/  FMUL.FTZ R49, R15.reuse, R102 ;  /* 0x000000660f317220 */ /* 0x040fe20000410000 */
[----:B------:R-:W-:Y:S01]  /*2e30*/  FFMA.FTZ R105, R48, R99, -R105 ;  /* 0x0000006330697223 */ /* 0x000fe20000010869 */
[----:B------:R-:W-:Y:S01]  /*2e40*/  FMUL.FTZ R97, R15, R98 ;  /* 0x000000620f617220 */ /* 0x000fe20000410000 */
[C---:B------:R-:W-:Y:S01]  /*2e50*/  FMUL.FTZ R48, R50.reuse, R100 ;  /* 0x0000006432307220 */ /* 0x040fe20000410000 */
[----:B------:R-:W-:Y:S01]  /*2e60*/  FMUL.FTZ R15, R50, R11 ;  /* 0x0000000b320f7220 */ /* 0x000fe20000410000 */
[C---:B------:R-:W-:Y:S01]  /*2e70*/  FFMA.FTZ R49, R10.reuse, R98, -R49 ;  /* 0x000000620a317223 */ /* 0x040fe20000010831 */
[----:B------:R-:W-:Y:S01]  /*2e80*/  FFMA.FTZ R51, R51, R101, R106 ;  /* 0x0000006533337223 */ /* 0x000fe2000001006a */
[----:B------:R-:W-:Y:S01]  /*2e90*/  FFMA.FTZ R10, R10, R102, R97 ;  /* 0x000000660a0a7223 */ /* 0x000fe20000010061 */
[C---:B------:R-:W-:Y:S01]  /*2ea0*/  FFMA.FTZ R48, R9.reuse, R11, -R48 ;  /* 0x0000000b09307223 */ /* 0x040fe20000010830 */
[----:B------:R-:W-:-:S02]  /*2eb0*/  FFMA.FTZ R15, R9, R100, R15 ;  /* 0x00000064090f7223 */ /* 0x000fc4000001000f */
[----:B------:R-:W-:Y:S02]  /*2ec0*/  F2FP.BF16.F32.PACK_AB R9, R51, R8 ;  /* 0x000000083309723e */ /* 0x000fe400000010ff */
[----:B------:R-:W-:Y:S02]  /*2ed0*/  F2FP.BF16.F32.PACK_AB R11, R10, R49 ;  /* 0x000000310a0b723e */ /* 0x000fe400000010ff */
[----:B------:R-:W-:Y:S02]  /*2ee0*/  F2FP.BF16.F32.PACK_AB R10, R104, R105 ;  /* 0x00000069680a723e */ /* 0x000fe400000010ff */
[----:B------:R-:W-:-:S07]  /*2ef0*/  F2FP.BF16.F32.PACK_AB R8, R15, R48 ;  /* 0x000000300f08723e */ /* 0x000fce00000010ff */
.L_x_2656:
[----:B------:R-:W-:Y:S05]  /*2f00*/  BSYNC B3 ;  /* 0x0000000000037941 */ /* 0x000fea0003800000 */
.L_x_2655:
[----:B0-----:R4:W-:Y:S02]  /*2f10*/  ST.E.128 desc[UR40][R12.64], R8 ;  /* 0x000000080c007985 */ /* 0x0019e4000c101d28 */
.L_x_2654:
[----:B------:R-:W-:Y:S05]  /*2f20*/  BSYNC B2 ;  /* 0x0000000000027941 */ /* 0x000fea0003800000 */
.L_x_2653:
[----:B------:R-:W-:Y:S05]  /*2f30*/  @P2 BRA `(.L_x_2652) ;  /* 0x0000000000d82947 */ /* 0x000fea0003800000 */
[----:B------:R-:W5:Y:S01]  /*2f40*/  LDL R15, [R1+0x4] ;  /* 0x00000400010f7983 */ /* 0x000f620000100800 */
[C---:B---34-:R-:W-:Y:S01]  /*2f50*/  LEA R12, P3, R18.reuse, R14, 0x1 ;  /* 0x0000000e120c7211 */ /* 0x058fe200078608ff */
[----:B------:R-:W-:Y:S02]  /*2f60*/  BSSY B2, `(.L_x_2657) ;  /* 0x0000032000027945 */ /* 0x000fe40003800000 */
[----:B------:R3:W4:Y:S01]  /*2f70*/  LDS.128 R8, [R70+0xe000] ;  /* 0x00e0000046087984 */ /* 0x0007220000000c00 */
[----:B--2---:R-:W-:Y:S02]  /*2f80*/  LEA.HI.X R13, R18, R79, R156, 0x1, P3 ;  /* 0x0000004f120d7211 */ /* 0x004fe400018f0c9c */
[----:B-----5:R-:W-:-:S13]  /*2f90*/  ISETP.GE.AND P3, PT, R15, R78, PT ;  /* 0x0000004e0f00720c */ /* 0x020fda0003f66270 */
[----:B---34-:R-:W-:Y:S05]  /*2fa0*/  @P3 BRA `(.L_x_2658) ;  /* 0x0000000000b43947 */ /* 0x018fea0003800000 */
[----:B------:R-:W-:Y:S02]  /*2fb0*/  SHF.R.U64 R51, R44, 0x10, R45 ;  /* 0x000000102c337819 */ /* 0x000fe4000000122d */
[--C-:B------:R-:W-:Y:S02]  /*2fc0*/  SHF.R.U64 R49, R46, 0x10, R47.reuse ;  /* 0x000000102e317819 */ /* 0x100fe4000000122f */
[----:B------:R-:W-:Y:S02]  /*2fd0*/  SHF.R.U32.HI R46, RZ, 0x10, R47 ;  /* 0x00000010ff2e7819 */ /* 0x000fe4000001162f */
[----:B------:R-:W-:Y:S02]  /*2fe0*/  SHF.R.U32.HI R14, RZ, 0x10, R45 ;  /* 0x00000010ff0e7819 */ /* 0x000fe4000001162d */
        /* <DEDUP_REMOVED lines=10> */
[----:B------:R-:W-:Y:S01]  /*3090*/  LOP3.LUT R44, R10, 0xffff0000, RZ, 0xc0, !PT ;  /* 0xffff00000a2c7812 */ /* 0x000fe200078ec0ff */
[----:B------:R-:W-:Y:S01]  /*30a0*/  FMUL.FTZ R50, R14, R48 ;  /* 0x000000300e327220 */ /* 0x000fe20000410000 */
[----:B------:R-:W-:Y:S01]  /*30b0*/  SHF.L.U32 R15, R10, 0x10, RZ ;  /* 0x000000100a0f7819 */ /* 0x000fe200000006ff */
[----:B------:R-:W-:Y:S01]  /*30c0*/  FMUL.FTZ R51, R14, R46 ;  /* 0x0000002e0e337220 */ /* 0x000fe20000410000 */
[C---:B------:R-:W-:Y:S01]  /*30d0*/  LOP3.LUT R45, R11.reuse, 0xffff0000, RZ, 0xc0, !PT ;  /* 0xffff00000b2d7812 */ /* 0x040fe200078ec0ff */
[----:B------:R-:W-:-:S02]  /*30e0*/  IMAD.U32 R10, R11, 0x10000, RZ ;  /* 0x000100000b0a7824 */ /* 0x000fc400078e00ff */
[C---:B------:R-:W-:Y:S01]  /*30f0*/  FMUL.FTZ R14, R44.reuse, R49 ;  /* 0x000000312c0e7220 */ /* 0x040fe20000410000 */
[----:B------:R-:W-:Y:S02]  /*3100*/  IMAD.U32 R11, R9, 0x10000, RZ ;  /* 0x00010000090b7824 */ /* 0x000fe400078e00ff */
[-C--:B------:R-:W-:Y:S01]  /*3110*/  FMUL.FTZ R44, R44, R47.reuse ;  /* 0x0000002f2c2c7220 */ /* 0x080fe20000410000 */
[----:B------:R-:W-:Y:S01]  /*3120*/  LOP3.LUT R93, R93, 0xffff0000, RZ, 0xc0, !PT ;  /* 0xffff00005d5d7812 */ /* 0x000fe200078ec0ff */
[C---:B------:R-:W-:Y:S01]  /*3130*/  IMAD.U32 R9, R8.reuse, 0x10000, RZ ;  /* 0x0001000008097824 */ /* 0x040fe200078e00ff */
[----:B------:R-:W-:Y:S01]  /*3140*/  LOP3.LUT R95, R95, 0xffff0000, RZ, 0xc0, !PT ;  /* 0xffff00005f5f7812 */ /* 0x000fe200078ec0ff */
[----:B------:R-:W-:Y:S01]  /*3150*/  FFMA.FTZ R50, R11, R46, -R50 ;  /* 0x0000002e0b327223 */ /* 0x000fe20000010832 */
[----:B------:R-:W-:Y:S01]  /*3160*/  LOP3.LUT R8, R8, 0xffff0000, RZ, 0xc0, !PT ;  /* 0xffff000008087812 */ /* 0x000fe200078ec0ff */
[C---:B------:R-:W-:Y:S01]  /*3170*/  FFMA.FTZ R47, R15.reuse, R47, -R14 ;  /* 0x0000002f0f2f7223 */ /* 0x040fe2000001080e */
        /* <DEDUP_REMOVED lines=16> */
.L_x_2658:
[----:B------:R-:W-:Y:S05]  /*3280*/  BSYNC B2 ;  /* 0x0000000000027941 */ /* 0x000fea0003800000 */
.L_x_2657:
[----:B------:R2:W-:Y:S02]  /*3290*/  ST.E.128 desc[UR40][R12.64], R8 ;  /* 0x000000080c007985 */ /* 0x0005e4000c101d28 */
.L_x_2652:
[----:B------:R-:W-:Y:S05]  /*32a0*/  BSYNC B1 ;  /* 0x0000000000017941 */ /* 0x000fea0003800000 */
.L_x_2651:
[----:B------:R-:W-:-:S03]  /*32b0*/  UMOV UR4, 0xffffffff ;  /* 0xffffffff00047882 */ /* 0x000fc60000000000 */
[----:B------:R-:W-:Y:S05]  /*32c0*/  BRA.DIV UR4, `(.L_x_2659) ;  /* 0x0000015e04007947 */ /* 0x000fea000b800000 */
[----:B------:R0:W0:Y:S04]  /*32d0*/  SHFL.IDX PT, R45, R86, 0x1, 0x1c1f ;  /* 0x003c1f00562d7f89 */ /* 0x00002800000e0000 */
[----:B---3--:R3:W0:Y:S02]  /*32e0*/  SHFL.IDX PT, R14, R85, 0x1, 0x1c1f ;  /* 0x003c1f00550e7f89 */ /* 0x00862400000e0000 */
.L_x_2899:
[----:B------:R-:W-:Y:S05]  /*32f0*/  @P4 BRA `(.L_x_2660) ;  /* 0x0000002000704947 */ /* 0x000fea0003800000 */
[----:B------:R-:W-:Y:S04]  /*3300*/  BSSY B1, `(.L_x_2661) ;  /* 0x0000038000017945 */ /* 0x000fe80003800000 */
[----:B------:R-:W-:Y:S05]  /*3310*/  @P1 BRA `(.L_x_2662) ;  /* 0x0000000000d81947 */ /* 0x000fea0003800000 */
[----:B--2-4-:R2:W4:Y:S01]  /*3320*/  LDS.128 R8, [R71+0x11000] ;  /* 0x0110000047087984 */ /* 0x0145220000000c00 */
[C---:B0-----:R-:W-:Y:S01]  /*3330*/  LEA R12, P3, R16.reuse, R14, 0x1 ;  /* 0x0000000e100c7211 */ /* 0x041fe200078608ff */
[----:B------:R-:W-:Y:S03]  /*3340*/  BSSY B2, `(.L_x_2663) ;  /* 0x0000032000027945 */ /* 0x000fe60003800000 */
[----:B------:R-:W-:Y:S02]  /*3350*/  LEA.HI.X R13, R16, R45, R17, 0x1, P3 ;  /* 0x0000002d100d7211 */ /* 0x000fe400018f0c11 */
[----:B------:R-:W-:-:S13]  /*3360*/  ISETP.GE.AND P3, PT, R152, R78, PT ;  /* 0x0000004e9800720c */ /* 0x000fda0003f66270 */
[----:B--2---:R-:W-:Y:S05]  /*3370*/  @P3 BRA `(.L_x_2664) ;  /* 0x0000000000b83947 */ /* 0x004fea0003800000 */
[----:B------:R-:W-:Y:S01]  /*3380*/  SHF.R.U64 R44, R42, 0x10, R43 ;  /* 0x000000102a2c7819 */ /* 0x000fe2000000122b */
[----:B----4-:R-:W-:Y:S01]  /*3390*/  IMAD.U32 R15, R10, 0x10000, RZ ;  /* 0x000100000a0f7824 */ /* 0x010fe200078e00ff */
[----:B------:R-:W-:Y:S02]  /*33a0*/  SHF.R.U64 R46, R40, 0x10, R41 ;  /* 0x00000010282e7819 */ /* 0x000fe40000001229 */
[----:B------:R-:W-:Y:S02]  /*33b0*/  SHF.R.U32.HI R43, RZ, 0x10, R43 ;  /* 0x00000010ff2b7819 */ /* 0x000fe4000001162b */
[----:B------:R-:W-:Y:S01]  /*33c0*/  SHF.R.U32.HI R47, RZ, 0x10, R41 ;  /* 0x00000010ff2f7819 */ /* 0x000fe20000011629 */
[----:B------:R-:W-:Y:S01]  /*33d0*/  IMAD.U32 R41, R11, 0x10000, RZ ;  /* 0x000100000b297824 */ /* 0x000fe200078e00ff */
[----:B------:R-:W-:Y:S02]  /*33e0*/  PRMT R91, R91, 0x5410, R44 ;  /* 0x000054105b5b7816 */ /* 0x000fe4000000002c */
[----:B------:R-:W-:-:S02]  /*33f0*/  PRMT R89, R89, 0x5410, R46 ;  /* 0x0000541059597816 */ /* 0x000fc4000000002e */
[----:B------:R-:W-:Y:S02]  /*3400*/  PRMT R92, R92, 0x5410, R43 ;  /* 0x000054105c5c7816 */ /* 0x000fe4000000002b */
[----:B------:R-:W-:Y:S02]  /*3410*/  LOP3.LUT R42, R11, 0xffff0000, RZ, 0xc0, !PT ;  /* 0xffff00000b2a7812 */ /* 0x000fe400078ec0ff */
[----:B------:R-:W-:Y:S01]  /*3420*/  PRMT R90, R90, 0x5410, R47 ;  /* 0x000054105a5a7816 */ /* 0x000fe2000000002f */
[----:B------:R-:W-:Y:S01]  /*3430*/  IMAD.U32 R47, R92, 0x10000, RZ ;  /* 0x000100005c2f7824 */ /* 0x000fe200078e00ff */
[----:B------:R-:W-:Y:S02]  /*3440*/  LOP3.LUT R11, R9, 0xffff0000, RZ, 0xc0, !PT ;  /* 0xffff0000090b7812 */ /* 0x000fe400078ec0ff */
[----:B------:R-:W-:Y:S01]  /*3450*/  LOP3.LUT R46, R91, 0xffff0000, RZ, 0xc0, !PT ;  /* 0xffff00005b2e7812 */ /* 0x000fe200078ec0ff */
[----:B------:R-:W-:Y:S01]  /*3460*/  IMAD.U32 R44, R90, 0x10000, RZ ;  /* 0x000100005a2c7824 */ /* 0x000fe200078e00ff */
[----:B------:R-:W-:Y:S01]  /*3470*/  LOP3.LUT R43, R89, 0xffff0000, RZ, 0xc0, !PT ;  /* 0xffff0000592b7812 */ /* 0x000fe200078ec0ff */
[----:B------:R-:W-:Y:S01]  /*3480*/  IMAD.U32 R91, R91, 0x10000, RZ ;  /* 0x000100005b5b7824 */ /* 0x000fe200078e00ff */
[----:B------:R-:W-:Y:S01]  /*3490*/  LOP3.LUT R40, R10, 0xffff0000, RZ, 0xc0, !PT ;  /* 0xffff00000a287812 */ /* 0x000fe200078ec0ff */
[----:B------:R-:W-:-:S02]  /*34a0*/  IMAD.U32 R10, R9, 0x10000, RZ ;  /* 0x00010000090a7824 */ /* 0x000fc400078e00ff */
[C---:B------:R-:W-:Y:S01]  /*34b0*/  FMUL.FTZ R49, R11.reuse, R46 ;  /* 0x0000002e0b317220 */ /* 0x040fe20000410000 */
[C---:B------:R-:W-:Y:S02]  /*34c0*/  IMAD.U32 R9, R8.reuse, 0x10000, RZ ;  /* 0x0001000008097824 */ /* 0x040fe400078e00ff */
[----:B------:R-:W-:Y:S01]  /*34d0*/  FMUL.FTZ R11, R11, R43 ;  /* 0x0000002b0b0b7220 */ /* 0x000fe20000410000 */
[----:B------:R-:W-:Y:S01]  /*34e0*/  LOP3.LUT R8, R8, 0xffff0000, RZ, 0xc0, !PT ;  /* 0xffff000008087812 */ /* 0x000fe200078ec0ff */
[C---:B------:R-:W-:Y:S01]  /*34f0*/  FMUL.FTZ R48, R40.reuse, R47 ;  /* 0x0000002f28307220 */ /* 0x040fe20000410000 */
[----:B------:R-:W-:Y:S01]  /*3500*/  FMUL.FTZ R40, R40, R44 ;  /* 0x0000002c28287220 */ /* 0x000fe20000410000 */
[----:B------:R-:W-:Y:S01]  /*3510*/  LOP3.LUT R92, R92, 0xffff0000, RZ, 0xc0, !PT ;  /* 0xffff00005c5c7812 */ /* 0x000fe200078ec0ff */
[----:B------:R-:W-:Y:S01]  /*3520*/  IMAD.U32 R89, R89, 0x10000, RZ ;  /* 0x0001000059597824 */ /* 0x000fe200078e00ff */
[----:B------:R-:W-:Y:S01]  /*3530*/  LOP3.LUT R90, R90, 0xffff0000, RZ, 0xc0, !PT ;  /* 0xffff00005a5a7812 */ /* 0x000fe200078ec0ff */
[C---:B------:R-:W-:Y:S01]  /*3540*/  FFMA.FTZ R49, R10.reuse, R43, -R49 ;  /* 0x0000002b0a317223 */ /* 0x040fe20000010831 */
        /* <DEDUP_REMOVED lines=17> */
.L_x_2664:
[----:B------:R-:W-:Y:S05]  /*3660*/  BSYNC B2 ;  /* 0x0000000000027941 */ /* 0x000fea0003800000 */
.L_x_2663:
[----:B----4-:R0:W-:Y:S02]  /*3670*/  ST.E.128 desc[UR40][R12.64], R8 ;  /* 0x000000080c007985 */ /* 0x0101e4000c101d28 */
.L_x_2662:
[----:B------:R-:W-:Y:S05]  /*3680*/  BSYNC B1 ;  /* 0x0000000000017941 */ /* 0x000fea0003800000 */
.L_x_2661:
[----:B------:R-:W-:Y:S05]  /*3690*/  @P2 BRA `(.L_x_2660) ;  /* 0x0000001c00882947 */ /* 0x000fea0003800000 */
[----:B------:R-:W5:Y:S01]  /*36a0*/  LDL R15, [R1+0x4] ;  /* 0x00000400010f7983 */ /* 0x000f620000100800 */
[C---:B0-2-4-:R-:W-:Y:S01]  /*36b0*/  LEA R12, P3, R18.reuse, R14, 0x1 ;  /* 0x0000000e120c7211 */ /* 0x055fe200078608ff */
[----:B------:R-:W-:Y:S02]  /*36c0*/  BSSY B1, `(.L_x_2665) ;  /* 0x0000033000017945 */ /* 0x000fe40003800000 */
[----:B------:R0:W2:Y:S01]  /*36d0*/  LDS.128 R8, [R70+0x11000] ;  /* 0x0110000046087984 */ /* 0x0000a20000000c00 */
[----:B------:R-:W-:Y:S02]  /*36e0*/  LEA.HI.X R13, R18, R45, R156, 0x1, P3 ;  /* 0x0000002d120d7211 */ /* 0x000fe400018f0c9c */
[----:B-----5:R-:W-:-:S13]  /*36f0*/  ISETP.GE.AND P3, PT, R15, R78, PT ;  /* 0x0000004e0f00720c */ /* 0x020fda0003f66270 */
[----:B0-2---:R-:W-:Y:S05]  /*3700*/  @P3 BRA `(.L_x_2666) ;  /* 0x0000000000b83947 */ /* 0x005fea0003800000 */
[----:B------:R-:W-:Y:S01]  /*3710*/  SHF.R.U64 R38, R38, 0x10, R39 ;  /* 0x0000001026267819 */ /* 0x000fe20000001227 */
[----:B------:R-:W-:Y:S01]  /*3720*/  IMAD.U32 R14, R10, 0x10000, RZ ;  /* 0x000100000a0e7824 */ /* 0x000fe200078e00ff */
[----:B------:R-:W-:Y:S02]  /*3730*/  SHF.R.U64 R41, R36, 0x10, R37 ;  /* 0x0000001024297819 */ /* 0x000fe40000001225 */
[----:B------:R-:W-:Y:S02]  /*3740*/  SHF.R.U32.HI R39, RZ, 0x10, R39 ;  /* 0x00000010ff277819 */ /* 0x000fe40000011627 */
[----:B------:R-:W-:Y:S02]  /*3750*/  SHF.R.U32.HI R40, RZ, 0x10, R37 ;  /* 0x00000010ff287819 */ /* 0x000fe40000011625 */
[----:B------:R-:W-:Y:S02]  /*3760*/  PRMT R87, R87, 0x5410, R38 ;  /* 0x0000541057577816 */ /* 0x000fe40000000026 */
[----:B------:R-:W-:-:S02]  /*3770*/  PRMT R80, R80, 0x5410, R41 ;  /* 0x0000541050507816 */ /* 0x000fc40000000029 */
[----:B------:R-:W-:Y:S02]  /*3780*/  PRMT R88, R88, 0x5410, R39 ;  /* 0x0000541058587816 */ /* 0x000fe40000000027 */
[C---:B------:R-:W-:Y:S02]  /*3790*/  LOP3.LUT R37, R11.reuse, 0xffff0000, RZ, 0xc0, !PT ;  /* 0xffff00000b257812 */ /* 0x040fe400078ec0ff */
[----:B------:R-:W-:Y:S01]  /*37a0*/  SHF.L.U32 R36, R11, 0x10, RZ ;  /* 0x000000100b247819 */ /* 0x000fe200000006ff */
[----:B------:R-:W-:Y:S01]  /*37b0*/  IMAD.U32 R41, R88, 0x10000, RZ ;  /* 0x0001000058297824 */ /* 0x000fe200078e00ff */
[----:B------:R-:W-:Y:S02]  /*37c0*/  PRMT R81, R81, 0x5410, R40 ;  /* 0x0000541051517816 */ /* 0x000fe40000000028 */
        /* <DEDUP_REMOVED lines=12> */
[----:B------:R-:W-:Y:S01]  /*3890*/  LOP3.LUT R88, R88, 0xffff0000, RZ, 0xc0, !PT ;  /* 0xffff000058587812 */ /* 0x000fe200078ec0ff */
[-C--:B------:R-:W-:Y:S01]  /*38a0*/  FMUL.FTZ R15, R15, R39.reuse ;  /* 0x000000270f0f7220 */ /* 0x080fe20000410000 */
[----:B------:R-:W-:Y:S01]  /*38b0*/  LOP3.LUT R81, R81, 0xffff0000, RZ, 0xc0, !PT ;  /* 0xffff000051517812 */ /* 0x000fe200078ec0ff */
[----:B------:R-:W-:Y:S02]  /*38c0*/  IMAD.U32 R80, R80, 0x10000, RZ ;  /* 0x0001000050507824 */ /* 0x000fe400078e00ff */
[C---:B------:R-:W-:Y:S01]  /*38d0*/  FFMA.FTZ R43, R10.reuse, R38, -R43 ;  /* 0x000000260a2b7223 */ /* 0x040fe2000001082b */
[----:B------:R-:W-:Y:S01]  /*38e0*/  FFMA.FTZ R40, R10, R40, R11 ;  /* 0x000000280a287223 */ /* 0x000fe2000001000b */
[----:B------:R-:W-:Y:S01]  /*38f0*/  FFMA.FTZ R45, R14, R39, -R45 ;  /* 0x000000270e2d7223 */ /* 0x000fe2000001082d */
[----:B------:R-:W-:Y:S01]  /*3900*/  FMUL.FTZ R10, R8, R87 ;  /* 0x00000057080a7220 */ /* 0x000fe20000410000 */
[----:B------:R-:W-:Y:S01]  /*3910*/  FFMA.FTZ R14, R14, R41, R15 ;  /* 0x000000290e0e7223 */ /* 0x000fe2000001000f */
[C---:B------:R-:W-:Y:S01]  /*3920*/  FMUL.FTZ R11, R37.reuse, R88 ;  /* 0x00000058250b7220 */ /* 0x040fe20000410000 */
[-C--:B------:R-:W-:Y:S01]  /*3930*/  FMUL.FTZ R8, R8, R80.reuse ;  /* 0x0000005008087220 */ /* 0x080fe20000410000 */
[-C--:B------:R-:W-:Y:S01]  /*3940*/  FMUL.FTZ R37, R37, R81.reuse ;  /* 0x0000005125257220 */ /* 0x080fe20000410000 */
[C---:B------:R-:W-:Y:S01]  /*3950*/  FFMA.FTZ R10, R9.reuse, R80, -R10 ;  /* 0x00000050090a7223 */ /* 0x040fe2000001080a */
[C---:B------:R-:W-:Y:S01]  /*3960*/  FFMA.FTZ R11, R36.reuse, R81, -R11 ;  /* 0x00000051240b7223 */ /* 0x040fe2000001080b */
[----:B------:R-:W-:Y:S01]  /*3970*/  FFMA.FTZ R9, R9, R87, R8 ;  /* 0x0000005709097223 */ /* 0x000fe20000010008 */
[----:B------:R-:W-:Y:S01]  /*3980*/  FFMA.FTZ R36, R36, R88, R37 ;  /* 0x0000005824247223 */ /* 0x000fe20000010025 */
[----:B------:R-:W-:-:S02]  /*3990*/  F2FP.BF16.F32.PACK_AB R40, R40, R43 ;  /* 0x0000002b2828723e */ /* 0x000fc400000010ff */
[----:B------:R-:W-:Y:S02]  /*39a0*/  F2FP.BF16.F32.PACK_AB R14, R14, R45 ;  /* 0x0000002d0e0e723e */ /* 0x000fe400000010ff */
[----:B------:R-:W-:Y:S01]  /*39b0*/  F2FP.BF16.F32.PACK_AB R8, R9, R10 ;  /* 0x0000000a0908723e */ /* 0x000fe200000010ff */
[----:B------:R-:W-:Y:S01]  /*39c0*/  IMAD.MOV.U32 R9, RZ, RZ, R40 ;  /* 0x000000ffff097224 */ /* 0x000fe200078e0028 */
[----:B------:R-:W-:Y:S01]  /*39d0*/  F2FP.BF16.F32.PACK_AB R11, R36, R11 ;  /* 0x0000000b240b723e */ /* 0x000fe200000010ff */
[----:B------:R-:W-:-:S07]  /*39e0*/  IMAD.MOV.U32 R10, RZ, RZ, R14 ;  /* 0x000000ffff0a7224 */ /* 0x000fce00078e000e */
.L_x_2666:
[----:B------:R-:W-:Y:S05]  /*39f0*/  BSYNC B1 ;  /* 0x0000000000017941 */ /* 0x000fea0003800000 */
.L_x_2665:
[----:B------:R0:W-:Y:S01]  /*3a00*/  ST.E.128 desc[UR40][R12.64], R8 ;  /* 0x000000080c007985 */ /* 0x0001e2000c101d28 */
[----:B------:R-:W-:Y:S05]  /*3a10*/  BRA `(.L_x_2660) ;  /* 0x0000001800a87947 */ /* 0x000fea0003800000 */
.L_x_2642:
        /* <DEDUP_REMOVED lines=48> */
.L_x_2668:
[----:B------:R-:W-:Y:S05]  /*3d20*/  BSYNC B1 ;  /* 0x0000000000017941 */ /* 0x000fea0003800000 */
.L_x_2667:
[----:B-----5:R-:W-:Y:S01]  /*3d30*/  IMAD.MOV.U32 R8, RZ, RZ, R46 ;  /* 0x000000ffff087224 */ /* 0x020fe200078e002e */
[----:B------:R-:W-:Y:S01]  /*3d40*/  ISETP.NE.AND P5, PT, R157, 0x3, PT ;  /* 0x000000039d00780c */ /* 0x000fe20003fa5270 */
        /* <DEDUP_REMOVED lines=33> */
.L_x_2669:
[----:B------:R-:W2:Y:S01]  /*3f60*/  LDL R8, [R1] ;  /* 0x0000000001087983 */ /* 0x000ea20000100800 */
[----:B------:R-:W-:Y:S01]  /*3f70*/  IMAD R69, R19, 0x8, R2 ;  /* 0x0000000813457824 */ /* 0x000fe200078e0202 */
[----:B------:R-:W1:Y:S01]  /*3f80*/  LDC R88, c[0x0][0x2f4] ;  /* 0x0000bd00ff587b82 */ /* 0x000e620000000800 */
[----:B------:R-:W-:Y:S01]  /*3f90*/  BSSY B1, `(.L_x_2670) ;  /* 0x0000004000017945 */ /* 0x000fe20003800000 */
[----:B--2---:R-:W-:-:S04]  /*3fa0*/  SHF.L.U32 R77, R8, 0x1f, RZ ;  /* 0x0000001f084d7819 */ /* 0x004fc800000006ff */
[----:B------:R-:W2:Y:S02]  /*3fb0*/  SYNCS.PHASECHK.TRANS64.TRYWAIT P4, [R69+URZ+0x16890], R77 ;  /* 0x0168904d450075a7 */ /* 0x000ea4000808017f */
[----:B-12---:R-:W-:Y:S05]  /*3fc0*/  @!P4 BRA `(.L_x_2671) ;  /* 0x000001500008c947 */ /* 0x006fea0003800000 */
.L_x_2900:
[----:B------:R-:W-:Y:S05]  /*3fd0*/  BSYNC B1 ;  /* 0x0000000000017941 */ /* 0x000fea0003800000 */
.L_x_2670:
[----:B------:R-:W-:Y:S01]  /*3fe0*/  UMOV UR4, 0xffffffff ;  /* 0xffffffff00047882 */ /* 0x000fe20000000000 */
[----:B------:R-:W-:Y:S02]  /*3ff0*/  IMAD.IADD R90, R88, 0x1, -R59 ;  /* 0x00000001585a7824 */ /* 0x000fe400078e0a3b */
[----:B------:R-:W-:Y:S05]  /*4000*/  BRA.DIV UR4, `(.L_x_2672) ;  /* 0x00000152040c7947 */ /* 0x000fea000b800000 */
[----:B------:R2:W3:Y:S04]  /*4010*/  SHFL.IDX PT, R81, R86, RZ, 0x1c1f ;  /* 0x001c1fff56517589 */ /* 0x0004e800000e0000 */
[----:B------:R2:W4:Y:S02]  /*4020*/  SHFL.IDX PT, R80, R85, RZ, 0x1c1f ;  /* 0x001c1fff55507589 */ /* 0x00052400000e0000 */
.L_x_2904:
        /* <DEDUP_REMOVED lines=26> */
[----:B------:R-:W-:Y:S01]  /*41d0*/  SHF.R.U64 R36, R36, 0x10, R37 ;  /* 0x0000001024247819 */ /* 0x000fe20000001225 */
[----:B---3--:R-:W-:Y:S01]  /*41e0*/  IMAD.U32 R103, R13, 0x10000, RZ ;  /* 0x000100000d677824 */ /* 0x008fe200078e00ff */
[----:B------:R-:W-:Y:S01]  /*41f0*/  SHF.R.U32.HI R105, RZ, 0x10, R41 ;  /* 0x00000010ff697819 */ /* 0x000fe20000011629 */
[----:B------:R-:W-:Y:S01]  /*4200*/  IMAD.U32 R104, R15, 0x10000, RZ ;  /* 0x000100000f687824 */ /* 0x000fe200078e00ff */
[----:B------:R-:W-:Y:S02]  /*4210*/  SHF.R.U32.HI R37, RZ, 0x10, R37 ;  /* 0x00000010ff257819 */ /* 0x000fe40000011625 */
[----:B------:R-:W-:Y:S02]  /*4220*/  PRMT R109, R109, 0x5410, R105 ;  /* 0x000054106d6d7816 */ /* 0x000fe40000000069 */
[----:B------:R-:W-:Y:S02]  /*4230*/  PRMT R106, R106, 0x5410, R37 ;  /* 0x000054106a6a7816 */ /* 0x000fe40000000025 */
[----:B------:R-:W-:Y:S01]  /*4240*/  SHF.R.U32.HI R89, RZ, 0x10, R39 ;  /* 0x00000010ff597819 */ /* 0x000fe20000011627 */
[----:B------:R-:W-:Y:S01]  /*4250*/  IMAD.U32 R105, R109, 0x10000, RZ ;  /* 0x000100006d697824 */ /* 0x000fe200078e00ff */
[--C-:B------:R-:W-:Y:S01]  /*4260*/  SHF.R.U64 R91, R42, 0x10, R43.reuse ;  /* 0x000000102a5b7819 */ /* 0x100fe2000000122b */
[----:B------:R-:W-:Y:S01]  /*4270*/  IMAD.U32 R37, R106, 0x10000, RZ ;  /* 0x000100006a257824 */ /* 0x000fe200078e00ff */
[----:B------:R-:W-:Y:S01]  /*4280*/  SHF.R.U32.HI R92, RZ, 0x10, R43 ;  /* 0x00000010ff5c7819 */ /* 0x000fe2000001162b */
[----:B0-----:R-:W-:Y:S01]  /*4290*/  IMAD.U32 R42, R9, 0x10000, RZ ;  /* 0x00010000092a7824 */ /* 0x001fe200078e00ff */
[----:B------:R-:W-:Y:S01]  /*42a0*/  PRMT R89, R108, 0x5410, R89 ;  /* 0x000054106c597816 */ /* 0x000fe20000000059 */
[----:B------:R-:W-:Y:S01]  /*42b0*/  FMUL.FTZ R111, R103, R105 ;  /* 0x00000069676f7220 */ /* 0x000fe20000410000 */
[----:B------:R-:W-:Y:S01]  /*42c0*/  PRMT R91, R107, 0x5410, R91 ;  /* 0x000054106b5b7816 */ /* 0x000fe2000000005b */
[-C--:B------:R-:W-:Y:S01]  /*42d0*/  FMUL.FTZ R103, R103, R37.reuse ;  /* 0x0000002567677220 */ /* 0x080fe20000410000 */
[----:B------:R-:W-:Y:S01]  /*42e0*/  PRMT R108, R95, 0x5432, R92 ;  /* 0x000054325f6c7816 */ /* 0x000fe2000000005c */
[C---:B------:R-:W-:Y:S01]  /*42f0*/  FFMA.FTZ R37, R42.reuse, R37, -R111 ;  /* 0x000000252a257223 */ /* 0x040fe2000001086f */
[----:B------:R-:W-:Y:S01]  /*4300*/  LOP3.LUT R94, R13, 0xffff0000, RZ, 0xc0, !PT ;  /* 0xffff00000d5e7812 */ /* 0x000fe200078ec0ff */
[----:B------:R-:W-:Y:S01]  /*4310*/  FFMA.FTZ R42, R42, R105, R103 ;  /* 0x000000692a2a7223 */ /* 0x000fe20000010067 */
[----:B------:R-:W-:Y:S01]  /*4320*/  LOP3.LUT R107, R109, 0xffff0000, RZ, 0xc0, !PT ;  /* 0xffff00006d6b7812 */ /* 0x000fe200078ec0ff */
[----:B------:R-:W-:Y:S01]  /*4330*/  IMAD.U32 R109, R108, 0x10000, RZ ;  /* 0x000100006c6d7824 */ /* 0x000fe200078e00ff */
[----:B------:R-:W-:Y:S01]  /*4340*/  LOP3.LUT R92, R106, 0xffff0000, RZ, 0xc0, !PT ;  /* 0xffff00006a5c7812 */ /* 0x000fe200078ec0ff */
[----:B------:R-:W-:Y:S01]  /*4350*/  IMAD.U32 R103, R89, 0x10000, RZ ;  /* 0x0001000059677824 */ /* 0x000fe200078e00ff */
[----:B------:R-:W-:Y:S01]  /*4360*/  SHF.R.U64 R38, R38, 0x10, R39 ;  /* 0x0000001026267819 */ /* 0x000fe20000001227 */
[----:B------:R-:W-:Y:S01]  /*4370*/  FMUL.FTZ R106, R94, R107 ;  /* 0x0000006b5e6a7220 */ /* 0x000fe20000410000 */
[----:B------:R-:W-:Y:S01]  /*4380*/  SHF.R.U64 R40, R40, 0x10, R41 ;  /* 0x0000001028287819 */ /* 0x000fe20000001229 */
[-C--:B------:R-:W-:Y:S01]  /*4390*/  FMUL.FTZ R94, R94, R92.reuse ;  /* 0x0000005c5e5e7220 */ /* 0x080fe20000410000 */
[----:B------:R-:W-:Y:S01]  /*43a0*/  LOP3.LUT R39, R9, 0xffff0000, RZ, 0xc0, !PT ;  /* 0xffff000009277812 */ /* 0x000fe200078ec0ff */
[----:B------:R-:W-:Y:S01]  /*43b0*/  IMAD.U32 R43, R11, 0x10000, RZ ;  /* 0x000100000b2b7824 */ /* 0x000fe200078e00ff */
[----:B------:R-:W-:Y:S01]  /*43c0*/  PRMT R40, R98, 0x5432, R40 ;  /* 0x0000543262287816 */ /* 0x000fe20000000028 */
[C---:B------:R-:W-:Y:S01]  /*43d0*/  FMUL.FTZ R110, R104.reuse, R109 ;  /* 0x0000006d686e7220 */ /* 0x040fe20000410000 */
[----:B------:R-:W-:Y:S01]  /*43e0*/  PRMT R36, R97, 0x5432, R36 ;  /* 0x0000543261247816 */ /* 0x000fe20000000024 */
[C---:B------:R-:W-:Y:S01]  /*43f0*/  FFMA.FTZ R92, R39.reuse, R92, -R106 ;  /* 0x0000005c275c7223 */ /* 0x040fe2000001086a */
[----:B------:R-:W-:Y:S01]  /*4400*/  FMUL.FTZ R104, R104, R103 ;  /* 0x0000006768687220 */ /* 0x000fe20000410000 */
[----:B------:R-:W-:Y:S01]  /*4410*/  LOP3.LUT R106, R108, 0xffff0000, RZ, 0xc0, !PT ;  /* 0xffff00006c6a7812 */ /* 0x000fe200078ec0ff */
[----:B------:R-:W-:Y:S01]  /*4420*/  FFMA.FTZ R39, R39, R107, R94 ;  /* 0x0000006b27277223 */ /* 0x000fe2000001005e */
[----:B------:R-:W-:Y:S01]  /*4430*/  LOP3.LUT R15, R15, 0xffff0000, RZ, 0xc0, !PT ;  /* 0xffff00000f0f7812 */ /* 0x000fe200078ec0ff */
[----:B------:R-:W-:Y:S01]  /*4440*/  FFMA.FTZ R94, R43, R103, -R110 ;  /* 0x000000672b5e7223 */ /* 0x000fe2000001086e */
[----:B------:R-:W-:Y:S01]  /*4450*/  LOP3.LUT R108, R89, 0xffff0000, RZ, 0xc0, !PT ;  /* 0xffff0000596c7812 */ /* 0x000fe200078ec0ff */
[----:B------:R-:W-:-:S02]  /*4460*/  IMAD.U32 R13, R12, 0x10000, RZ ;  /* 0x000100000c0d7824 */ /* 0x000fc400078e00ff */
[----:B------:R-:W-:Y:S01]  /*4470*/  FFMA.FTZ R43, R43, R109, R104 ;  /* 0x0000006d2b2b7223 */ /* 0x000fe20000010068 */
[----:B------:R-:W-:Y:S01]  /*4480*/  IMAD.U32 R110, R40, 0x10000, RZ ;  /* 0x00010000286e7824 */ /* 0x000fe200078e00ff */
[----:B------:R-:W-:Y:S01]  /*4490*/  LOP3.LUT R11, R11, 0xffff0000, RZ, 0xc0, !PT ;  /* 0xffff00000b0b7812 */ /* 0x000fe200078ec0ff */
[----:B------:R-:W-:Y:S01]  /*44a0*/  IMAD.U32 R104, R36, 0x10000, RZ ;  /* 0x0001000024687824 */ /* 0x000fe200078e00ff */
[----:B------:R-:W-:Y:S01]  /*44b0*/  SHF.L.U32 R9, R8, 0x10, RZ ;  /* 0x0000001008097819 */ /* 0x000fe200000006ff */
[C---:B------:R-:W-:Y:S01]  /*44c0*/  FMUL.FTZ R112, R15.reuse, R106 ;  /* 0x0000006a0f707220 */ /* 0x040fe20000410000 */
[----:B------:R-:W-:Y:S01]  /*44d0*/  FMUL.FTZ R114, R15, R108 ;  /* 0x0000006c0f727220 */ /* 0x000fe20000410000 */
[----:B------:R-:W-:Y:S01]  /*44e0*/  LOP3.LUT R103, R40, 0xffff0000, RZ, 0xc0, !PT ;  /* 0xffff000028677812 */ /* 0x000fe200078ec0ff */
[C---:B------:R-:W-:Y:S01]  /*44f0*/  FMUL.FTZ R40, R13.reuse, R110 ;  /* 0x0000006e0d287220 */ /* 0x040fe20000410000 */
[----:B------:R-:W-:Y:S01]  /*4500*/  LOP3.LUT R12, R12, 0xffff0000, RZ, 0xc0, !PT ;  /* 0xffff00000c0c7812 */ /* 0x000fe200078ec0ff */
[----:B------:R-:W-:Y:S01]  /*4510*/  FMUL.FTZ R13, R13, R104 ;  /* 0x000000680d0d7220 */ /* 0x000fe20000410000 */
[----:B------:R-:W-:Y:S01]  /*4520*/  LOP3.LUT R89, R36, 0xffff0000, RZ, 0xc0, !PT ;  /* 0xffff000024597812 */ /* 0x000fe200078ec0ff */
[C---:B------:R-:W-:Y:S01]  /*4530*/  FFMA.FTZ R15, R11.reuse, R108, -R112 ;  /* 0x0000006c0b0f7223 */ /* 0x040fe20000010870 */
[----:B------:R-:W-:Y:S01]  /*4540*/  PRMT R38, R96, 0x5432, R38 ;  /* 0x0000543260267816 */ /* 0x000fe20000000026 */
[----:B------:R-:W-:Y:S01]  /*4550*/  FFMA.FTZ R36, R11, R106, R114 ;  /* 0x0000006a0b247223 */ /* 0x000fe20000010072 */
[C---:B------:R-:W-:Y:S01]  /*4560*/  FFMA.FTZ R11, R9.reuse, R104, -R40 ;  /* 0x00000068090b7223 */ /* 0x040fe20000010828 */
[C---:B------:R-:W-:Y:S01]  /*4570*/  IMAD.U32 R41, R10.reuse, 0x10000, RZ ;  /* 0x000100000a297824 */ /* 0x040fe200078e00ff */
[----:B------:R-:W-:Y:S01]  /*4580*/  LOP3.LUT R93, R10, 0xffff0000, RZ, 0xc0, !PT ;  /* 0xffff00000a5d7812 */ /* 0x000fe200078ec0ff */
[----:B------:R-:W-:Y:S01]  /*4590*/  FFMA.FTZ R9, R9, R110, R13 ;  /* 0x0000006e09097223 */ /* 0x000fe2000001000d */
[----:B------:R-:W-:-:S02]  /*45a0*/  IMAD.U32 R10, R14, 0x10000, RZ ;  /* 0x000100000e0a7824 */ /* 0x000fc400078e00ff */
[C---:B------:R-:W-:Y:S01]  /*45b0*/  FMUL.FTZ R105, R12.reuse, R103 ;  /* 0x000000670c697220 */ /* 0x040fe20000410000 */
[----:B------:R-:W-:Y:S01]  /*45c0*/  FMUL.FTZ R107, R12, R89 ;  /* 0x000000590c6b7220 */ /* 0x000fe20000410000 */
[C---:B------:R-:W-:Y:S01]  /*45d0*/  IMAD.U32 R13, R91.reuse, 0x10000, RZ ;  /* 0x000100005b0d7824 */ /* 0x040fe200078e00ff */
        /* <DEDUP_REMOVED lines=8> */
[C---:B------:R-:W-:Y:S01]  /*4660*/  FFMA.FTZ R104, R41.reuse, R12, -R104 ;  /* 0x0000000c29687223 */ /* 0x040fe20000010868 */
[-C--:B------:R-:W-:Y:S01]  /*4670*/  FMUL.FTZ R14, R14, R38.reuse ;  /* 0x000000260e0e7220 */ /* 0x080fe20000410000 */
[----:B------:R-:W-:Y:S01]  /*4680*/  FFMA.FTZ R10, R41, R13, R10 ;  /* 0x0000000d290a7223 */ /* 0x000fe2000001000a */
[C---:B------:R-:W-:Y:S01]  /*4690*/  FFMA.FTZ R13, R93.reuse, R38, -R106 ;  /* 0x000000265d0d7223 */ /* 0x040fe2000001086a */
[C---:B------:R-:W-:Y:S01]  /*46a0*/  FFMA.FTZ R40, R8.reuse, R89, -R105 ;  /* 0x0000005908287223 */ /* 0x040fe20000010869 */
[----:B------:R-:W-:Y:S01]  /*46b0*/  FFMA.FTZ R91, R93, R91, R14 ;  /* 0x0000005b5d5b7223 */ /* 0x000fe2000001000e */
[----:B------:R-:W-:Y:S01]  /*46c0*/  FFMA.FTZ R8, R8, R103, R107 ;  /* 0x0000006708087223 */ /* 0x000fe2000001006b */
[----:B------:R-:W-:-:S02]  /*46d0*/  F2FP.BF16.F32.PACK_AB R15, R15, R94 ;  /* 0x0000005e0f0f723e */ /* 0x000fc400000010ff */
[----:B------:R-:W-:Y:S02]  /*46e0*/  F2FP.BF16.F32.PACK_AB R43, R36, R43 ;  /* 0x0000002b242b723e */ /* 0x000fe400000010ff */
[----:B------:R-:W-:Y:S02]  /*46f0*/  F2FP.BF16.F32.PACK_AB R14, R13, R104 ;  /* 0x000000680d0e723e */ /* 0x000fe400000010ff */
[----:B------:R-:W-:Y:S02]  /*4700*/  F2FP.BF16.F32.PACK_AB R37, R92, R37 ;  /* 0x000000255c25723e */ /* 0x000fe400000010ff */
[----:B------:R-:W-:Y:S02]  /*4710*/  F2FP.BF16.F32.PACK_AB R39, R39, R42 ;  /* 0x0000002a2727723e */ /* 0x000fe400000010ff */
[----:B------:R-:W-:Y:S01]  /*4720*/  F2FP.BF16.F32.PACK_AB R36, R40, R11 ;  /* 0x0000000b2824723e */ /* 0x000fe200000010ff */
[----:B------:R-:W-:Y:S01]  /*4730*/  IMAD.MOV.U32 R11, RZ, RZ, R15 ;  /* 0x000000ffff0b7224 */ /* 0x000fe200078e000f */
[----:B------:R-:W-:Y:S01]  /*4740*/  F2FP.BF16.F32.PACK_AB R42, R91, R10 ;  /* 0x0000000a5b2a723e */ /* 0x000fe200000010ff */
[----:B------:R-:W-:Y:S01]  /*4750*/  IMAD.MOV.U32 R10, RZ, RZ, R14 ;  /* 0x000000ffff0a7224 */ /* 0x000fe200078e000e */
[----:B------:R-:W-:Y:S01]  /*4760*/  F2FP.BF16.F32.PACK_AB R12, R8, R9 ;  /* 0x00000009080c723e */ /* 0x000fe200000010ff */
[----:B------:R-:W-:Y:S01]  /*4770*/  IMAD.MOV.U32 R8, RZ, RZ, R36 ;  /* 0x000000ffff087224 */ /* 0x000fe200078e0024 */
[----:B------:R-:W-:Y:S01]  /*4780*/  MOV R14, R42 ;  /* 0x0000002a000e7202 */ /* 0x000fe20000000f00 */
[----:B------:R-:W-:-:S02]  /*4790*/  IMAD.MOV.U32 R9, RZ, RZ, R37 ;  /* 0x000000ffff097224 */ /* 0x000fc400078e0025 */
[----:B------:R-:W-:Y:S02]  /*47a0*/  IMAD.MOV.U32 R13, RZ, RZ, R39 ;  /* 0x000000ffff0d7224 */ /* 0x000fe400078e0027 */
[----:B------:R-:W-:-:S07]  /*47b0*/  IMAD.MOV.U32 R15, RZ, RZ, R43 ;  /* 0x000000ffff0f7224 */ /* 0x000fce00078e002b */
.L_x_2676:
[----:B------:R-:W-:Y:S05]  /*47c0*/  BSYNC B2 ;  /* 0x0000000000027941 */ /* 0x000fea0003800000 */
.L_x_2675:
[----:B------:R-:W-:Y:S01]  /*47d0*/  ISETP.GE.AND P4, PT, R87, R88, PT ;  /* 0x000000585700720c */ /* 0x000fe20003f86270 */
[----:B0-----:R0:W-:-:S12]  /*47e0*/  ST.E.128 desc[UR40][R78.64], R8 ;  /* 0x000000084e007985 */ /* 0x0011d8000c101d28 */
[----:B------:R-:W-:-:S05]  /*47f0*/  @!P4 IMAD.WIDE R80, R87, 0x2, R80 ;  /* 0x000000025750c825 */ /* 0x000fca00078e0250 */
[----:B---3--:R0:W-:Y:S02]  /*4800*/  @!P4 ST.E.128 desc[UR40][R80.64], R12 ;  /* 0x0000000c5000c985 */ /* 0x0081e4000c101d28 */
.L_x_2674:
[----:B------:R-:W-:Y:S05]  /*4810*/  BSYNC B1 ;  /* 0x0000000000017941 */ /* 0x000fea0003800000 */
.L_x_2673:
[----:B------:R-:W-:-:S03]  /*4820*/  UMOV UR4, 0xffffffff ;  /* 0xffffffff00047882 */ /* 0x000fc60000000000 */
[----:B------:R-:W-:Y:S05]  /*4830*/  BRA.DIV UR4, `(.L_x_2677) ;  /* 0x0000014a044c7947 */ /* 0x000fea000b800000 */
[----:B------:R0:W0:Y:S04]  /*4840*/  SHFL.IDX PT, R39, R86, 0x1, 0x1c1f ;  /* 0x003c1f0056277f89 */ /* 0x00002800000e0000 */
[----:B------:R0:W0:Y:S02]  /*4850*/  SHFL.IDX PT, R38, R85, 0x1, 0x1c1f ;  /* 0x003c1f0055267f89 */ /* 0x00002400000e0000 */
.L_x_2908:
        /* <DEDUP_REMOVED lines=11> */
[----:B------:R-:W-:Y:S01]  /*4910*/  IMAD.SHL.U32 R8, R8, 0x40, RZ ;  /* 0x0000004008087824 */ /* 0x000fe200078e00ff */
[----:B------:R-:W-:Y:S01]  /*4920*/  LEA.HI R90, R9, R90, RZ, 0x4 ;  /* 0x0000005a095a7211 */ /* 0x000fe200078f20ff */
[----:B------:R-:W-:Y:S01]  /*4930*/  IMAD R9, R19, 0x2000, R0 ;  /* 0x0000200013097824 */ /* 0x000fe200078e0200 */
[----:B------:R-:W-:-:S02]  /*4940*/  LOP3.LUT R11, R11, 0x1c0, RZ, 0xc0, !PT ;  /* 0x000001c00b0b7812 */ /* 0x000fc400078ec0ff */
[----:B------:R-:W-:Y:S01]  /*4950*/  LEA.HI.SX32 R41, R90, R7, 0x1c ;  /* 0x000000075a297211 */ /* 0x000fe200078fe2ff */
[----:B------:R-:W-:Y:S01]  /*4960*/  IMAD R9, R9, 0x2, R2 ;  /* 0x0000000209097824 */ /* 0x000fe200078e0202 */
[----:B------:R-:W-:Y:S02]  /*4970*/  LOP3.LUT R8, R8, 0x1c0, RZ, 0xc0, !PT ;  /* 0x000001c008087812 */ /* 0x000fe400078ec0ff */
[----:B------:R-:W-:Y:S01]  /*4980*/  SHF.R.U32.HI R11, RZ, 0x3, R11 ;  /* 0x00000003ff0b7819 */ /* 0x000fe2000001160b */
[----:B------:R-:W-:Y:S01]  /*4990*/  IMAD.SHL.U32 R41, R41, 0x8, RZ ;  /* 0x0000000829297824 */ /* 0x000fe200078e00ff */
[----:B------:R-:W-:-:S04]  /*49a0*/  LEA.HI.X R37, R6, R39, R4, 0x1, P4 ;  /* 0x0000002706257211 */ /* 0x000fc800020f0c04 */
[----:B------:R-:W-:-:S04]  /*49b0*/  LOP3.LUT R8, R8, 0x38, R41, 0xf8, !PT ;  /* 0x0000003808087812 */ /* 0x000fc800078ef829 */
[----:B------:R-:W-:-:S05]  /*49c0*/  LOP3.LUT R8, R8, R11, RZ, 0x3c, !PT ;  /* 0x0000000b08087212 */ /* 0x000fca00078e3cff */
[----:B-----5:R-:W-:-:S04]  /*49d0*/  IMAD.IADD R8, R10, 0x1, R8 ;  /* 0x000000010a087824 */ /* 0x020fc800078e0208 */
[----:B------:R-:W-:-:S04]  /*49e0*/  IMAD R11, R19, 0x2000, R8 ;  /* 0x00002000130b7824 */ /* 0x000fc800078e0208 */
[----:B------:R-:W-:Y:S02]  /*49f0*/  IMAD R12, R11, 0x2, R2 ;  /* 0x000000020b0c7824 */ /* 0x000fe400078e0202 */
[----:B------:R-:W0:Y:S04]  /*4a00*/  LDS.128 R8, [R9+0xe400] ;  /* 0x00e4000009087984 */ /* 0x000e280000000c00 */
[----:B------:R-:W0:Y:S01]  /*4a10*/  LDS.128 R12, [R12+0xe400] ;  /* 0x00e400000c0c7984 */ /* 0x000e220000000c00 */
[----:B------:R-:W-:Y:S05]  /*4a20*/  @P3 BRA `(.L_x_2679) ;  /* 0x00000004006c3947 */ /* 0x000fea0003800000 */
[----:B------:R-:W-:Y:S01]  /*4a30*/  SHF.R.U32.HI R79, RZ, 0x10, R49 ;  /* 0x00000010ff4f7819 */ /* 0x000fe20000011631 */
[----:B0-----:R-:W-:Y:S01]  /*4a40*/  IMAD.U32 R43, R9, 0x10000, RZ ;  /* 0x00010000092b7824 */ /* 0x001fe200078e00ff */
[----:B--2---:R-:W-:Y:S01]  /*4a50*/  SHF.R.U32.HI R85, RZ, 0x10, R45 ;  /* 0x00000010ff557819 */ /* 0x004fe2000001162d */
[----:B------:R-:W-:Y:S01]  /*4a60*/  IMAD.U32 R40, R8, 0x10000, RZ ;  /* 0x0001000008287824 */ /* 0x000fe200078e00ff */
[----:B------:R-:W-:Y:S02]  /*4a70*/  PRMT R102, R102, 0x5410, R79 ;  /* 0x0000541066667816 */ /* 0x000fe4000000004f */
[----:B------:R-:W-:Y:S02]  /*4a80*/  PRMT R98, R98, 0x5410, R85 ;  /* 0x0000541062627816 */ /* 0x000fe40000000055 */
[----:B------:R-:W-:Y:S01]  /*4a90*/  SHF.R.U64 R90, R44, 0x10, R45 ;  /* 0x000000102c5a7819 */ /* 0x000fe2000000122d */
[----:B------:R-:W-:Y:S01]  /*4aa0*/  IMAD.U32 R44, R13, 0x10000, RZ ;  /* 0x000100000d2c7824 */ /* 0x000fe200078e00ff */
[----:B----4-:R-:W-:Y:S01]  /*4ab0*/  SHF.R.U64 R80, R48, 0x10, R49 ;  /* 0x0000001030507819 */ /* 0x010fe20000001231 */
[----:B------:R-:W-:Y:S01]  /*4ac0*/  IMAD.U32 R49, R15, 0x10000, RZ ;  /* 0x000100000f317824 */ /* 0x000fe200078e00ff */
[--C-:B------:R-:W-:Y:S01]  /*4ad0*/  SHF.R.U64 R78, R50, 0x10, R51.reuse ;  /* 0x00000010324e7819 */ /* 0x100fe20000001233 */
[----:B------:R-:W-:Y:S01]  /*4ae0*/  IMAD.U32 R50, R102, 0x10000, RZ ;  /* 0x0001000066327824 */ /* 0x000fe200078e00ff */
[----:B------:R-:W-:-:S02]  /*4af0*/  SHF.R.U32.HI R51, RZ, 0x10, R51 ;  /* 0x00000010ff337819 */ /* 0x000fc40000011633 */
[----:B------:R-:W-:Y:S01]  /*4b00*/  LOP3.LUT R45, R15, 0xffff0000, RZ, 0xc0, !PT ;  /* 0xffff00000f2d7812 */ /* 0x000fe200078ec0ff */
[----:B------:R-:W-:Y:S01]  /*4b10*/  IMAD.U32 R15, R98, 0x10000, RZ ;  /* 0x00010000620f7824 */ /* 0x000fe200078e00ff */
[----:B---3--:R-:W-:Y:S02]  /*4b20*/  SHF.R.U32.HI R81, RZ, 0x10, R47 ;  /* 0x00000010ff517819 */ /* 0x008fe4000001162f */
[----:B------:R-:W-:Y:S01]  /*4b30*/  PRMT R99, R99, 0x5410, R78 ;  /* 0x0000541063637816 */ /* 0x000fe2000000004e */
[-C--:B------:R-:W-:Y:S01]  /*4b40*/  FMUL.FTZ R78, R44, R50.reuse ;  /* 0x000000322c4e7220 */ /* 0x080fe20000410000 */
        /* <DEDUP_REMOVED lines=10> */
[----:B------:R-:W-:Y:S01]  /*4bf0*/  SHF.R.U64 R86, R46, 0x10, R47 ;  /* 0x000000102e567819 */ /* 0x000fe2000000122f */
[----:B------:R-:W-:Y:S01]  /*4c00*/  FMUL.FTZ R81, R48, R79 ;  /* 0x0000004f30517220 */ /* 0x000fe20000410000 */
[----:B------:R-:W-:-:S02]  /*4c10*/  IMAD.U32 R47, R11, 0x10000, RZ ;  /* 0x000100000b2f7824 */ /* 0x000fc400078e00ff */
[----:B------:R-:W-:Y:S01]  /*4c20*/  FMUL.FTZ R85, R48, R51 ;  /* 0x0000003330557220 */ /* 0x000fe20000410000 */
[----:B------:R-:W-:Y:S01]  /*4c30*/  PRMT R101, R101, 0x5410, R80 ;  /* 0x0000541065657816 */ /* 0x000fe20000000050 */
[----:B------:R-:W-:Y:S01]  /*4c40*/  FMUL.FTZ R48, R49, R78 ;  /* 0x0000004e31307220 */ /* 0x000fe20000410000 */
[----:B------:R-:W-:Y:S01]  /*4c50*/  LOP3.LUT R46, R9, 0xffff0000, RZ, 0xc0, !PT ;  /* 0xffff0000092e7812 */ /* 0x000fe200078ec0ff */
[-C--:B------:R-:W-:Y:S01]  /*4c60*/  FMUL.FTZ R49, R49, R50.reuse ;  /* 0x0000003231317220 */ /* 0x080fe20000410000 */
[----:B------:R-:W-:Y:S01]  /*4c70*/  PRMT R97, R97, 0x5410, R90 ;  /* 0x0000541061617816 */ /* 0x000fe2000000005a */
[C---:B------:R-:W-:Y:S01]  /*4c80*/  FFMA.FTZ R50, R47.reuse, R50, -R48 ;  /* 0x000000322f327223 */ /* 0x040fe20000010830 */
[----:B------:R-:W-:Y:S01]  /*4c90*/  LOP3.LUT R100, R100, 0xffff0000, RZ, 0xc0, !PT ;  /* 0xffff000064647812 */ /* 0x000fe200078ec0ff */
[----:B------:R-:W-:Y:S01]  /*4ca0*/  IMAD.U32 R13, R12, 0x10000, RZ ;  /* 0x000100000c0d7824 */ /* 0x000fe200078e00ff */
[----:B------:R-:W-:Y:S01]  /*4cb0*/  LOP3.LUT R96, R96, 0xffff0000, RZ, 0xc0, !PT ;  /* 0xffff000060607812 */ /* 0x000fe200078ec0ff */
[----:B------:R-:W-:Y:S01]  /*4cc0*/  FFMA.FTZ R78, R47, R78, R49 ;  /* 0x0000004e2f4e7223 */ /* 0x000fe20000010031 */
[----:B------:R-:W-:-:S02]  /*4cd0*/  IMAD.U32 R48, R101, 0x10000, RZ ;  /* 0x0001000065307824 */ /* 0x000fc400078e00ff */
[C---:B------:R-:W-:Y:S01]  /*4ce0*/  FFMA.FTZ R44, R46.reuse, R51, -R81 ;  /* 0x000000332e2c7223 */ /* 0x040fe20000010851 */
[----:B------:R-:W-:Y:S02]  /*4cf0*/  IMAD.U32 R47, R97, 0x10000, RZ ;  /* 0x00010000612f7824 */ /* 0x000fe400078e00ff */
[----:B------:R-:W-:Y:S01]  /*4d00*/  FFMA.FTZ R46, R46, R79, R85 ;  /* 0x0000004f2e2e7223 */ /* 0x000fe20000010055 */
[C---:B------:R-:W-:Y:S01]  /*4d10*/  FMUL.FTZ R49, R45.reuse, R100 ;  /* 0x000000642d317220 */ /* 0x040fe20000410000 */
[----:B------:R-:W-:Y:S01]  /*4d20*/  FMUL.FTZ R79, R45, R96 ;  /* 0x000000602d4f7220 */ /* 0x000fe20000410000 */
[-C--:B------:R-:W-:Y:S01]  /*4d30*/  FMUL.FTZ R45, R13, R48.reuse ;  /* 0x000000300d2d7220 */ /* 0x080fe20000410000 */
[----:B------:R-:W-:Y:S01]  /*4d40*/  LOP3.LUT R42, R11, 0xffff0000, RZ, 0xc0, !PT ;  /* 0xffff00000b2a7812 */ /* 0x000fe200078ec0ff */
[-C--:B------:R-:W-:Y:S01]  /*4d50*/  FMUL.FTZ R13, R13, R47.reuse ;  /* 0x0000002f0d0d7220 */ /* 0x080fe20000410000 */
[----:B------:R-:W-:Y:S01]  /*4d60*/  LOP3.LUT R12, R12, 0xffff0000, RZ, 0xc0, !PT ;  /* 0xffff00000c0c7812 */ /* 0x000fe200078ec0ff */
[----:B------:R-:W-:Y:S01]  /*4d70*/  FFMA.FTZ R45, R40, R47, -R45 ;  /* 0x0000002f282d7223 */ /* 0x000fe2000001082d */
[----:B------:R-:W-:Y:S01]  /*4d80*/  LOP3.LUT R101, R101, 0xffff0000, RZ, 0xc0, !PT ;  /* 0xffff000065657812 */ /* 0x000fe200078ec0ff */
[----:B------:R-:W-:Y:S01]  /*4d90*/  IMAD.U32 R9, R10, 0x10000, RZ ;  /* 0x000100000a097824 */ /* 0x000fe200078e00ff */
[----:B------:R-:W-:Y:S01]  /*4da0*/  LOP3.LUT R97, R97, 0xffff0000, RZ, 0xc0, !PT ;  /* 0xffff000061617812 */ /* 0x000fe200078ec0ff */
[----:B------:R-:W-:Y:S01]  /*4db0*/  FFMA.FTZ R40, R40, R48, R13 ;  /* 0x0000003028287223 */ /* 0x000fe2000001000d */
[----:B------:R-:W-:Y:S01]  /*4dc0*/  PRMT R95, R95, 0x5410, R86 ;  /* 0x000054105f5f7816 */ /* 0x000fe20000000056 */
[----:B------:R-:W-:Y:S01]  /*4dd0*/  FFMA.FTZ R51, R42, R96, -R49 ;  /* 0x000000602a337223 */ /* 0x000fe20000010831 */
[----:B------:R-:W-:Y:S01]  /*4de0*/  LOP3.LUT R11, R10, 0xffff0000, RZ, 0xc0, !PT ;  /* 0xffff00000a0b7812 */ /* 0x000fe200078ec0ff */
[----:B------:R-:W-:Y:S01]  /*4df0*/  IMAD.U32 R13, R99, 0x10000, RZ ;  /* 0x00010000630d7824 */ /* 0x000fe200078e00ff */
[----:B------:R-:W-:Y:S01]  /*4e00*/  LOP3.LUT R8, R8, 0xffff0000, RZ, 0xc0, !PT ;  /* 0xffff000008087812 */ /* 0x000fe200078ec0ff */
[----:B------:R-:W-:Y:S01]  /*4e10*/  FMUL.FTZ R49, R12, R101 ;  /* 0x000000650c317220 */ /* 0x000fe20000410000 */
[----:B------:R-:W-:Y:S01]  /*4e20*/  SHF.L.U32 R10, R14, 0x10, RZ ;  /* 0x000000100e0a7819 */ /* 0x000fe200000006ff */
[-C--:B------:R-:W-:Y:S01]  /*4e30*/  FMUL.FTZ R47, R12, R97.reuse ;  /* 0x000000610c2f7220 */ /* 0x080fe20000410000 */
[----:B------:R-:W-:Y:S01]  /*4e40*/  LOP3.LUT R14, R14, 0xffff0000, RZ, 0xc0, !PT ;  /* 0xffff00000e0e7812 */ /* 0x000fe200078ec0ff */
[----:B------:R-:W-:Y:S01]  /*4e50*/  IMAD.U32 R12, R95, 0x10000, RZ ;  /* 0x000100005f0c7824 */ /* 0x000fe200078e00ff */
[----:B------:R-:W-:Y:S01]  /*4e60*/  LOP3.LUT R99, R99, 0xffff0000, RZ, 0xc0, !PT ;  /* 0xffff000063637812 */ /* 0x000fe200078ec0ff */
[----:B------:R-:W-:Y:S01]  /*4e70*/  FFMA.FTZ R79, R42, R100, R79 ;  /* 0x000000642a4f7223 */ /* 0x000fe2000001004f */
[----:B------:R-:W-:Y:S01]  /*4e80*/  LOP3.LUT R95, R95, 0xffff0000, RZ, 0xc0, !PT ;  /* 0xffff00005f5f7812 */ /* 0x000fe200078ec0ff */
[C---:B------:R-:W-:Y:S01]  /*4e90*/  FFMA.FTZ R42, R8.reuse, R97, -R49 ;  /* 0x00000061082a7223 */ /* 0x040fe20000010831 */
[----:B------:R-:W-:Y:S01]  /*4ea0*/  FFMA.FTZ R47, R8, R101, R47 ;  /* 0x00000065082f7223 */ /* 0x000fe2000001002f */
[----:B------:R-:W-:Y:S01]  /*4eb0*/  FMUL.FTZ R8, R10, R13 ;  /* 0x0000000d0a087220 */ /* 0x000fe20000410000 */
[C---:B------:R-:W-:Y:S01]  /*4ec0*/  FMUL.FTZ R48, R14.reuse, R99 ;  /* 0x000000630e307220 */ /* 0x040fe20000410000 */
        /* <DEDUP_REMOVED lines=16> */
[----:B------:R-:W-:-:S07]  /*4fd0*/  F2FP.BF16.F32.PACK_AB R12, R47, R40 ;  /* 0x000000282f0c723e */ /* 0x000fce00000010ff */
.L_x_2679:
[----:B------:R-:W-:Y:S05]  /*4fe0*/  BSYNC B1 ;  /* 0x0000000000017941 */ /* 0x000fea0003800000 */
.L_x_2678:
[----:B------:R-:W-:Y:S01]  /*4ff0*/  ISETP.GE.AND P3, PT, R41, R88, PT ;  /* 0x000000582900720c */ /* 0x000fe20003f66270 */
[----:B0-----:R0:W-:Y:S02]  /*5000*/  ST.E.128 desc[UR40][R36.64], R8 ;  /* 0x0000000824007985 */ /* 0x0011e4000c101d28 */
[----:B0-----:R-:W-:Y:S02]  /*5010*/  IMAD.MOV.U32 R8, RZ, RZ, R38 ;  /* 0x000000ffff087224 */ /* 0x001fe400078e0026 */
[----:B------:R-:W-:-:S08]  /*5020*/  IMAD.MOV.U32 R9, RZ, RZ, R39 ;  /* 0x000000ffff097224 */ /* 0x000fd000078e0027 */
[----:B------:R-:W-:Y:S05]  /*5030*/  @P3 BRA `(.L_x_2660) ;  /* 0x0000000400203947 */ /* 0x000fea0003800000 */
[----:B------:R-:W-:-:S05]  /*5040*/  IMAD.WIDE R8, R41, 0x2, R8 ;  /* 0x0000000229087825 */ /* 0x000fca00078e0208 */
[----:B------:R0:W-:Y:S01]  /*5050*/  ST.E.128 desc[UR40][R8.64], R12 ;  /* 0x0000000c08007985 */ /* 0x0001e2000c101d28 */
[----:B------:R-:W-:Y:S05]  /*5060*/  BRA `(.L_x_2660) ;  /* 0x0000000400147947 */ /* 0x000fea0003800000 */
.L_x_2641:
[----:B------:R-:W-:-:S13]  /*5070*/  ISETP.NE.AND P5, PT, R157, 0x3, PT ;  /* 0x000000039d00780c */ /* 0x000fda0003fa5270 */
[----:B------:R-:W-:Y:S05]  /*5080*/  @!P5 BRA `(.L_x_2680) ;  /* 0x000000000004d947 */ /* 0x000fea0003800000 */
[----:B------:R-:W-:Y:S01]  /*5090*/  BPT.TRAP 0x1 ;  /* 0x000000040000795c */ /* 0x000fe20000300000 */
.L_x_2680:
[----:B------:R-:W2:Y:S01]  /*50a0*/  LDL R8, [R1] ;  /* 0x0000000001087983 */ /* 0x000ea20000100800 */
[----:B------:R-:W-:Y:S01]  /*50b0*/  IMAD R69, R19, 0x8, R2 ;  /* 0x0000000813457824 */ /* 0x000fe200078e0202 */
[----:B------:R-:W-:Y:S01]  /*50c0*/  BSSY B1, `(.L_x_2681) ;  /* 0x0000005000017945 */ /* 0x000fe20003800000 */
[----:B------:R-:W-:Y:S02]  /*50d0*/  SHF.R.S32.HI R74, RZ, 0x1f, R73 ;  /* 0x0000001fff4a7819 */ /* 0x000fe40000011449 */
[----:B--2---:R-:W-:-:S04]  /*50e0*/  SHF.L.U32 R77, R8, 0x1f, RZ ;  /* 0x0000001f084d7819 */ /* 0x004fc800000006ff */
[----:B------:R-:W0:Y:S02]  /*50f0*/  SYNCS.PHASECHK.TRANS64.TRYWAIT P3, [R69+URZ+0x16890], R77 ;  /* 0x0168904d450075a7 */ /* 0x000e24000806017f */
[----:B0-----:R-:W-:Y:S05]  /*5100*/  @!P3 BRA `(.L_x_2682) ;  /* 0x000001400064b947 */ /* 0x001fea0003800000 */
.L_x_2909:
[----:B------:R-:W-:Y:S05]  /*5110*/  BSYNC B1 ;  /* 0x0000000000017941 */ /* 0x000fea0003800000 */
.L_x_2681:
        /* <DEDUP_REMOVED lines=27> */
.L_x_2913:
        /* <DEDUP_REMOVED lines=13> */
.L_x_2685:
[----:B------:R-:W-:Y:S05]  /*53a0*/  BSYNC B1 ;  /* 0x0000000000017941 */ /* 0x000fea0003800000 */
.L_x_2684:
[----:B------:R-:W-:-:S03]  /*53b0*/  UMOV UR4, 0xffffffff ;  /* 0xffffffff00047882 */ /* 0x000fc60000000000 */
[----:B------:R-:W-:Y:S05]  /*53c0*/  BRA.DIV UR4, `(.L_x_2686) ;  /* 0x0000014204147947 */ /* 0x000fea000b800000 */
[----:B--2-4-:R2:W4:Y:S04]  /*53d0*/  SHFL.IDX PT, R9, R38, 0x1, 0x1c1f ;  /* 0x003c1f0026097f89 */ /* 0x01452800000e0000 */
[----:B---3--:R2:W3:Y:S02]  /*53e0*/  SHFL.IDX PT, R37, R36, 0x1, 0x1c1f ;  /* 0x003c1f0024257f89 */ /* 0x0084e400000e0000 */
.L_x_2917:
        /* <DEDUP_REMOVED lines=13> */
.L_x_2660:
[----:B------:R-:W-:Y:S05]  /*54c0*/  BSYNC B0 ;  /* 0x0000000000007941 */ /* 0x000fea0003800000 */
.L_x_2640:
        /* <DEDUP_REMOVED lines=16> */
.L_x_2688:
[----:B------:R-:W-:Y:S05]  /*55d0*/  BSYNC B0 ;  /* 0x0000000000007941 */ /* 0x000fea0003800000 */
.L_x_2687:
[----:B------:R-:W0:Y:S01]  /*55e0*/  SYNCS.PHASECHK.TRANS64.TRYWAIT P4, [R69+URZ+0x168b0], R77 ;  /* 0x0168b04d450075a7 */ /* 0x000e22000808017f */
[----:B------:R-:W-:Y:S01]  /*55f0*/  ULDC UR36, c[0x0][0x2f4] ;  /* 0x0000bd0000247ab9 */ /* 0x000fe20000000800 */
[----:B------:R-:W-:Y:S04]  /*5600*/  BSSY B0, `(.L_x_2689) ;  /* 0x0000002000007945 */ /* 0x000fe80003800000 */
[----:B0-----:R-:W-:Y:S05]  /*5610*/  @!P4 BRA `(.L_x_2690) ;  /* 0x0000013c00ccc947 */ /* 0x001fea0003800000 */
.L_x_2918:
[----:B------:R-:W-:Y:S05]  /*5620*/  BSYNC B0 ;  /* 0x0000000000007941 */ /* 0x000fea0003800000 */
.L_x_2689:
        /* <DEDUP_REMOVED lines=18> */
[----:B-1----:R-:W-:-:S04]  /*5750*/  LEA R36, P4, R8, UR4, 0x1 ;  /* 0x0000000408247c11 */ /* 0x002fc8000f8808ff */
        /* <DEDUP_REMOVED lines=15> */
.L_x_2692:
[----:B------:R-:W-:Y:S05]  /*5850*/  BSYNC B0 ;  /* 0x0000000000007941 */ /* 0x000fea0003800000 */
.L_x_2691:
        /* <DEDUP_REMOVED lines=15> */
.L_x_2694:
[----:B------:R-:W-:Y:S05]  /*5950*/  BSYNC B0 ;  /* 0x0000000000007941 */ /* 0x000fea0003800000 */
.L_x_2693:
[----:B-1-3--:R-:W3:Y:S01]  /*5960*/  LDL.LU R9, [R1] ;  /* 0x0000000001097983 */ /* 0x00aee20000300800 */
        /* <DEDUP_REMOVED lines=16> */
[----:B------:R0:W-:Y:S01]  /*5a70*/  STL [R1], R9 ;  /* 0x0000000901007387 */ /* 0x0001e20000100800 */
[----:B------:R-:W-:Y:S05]  /*5a80*/  @P4 BRA `(.L_x_2695) ;  /* 0xffffffc4005c4947 */ /* 0x000fea000383ffff */
[----:B0-----:R-:W0:Y:S01]  /*5a90*/  S2R R9, SR_TID.X ;  /* 0x0000000000097919 */ /* 0x001e220000002100 */
[----:B------:R-:W-:Y:S02]  /*5aa0*/  PLOP3.LUT P0, PT, PT, PT, PT, 0x8, 0x0 ;  /* 0x000000000000781c */ /* 0x000fe40003f0e170 */
[----:B0-----:R-:W-:-:S04]  /*5ab0*/  SHF.R.U32.HI R9, RZ, 0x7, R9 ;  /* 0x00000007ff097819 */ /* 0x001fc80000011609 */
[----:B------:R-:W-:-:S13]  /*5ac0*/  ISETP.NE.AND P4, PT, R9, 0x1, PT ;  /* 0x000000010900780c */ /* 0x000fda0003f85270 */
[----:B------:R-:W-:Y:S06]  /*5ad0*/  @!P4 BAR.ARV 0x9, 0x100 ;  /* 0x024400000000cb1d */ /* 0x000fec0000002000 */
.L_x_2635:
[----:B------:R-:W3:Y:S01]  /*5ae0*/  LDL R5, [R1+0x28] ;  /* 0x0000280001057983 */ /* 0x000ee20000100800 */
[----:B------:R-:W0:Y:S01]  /*5af0*/  LDC R0, c[0x0][0x448] ;  /* 0x00011200ff007b82 */ /* 0x000e220000000800 */
        /* <DEDUP_REMOVED lines=14> */
[----:B------:R-:W-:Y:S02]  /*5be0*/  IMAD.MOV.U32 R94, RZ, RZ, RZ ;  /* 0x000000ffff5e7224 */ /* 0x000fe400078e00ff */
[----:B--2---:R-:W-:Y:S02]  /*5bf0*/  IMAD.MOV.U32 R13, RZ, RZ, RZ ;  /* 0x000000ffff0d7224 */ /* 0x004fe400078e00ff */
[----:B------:R-:W-:Y:S01]  /*5c00*/  IMAD.MOV.U32 R90, RZ, RZ, RZ ;  /* 0x000000ffff5a7224 */ /* 0x000fe200078e00ff */
[----:B0-----:R-:W-:-:S13]  /*5c10*/  ISETP.NE.AND P1, PT, R0, 0x1, PT ;  /* 0x000000010000780c */ /* 0x001fda0003f25270 */
[----:B------:R-:W0:Y:S08]  /*5c20*/  @P1 LDC R3, c[0x0][0x44c] ;  /* 0x00011300ff031b82 */ /* 0x000e300000000800 */
[----:B------:R-:W1:Y:S01]  /*5c30*/  @P1 LDC R4, c[0x0][0x450] ;  /* 0x00011400ff041b82 */ /* 0x000e620000000800 */
[----:B---3--:R-:W-:-:S04]  /*5c40*/  VIADD R0, R5, 0xbf ;  /* 0x000000bf05007836 */ /* 0x008fc80000000000 */
[----:B0-----:R-:W-:-:S05]  /*5c50*/  @P1 IMAD.HI.U32 R3, R0, R3, RZ ;  /* 0x0000000300031227 */ /* 0x001fca00078e00ff */
[----:B-1----:R-:W-:Y:S02]  /*5c60*/  @P1 SHF.R.U32.HI R0, RZ, R4, R3 ;  /* 0x00000004ff001219 */ /* 0x002fe40000011603 */
[----:B------:R-:W-:-:S03]  /*5c70*/  PLOP3.LUT P1, PT, PT, PT, PT, 0x80, 0x0 ;  /* 0x000000000000781c */ /* 0x000fc60003f2f070 */
[----:B------:R-:W-:-:S05]  /*5c80*/  IMAD.IADD R0, R83, 0x1, R0 ;  /* 0x0000000153007824 */ /* 0x000fca00078e0200 */
[----:B------:R-:W-:-:S04]  /*5c90*/  SHF.R.S32.HI R3, RZ, 0x1f, R0 ;  /* 0x0000001fff037819 */ /* 0x000fc80000011400 */
[----:B------:R-:W-:-:S04]  /*5ca0*/  LEA.HI R3, R3, R0, RZ, 0x7 ;  /* 0x0000000003037211 */ /* 0x000fc800078f38ff */
[----:B------:R-:W-:-:S04]  /*5cb0*/  SHF.R.S32.HI R3, RZ, 0x7, R3 ;  /* 0x00000007ff037819 */ /* 0x000fc80000011403 */
[----:B------:R-:W-:Y:S01]  /*5cc0*/  VIMNMX R88, R84, R3, PT ;  /* 0x0000000354587248 */ /* 0x000fe20003fe0100 */
[----:B------:R-:W-:-:S03]  /*5cd0*/  IMAD.MOV.U32 R3, RZ, RZ, RZ ;  /* 0x000000ffff037224 */ /* 0x000fc600078e00ff */
[----:B------:R-:W-:Y:S01]  /*5ce0*/  ISETP.GE.AND P2, PT, R88, 0x1, PT ;  /* 0x000000015800780c */ /* 0x000fe20003f46270 */
[----:B------:R-:W-:-:S12]  /*5cf0*/  @P0 BRA `(.L_x_2696) ;  /* 0x00000000000c0947 */ /* 0x000fd80003800000 */
[----:B------:R-:W0:Y:S01]  /*5d00*/  FENCE.VIEW.ASYNC.G ;  /* 0x00000000000073c6 */ /* 0x000e220000000100 */
[----:B------:R-:W-:Y:S05]  /*5d10*/  WARPSYNC.ALL ;  /* 0x0000000000007948 */ /* 0x000fea0003800000 */
[----:B0-----:R-:W-:Y:S06]  /*5d20*/  BAR.ARV 0xc, 0x200 ;  /* 0x0308000000007b1d */ /* 0x001fec0000002000 */
.L_x_2696:
        /* <DEDUP_REMOVED lines=12> */
.L_x_2921:
[----:B------:R-:W1:Y:S01]  /*5df0*/  LDL R3, [R1+0x1c] ;  /* 0x00001c0001037983 */ /* 0x000e620000100800 */
[----:B------:R-:W-:Y:S01]  /*5e00*/  BSSY B6, `(.L_x_2699) ;  /* 0x000001b000067945 */ /* 0x000fe20003800000 */
[----:B-1----:R-:W-:-:S05]  /*5e10*/  IMAD.HI R0, R3, 0x55555556, RZ ;  /* 0x5555555603007827 */ /* 0x002fca00078e02ff */
        /* <DEDUP_REMOVED lines=13> */
[----:B0-----:R0:W1:Y:S01]  /*5ef0*/  LDC.64 R14, c[0x4][R0] ;  /* 0x01000000000e7b82 */ /* 0x0010620000000a00 */
        /* <DEDUP_REMOVED lines=10> */
[----:B-1--45:R-:W-:Y:S05]  /*5fa0*/  CALL.ABS.NOINC R14 ;  /* 0x000000000e007343 */ /* 0x032fea0003c00000 */
.L_x_2700:
[----:B------:R-:W-:Y:S05]  /*5fb0*/  BSYNC B6 ;  /* 0x0000000000067941 */ /* 0x000fea0003800000 */
.L_x_2699:
[----:B------:R-:W-:Y:S02]  /*5fc0*/  ULDC UR4, c[0x0][0x3f4] ;  /* 0x0000fd0000047ab9 */ /* 0x000fe40000000800 */
[----:B------:R-:W-:-:S13]  /*5fd0*/  ISETP.LT.AND P0, PT, RZ, UR4, PT ;  /* 0x00000004ff007c0c */ /* 0x000fda000bf01270 */
[----:B------:R-:W-:Y:S05]  /*5fe0*/  @P0 BRA `(.L_x_2701) ;  /* 0x0000000000400947 */ /* 0x000fea0003800000 */
[----:B------:R-:W2:Y:S02]  /*5ff0*/  LDL R20, [R1+0x58] ;  /* 0x0000580001147983 */ /* 0x000ea40000100800 */
[----:B--2---:R-:W-:-:S04]  /*6000*/  LEA.HI R0, R20, R20, RZ, 0x1 ;  /* 0x0000001414007211 */ /* 0x004fc800078f08ff */
[----:B------:R-:W-:-:S05]  /*6010*/  LOP3.LUT R0, R0, 0xfffffffe, RZ, 0xc0, !PT ;  /* 0xfffffffe00007812 */ /* 0x000fca00078ec0ff */
[----:B------:R-:W-:-:S05]  /*6020*/  IMAD.IADD R0, R20, 0x1, -R0 ;  /* 0x0000000114007824 */ /* 0x000fca00078e0a00 */
[----:B------:R-:W-:-:S04]  /*6030*/  SHF.L.U32 R3, R0, 0x1f, RZ ;  /* 0x0000001f00037819 */ /* 0x000fc800000006ff */
[----:B------:R1:W2:Y:S03]  /*6040*/  SYNCS.PHASECHK.TRANS64.TRYWAIT P0, [R2+URZ+0x16800], R3 ;  /* 0x01680003020075a7 */ /* 0x0002a6000800017f */
[----:B--2---:R-:W-:Y:S05]  /*6050*/  @!P0 NANOSLEEP.SYNCS 0x989680 ;  /* 0x009896800000895d */ /* 0x004fea0003900000 */
[----:B------:R-:W2:Y:S01]  /*6060*/  @!P0 SYNCS.PHASECHK.TRANS64 P0, [R2+URZ+0x16800], R3 ;  /* 0x01680003020085a7 */ /* 0x000ea2000800007f */
[----:B------:R-:W-:Y:S04]  /*6070*/  BSSY B0, `(.L_x_2702) ;  /* 0x0000006000007945 */ /* 0x000fe80003800000 */
[----:B--2---:R-:W-:Y:S05]  /*6080*/  @P0 BRA `(.L_x_2703) ;  /* 0x0000000000100947 */ /* 0x004fea0003800000 */
.L_x_2704:
[----:B--2---:R2:W3:Y:S02]  /*6090*/  SYNCS.PHASECHK.TRANS64.TRYWAIT P0, [R2+URZ+0x16800], R3 ;  /* 0x01680003020075a7 */ /* 0x0044e4000800017f */
[----:B---3--:R-:W-:Y:S05]  /*60a0*/  @!P0 NANOSLEEP.SYNCS 0x989680 ;  /* 0x009896800000895d */ /* 0x008fea0003900000 */
[----:B------:R-:W3:Y:S02]  /*60b0*/  @!P0 SYNCS.PHASECHK.TRANS64 P0, [R2+URZ+0x16800], R3 ;  /* 0x01680003020085a7 */ /* 0x000ee4000800007f */
[----:B---3--:R-:W-:Y:S05]  /*60c0*/  @!P0 BRA `(.L_x_2704) ;  /* 0xfffffffc00f08947 */ /* 0x008fea000383ffff */
.L_x_2703:
[----:B------:R-:W-:Y:S05]  /*60d0*/  BSYNC B0 ;  /* 0x0000000000007941 */ /* 0x000fea0003800000 */
.L_x_2702:
[----:B------:R-:W-:Y:S05]  /*60e0*/  BRA `(.L_x_2705) ;  /* 0x00000030003c7947 */ /* 0x000fea0003800000 */
.L_x_2701:
        /* <DEDUP_REMOVED lines=18> */
[----:B0-----:R0:W1:Y:S01]  /*6210*/  LDC.64 R14, c[0x4][R0] ;  /* 0x01000000000e7b82 */ /* 0x0010620000000a00 */
        /* <DEDUP_REMOVED lines=10> */
[----:B-1--4-:R-:W-:Y:S05]  /*62c0*/  CALL.ABS.NOINC R14 ;  /* 0x000000000e007343 */ /* 0x012fea0003c00000 */
.L_x_2707:
[----:B------:R-:W-:Y:S05]  /*62d0*/  BSYNC B6 ;  /* 0x0000000000067941 */ /* 0x000fea0003800000 */
.L_x_2706:
[----:B------:R-:W2:Y:S01]  /*62e0*/  LDL R20, [R1+0x28] ;  /* 0x0000280001147983 */ /* 0x000ea20000100800 */
[----:B------:R-:W-:Y:S01]  /*62f0*/  ULDC.U8 UR4, c[0x0][0x410] ;  /* 0x0001040000047ab9 */ /* 0x000fe20000000000 */
[----:B------:R-:W-:Y:S01]  /*6300*/  BSSY B0, `(.L_x_2708) ;  /* 0x00002e5000007945 */ /* 0x000fe20003800000 */
[----:B------:R-:W-:Y:S01]  /*6310*/  ISETP.NE.AND P0, PT, RZ, UR4, PT ;  /* 0x00000004ff007c0c */ /* 0x000fe2000bf05270 */
[----:B--2---:R-:W-:-:S12]  /*6320*/  IMAD.IADD R41, R154, 0x1, R20 ;  /* 0x000000019a297824 */ /* 0x004fd800078e0214 */
[----:B------:R-:W-:Y:S05]  /*6330*/  @!P0 BRA `(.L_x_2709) ;  /* 0x0000001400f08947 */ /* 0x000fea0003800000 */
[----:B------:R-:W1:Y:S01]  /*6340*/  LDC R32, c[0x0][0x448] ;  /* 0x00011200ff207b82 */ /* 0x000e620000000800 */
[----:B------:R-:W2:Y:S01]  /*6350*/  S2R R20, SR_TID.X ;  /* 0x0000000000147919 */ /* 0x000ea20000002100 */
[----:B------:R-:W-:Y:S01]  /*6360*/  ULDC.64 UR4, c[0x0][0x3f8] ;  /* 0x0000fe0000047ab9 */ /* 0x000fe20000000a00 */
[----:B------:R-:W-:Y:S01]  /*6370*/  ULDC.64 UR6, c[0x0][0x408] ;  /* 0x0001020000067ab9 */ /* 0x000fe20000000a00 */
[----:B------:R-:W-:Y:S02]  /*6380*/  IMAD.MOV.U32 R8, RZ, RZ, R26 ;  /* 0x000000ffff087224 */ /* 0x000fe400078e001a */
[----:B------:R-:W-:Y:S02]  /*6390*/  IMAD.MOV.U32 R9, RZ, RZ, R29 ;  /* 0x000000ffff097224 */ /* 0x000fe400078e001d */
[----:B------:R-:W-:Y:S02]  /*63a0*/  IMAD.MOV.U32 R10, RZ, RZ, R24 ;  /* 0x000000ffff0a7224 */ /* 0x000fe400078e0018 */
[----:B------:R-:W-:Y:S01]  /*63b0*/  IMAD.MOV.U32 R11, RZ, RZ, R31 ;  /* 0x000000ffff0b7224 */ /* 0x000fe200078e001f */
[----:B-1----:R-:W-:Y:S01]  /*63c0*/  ISETP.NE.AND P0, PT, R32, 0x1, PT ;  /* 0x000000012000780c */ /* 0x002fe20003f05270 */
[----:B--2---:R-:W-:-:S12]  /*63d0*/  VIADD R21, R20, 0xffffff80 ;  /* 0xffffff8014157836 */ /* 0x004fd80000000000 */
[----:B------:R-:W1:Y:S01]  /*63e0*/  @P0 LDC R0, c[0x0][0x44c] ;  /* 0x00011300ff000b82 */ /* 0x000e620000000800 */
[----:B------:R-:W-:-:S04]  /*63f0*/  SHF.R.S32.HI R20, RZ, 0x1f, R21 ;  /* 0x0000001fff147819 */ /* 0x000fc80000011415 */
[----:B------:R-:W-:-:S03]  /*6400*/  LEA.HI R20, R20, R21, RZ, 0x2 ;  /* 0x0000001514147211 */ /* 0x000fc600078f10ff */
[----:B------:R-:W2:Y:S01]  /*6410*/  @P0 LDC R5, c[0x0][0x450] ;  /* 0x00011400ff050b82 */ /* 0x000ea20000000800 */
[----:B------:R-:W-:-:S04]  /*6420*/  LOP3.LUT R20, R20, 0xfffffffc, RZ, 0xc0, !PT ;  /* 0xfffffffc14147812 */ /* 0x000fc800078ec0ff */
[----:B------:R-:W-:-:S05]  /*6430*/  IADD3 R20, R21, -R20, RZ ;  /* 0x8000001415147210 */ /* 0x000fca0007ffe0ff */
[----:B------:R-:W-:-:S04]  /*6440*/  IMAD R3, R20, 0x60, R41 ;  /* 0x0000006014037824 */ /* 0x000fc800078e0229 */
[----:B-1----:R-:W-:-:S05]  /*6450*/  @P0 IMAD.HI.U32 R0, R3, R0, RZ ;  /* 0x0000000003000227 */ /* 0x002fca00078e00ff */
[----:B--2---:R-:W-:-:S04]  /*6460*/  @P0 SHF.R.U32.HI R3, RZ, R5, R0 ;  /* 0x00000005ff030219 */ /* 0x004fc80000011600 */
        /* <DEDUP_REMOVED lines=17> */
[----:B------:R1:W2:Y:S04]  /*6580*/  SHFL.IDX PT, R3, R6, RZ, 0x1c1f ;  /* 0x001c1fff06037589 */ /* 0x0002a800000e0000 */
[----:B------:R1:W3:Y:S04]  /*6590*/  SHFL.IDX PT, R0, R4, RZ, 0x1c1f ;  /* 0x001c1fff04007589 */ /* 0x0002e800000e0000 */
[----:B------:R1:W1:Y:S04]  /*65a0*/  SHFL.IDX PT, R5, R8, RZ, 0x1c1f ;  /* 0x001c1fff08057589 */ /* 0x00026800000e0000 */
[----:B0-----:R0:W0:Y:S02]  /*65b0*/  SHFL.IDX PT, R14, R7, RZ, 0x1c1f ;  /* 0x001c1fff070e7589 */ /* 0x00102400000e0000 */
.L_x_2927:
[----:B------:R-:W5:Y:S01]  /*65c0*/  LDL R9, [R1+0x18] ;  /* 0x0000180001097983 */ /* 0x000f620000100800 */
[----:B------:R-:W-:Y:S01]  /*65d0*/  BSSY B1, `(.L_x_2711) ;  /* 0x0000020000017945 */ /* 0x000fe20003800000 */
[----:B------:R-:W-:Y:S02]  /*65e0*/  CS2R R34, SRZ ;  /* 0x0000000000227805 */ /* 0x000fe4000001ff00 */
[----:B------:R-:W-:Y:S02]  /*65f0*/  CS2R R20, SRZ ;  /* 0x0000000000147805 */ /* 0x000fe4000001ff00 */
[----:B------:R-:W-:Y:S02]  /*6600*/  CS2R R28, SRZ ;  /* 0x00000000001c7805 */ /* 0x000fe4000001ff00 */
[----:B------:R-:W-:Y:S01]  /*6610*/  CS2R R24, SRZ ;  /* 0x0000000000187805 */ /* 0x000fe2000001ff00 */
[----:B-----5:R-:W-:-:S05]  /*6620*/  IMAD R32, R9, R32, RZ ;  /* 0x0000002009207224 */ /* 0x020fca00078e02ff */
[----:B------:R-:W-:-:S13]  /*6630*/  ISETP.GE.AND P0, PT, R41, R32, PT ;  /* 0x000000202900720c */ /* 0x000fda0003f06270 */
[----:B------:R-:W-:Y:S05]  /*6640*/  @P0 BRA `(.L_x_2712) ;  /* 0x0000000000600947 */ /* 0x000fea0003800000 */
[----:B------:R-:W4:Y:S01]  /*6650*/  LDL R9, [R1+0x4] ;  /* 0x0000040001097983 */ /* 0x000f220000100800 */
[----:B------:R-:W-:-:S03]  /*6660*/  ULDC UR4, c[0x0][0x3f4] ;  /* 0x0000fd0000047ab9 */ /* 0x000fc60000000800 */
[----:B------:R-:W4:Y:S01]  /*6670*/  LDL R12, [R1+0x60] ;  /* 0x00006000010c7983 */ /* 0x000f220000100800 */
[----:B------:R-:W-:Y:S01]  /*6680*/  ISETP.GE.AND P2, PT, R152, UR4, PT ;  /* 0x0000000498007c0c */ /* 0x000fe2000bf46270 */
[----:B---3--:R-:W-:Y:S02]  /*6690*/  IMAD.MOV.U32 R10, RZ, RZ, R0 ;  /* 0x000000ffff0a7224 */ /* 0x008fe400078e0000 */
[----:B--2---:R-:W-:Y:S02]  /*66a0*/  IMAD.MOV.U32 R11, RZ, RZ, R3 ;  /* 0x000000ffff0b7224 */ /* 0x004fe400078e0003 */
[----:B-1----:R-:W-:Y:S01]  /*66b0*/  IMAD.MOV.U32 R15, RZ, RZ, R5 ;  /* 0x000000ffff0f7224 */ /* 0x002fe200078e0005 */
[----:B------:R-:W-:Y:S02]  /*66c0*/  CS2R R28, SRZ ;  /* 0x00000000001c7805 */ /* 0x000fe4000001ff00 */
[----:B------:R-:W-:Y:S02]  /*66d0*/  CS2R R34, SRZ ;  /* 0x0000000000227805 */ /* 0x000fe4000001ff00 */
[----:B------:R-:W-:-:S03]  /*66e0*/  CS2R R24, SRZ ;  /* 0x0000000000187805 */ /* 0x000fc6000001ff00 */
[----:B------:R-:W-:-:S05]  /*66f0*/  @!P2 IMAD.WIDE R10, R152, 0x2, R10 ;  /* 0x00000002980aa825 */ /* 0x000fca00078e020a */
[----:B------:R1:W5:Y:S01]  /*6700*/  @!P2 LD.E.64 R28, desc[UR40][R10.64] ;  /* 0x000000280a1ca980 */ /* 0x000362000c101b00 */
[----:B----4-:R-:W-:-:S13]  /*6710*/  ISETP.GE.AND P3, PT, R9, UR4, PT ;  /* 0x0000000409007c0c */ /* 0x010fda000bf66270 */
[C---:B------:R-:W-:Y:S01]  /*6720*/  @!P3 IMAD.SHL.U32 R37, R9.reuse, 0x2, RZ ;  /* 0x000000020925b824 */ /* 0x040fe200078e00ff */
[----:B------:R-:W-:-:S04]  /*6730*/  @!P3 SHF.L.U64.HI R20, R9, 0x1, R12 ;  /* 0x000000010914b819 */ /* 0x000fc8000001020c */
[-C--:B------:R-:W-:Y:S02]  /*6740*/  @!P3 IADD3 R26, P0, R0, R37.reuse, RZ ;  /* 0x00000025001ab210 */ /* 0x080fe40007f1e0ff */
[----:B0-----:R-:W-:Y:S01]  /*6750*/  @!P3 IADD3 R36, P1, R14, R37, RZ ;  /* 0x000000250e24b210 */ /* 0x001fe20007f3e0ff */
[----:B------:R-:W-:-:S04]  /*6760*/  @!P2 IMAD.WIDE R12, R152, 0x2, R14 ;  /* 0x00000002980ca825 */ /* 0x000fc800078e020e */
[--C-:B------:R-:W-:Y:S01]  /*6770*/  @!P3 IMAD.X R27, R3, 0x1, R20.reuse, P0 ;  /* 0x00000001031bb824 */ /* 0x100fe200000e0614 */
[----:B------:R1:W5:Y:S01]  /*6780*/  @!P2 LD.E.64 R34, desc[UR40][R12.64] ;  /* 0x000000280c22a980 */ /* 0x000362000c101b00 */
[----:B------:R-:W-:Y:S01]  /*6790*/  @!P3 IMAD.X R37, R5, 0x1, R20, P1 ;  /* 0x000000010525b824 */ /* 0x000fe200008e0614 */
[----:B------:R-:W-:Y:S02]  /*67a0*/  CS2R R20, SRZ ;  /* 0x0000000000147805 */ /* 0x000fe4000001ff00 */
[----:B------:R1:W5:Y:S04]  /*67b0*/  @!P3 LD.E.64 R24, desc[UR40][R26.64] ;  /* 0x000000281a18b980 */ /* 0x000368000c101b00 */
[----:B------:R1:W5:Y:S02]  /*67c0*/  @!P3 LD.E.64 R20, desc[UR40][R36.64] ;  /* 0x000000282414b980 */ /* 0x000364000c101b00 */
.L_x_2712:
[----:B------:R-:W-:Y:S05]  /*67d0*/  BSYNC B1 ;  /* 0x0000000000017941 */ /* 0x000fea0003800000 */
.L_x_2711:
[----:B---3-5:R-:W-:Y:S01]  /*67e0*/  IMAD.MOV.U32 R0, RZ, RZ, R34 ;  /* 0x000000ffff007224 */ /* 0x028fe200078e0022 */
[----:B------:R-:W-:Y:S01]  /*67f0*/  UMOV UR4, 0xffffffff ;  /* 0xffffffff00047882 */ /* 0x000fe20000000000 */
[----:B--2---:R-:W-:Y:S01]  /*6800*/  IMAD.MOV.U32 R3, RZ, RZ, R35 ;  /* 0x000000ffff037224 */ /* 0x004fe200078e0023 */
[----:B-1----:R-:W-:Y:S01]  /*6810*/  CS2R R26, SRZ ;  /* 0x00000000001a7805 */ /* 0x002fe2000001ff00 */
        /* <DEDUP_REMOVED lines=9> */
[----:B------:R-:W-:Y:S02]  /*68b0*/  PRMT R46, R0, 0x7610, R46 ;  /* 0x00007610002e7816 */ /* 0x000fe4000000002e */
[----:B------:R-:W-:Y:S02]  /*68c0*/  PRMT R39, R39, 0x5410, R3 ;  /* 0x0000541027277816 */ /* 0x000fe40000000003 */
[----:B------:R-:W-:Y:S02]  /*68d0*/  PRMT R40, R40, 0x5410, R5 ;  /* 0x0000541028287816 */ /* 0x000fe40000000005 */
[----:B------:R-:W-:Y:S01]  /*68e0*/  PRMT R50, R9, 0x7610, R50 ;  /* 0x0000761009327816 */ /* 0x000fe20000000032 */
[----:B------:R-:W-:Y:S06]  /*68f0*/  BRA.DIV UR4, `(.L_x_2713) ;  /* 0x0000012e04d87947 */ /* 0x000fec000b800000 */
[----:B------:R1:W2:Y:S04]  /*6900*/  SHFL.IDX PT, R3, R6, 0x1, 0x1c1f ;  /* 0x003c1f0006037f89 */ /* 0x0002a800000e0000 */
[----:B------:R1:W3:Y:S04]  /*6910*/  SHFL.IDX PT, R0, R4, 0x1, 0x1c1f ;  /* 0x003c1f0004007f89 */ /* 0x0002e800000e0000 */
[----:B------:R1:W1:Y:S04]  /*6920*/  SHFL.IDX PT, R5, R8, 0x1, 0x1c1f ;  /* 0x003c1f0008057f89 */ /* 0x00026800000e0000 */
[----:B0-----:R0:W0:Y:S02]  /*6930*/  SHFL.IDX PT, R14, R7, 0x1, 0x1c1f ;  /* 0x003c1f00070e7f89 */ /* 0x00102400000e0000 */
.L_x_2933:
[----:B-1----:R-:W5:Y:S04]  /*6940*/  LDL R6, [R1+0x58] ;  /* 0x0000580001067983 */ /* 0x002f680000100800 */
[----:B------:R-:W4:Y:S01]  /*6950*/  LDL R42, [R1+0x38] ;  /* 0x00003800012a7983 */ /* 0x000f220000100800 */
[----:B------:R-:W-:Y:S01]  /*6960*/  VIADD R41, R41, 0x60 ;  /* 0x0000006029297836 */ /* 0x000fe20000000000 */
[----:B------:R-:W-:Y:S01]  /*6970*/  BSSY B1, `(.L_x_2714) ;  /* 0x0000023000017945 */ /* 0x000fe20003800000 */
[----:B------:R-:W-:Y:S02]  /*6980*/  CS2R R10, SRZ ;  /* 0x00000000000a7805 */ /* 0x000fe4000001ff00 */
[----:B------:R-:W-:Y:S02]  /*6990*/  CS2R R12, SRZ ;  /* 0x00000000000c7805 */ /* 0x000fe4000001ff00 */
[----:B------:R-:W-:-:S02]  /*69a0*/  CS2R R8, SRZ ;  /* 0x0000000000087805 */ /* 0x000fc4000001ff00 */
[----:B------:R-:W-:Y:S02]  /*69b0*/  ISETP.GE.AND P0, PT, R41, R32, PT ;  /* 0x000000202900720c */ /* 0x000fe40003f06270 */
[----:B-----5:R-:W-:-:S04]  /*69c0*/  LEA.HI R4, R6, R6, RZ, 0x1 ;  /* 0x0000000606047211 */ /* 0x020fc800078f08ff */
[----:B------:R-:W-:Y:S01]  /*69d0*/  LOP3.LUT R4, R4, 0xfffffffe, RZ, 0xc0, !PT ;  /* 0xfffffffe04047812 */ /* 0x000fe200078ec0ff */
[----:B----4-:R-:W-:-:S04]  /*69e0*/  IMAD.SHL.U32 R31, R42, 0x40, RZ ;  /* 0x000000402a1f7824 */ /* 0x010fc800078e00ff */
[----:B------:R-:W-:-:S05]  /*69f0*/  IMAD.IADD R4, R6, 0x1, -R4 ;  /* 0x0000000106047824 */ /* 0x000fca00078e0a04 */
[----:B------:R-:W-:Y:S01]  /*6a00*/  SHF.L.U32 R41, R4, 0x1f, RZ ;  /* 0x0000001f04297819 */ /* 0x000fe200000006ff */
[----:B------:R-:W-:Y:S06]  /*6a10*/  @P0 BRA `(.L_x_2715) ;  /* 0x0000000000600947 */ /* 0x000fec0003800000 */
[----:B------:R-:W4:Y:S01]  /*6a20*/  LDL R15, [R1+0x4] ;  /* 0x00000400010f7983 */ /* 0x000f220000100800 */
[----:B------:R-:W-:-:S03]  /*6a30*/  ULDC UR4, c[0x0][0x3f4] ;  /* 0x0000fd0000047ab9 */ /* 0x000fc60000000800 */
[----:B------:R-:W4:Y:S01]  /*6a40*/  LDL R36, [R1+0x60] ;  /* 0x0000600001247983 */ /* 0x000f220000100800 */
[----:B------:R-:W-:Y:S01]  /*6a50*/  ISETP.GE.AND P2, PT, R152, UR4, PT ;  /* 0x0000000498007c0c */ /* 0x000fe2000bf46270 */
[----:B---3--:R-:W-:Y:S02]  /*6a60*/  IMAD.MOV.U32 R6, RZ, RZ, R0 ;  /* 0x000000ffff067224 */ /* 0x008fe400078e0000 */
[----:B0-2---:R-:W-:Y:S01]  /*6a70*/  IMAD.MOV.U32 R7, RZ, RZ, R3 ;  /* 0x000000ffff077224 */ /* 0x005fe200078e0003 */
[----:B------:R-:W-:Y:S02]  /*6a80*/  CS2R R12, SRZ ;  /* 0x00000000000c7805 */ /* 0x000fe4000001ff00 */
[----:B------:R-:W-:-:S07]  /*6a90*/  CS2R R26, SRZ ;  /* 0x00000000001a7805 */ /* 0x000fce000001ff00 */
[----:B------:R-:W-:-:S05]  /*6aa0*/  @!P2 IMAD.WIDE R6, R152, 0x2, R6 ;  /* 0x000000029806a825 */ /* 0x000fca00078e0206 */
[----:B------:R1:W5:Y:S01]  /*6ab0*/  @!P2 LD.E.64 R12, desc[UR40][R6.64] ;  /* 0x00000028060ca980 */ /* 0x000362000c101b00 */
[----:B----4-:R-:W-:-:S13]  /*6ac0*/  ISETP.GE.AND P3, PT, R15, UR4, PT ;  /* 0x000000040f007c0c */ /* 0x010fda000bf66270 */
        /* <DEDUP_REMOVED lines=13> */
.L_x_2715:
[----:B------:R-:W-:Y:S05]  /*6ba0*/  BSYNC B1 ;  /* 0x0000000000017941 */ /* 0x000fea0003800000 */
.L_x_2714:
[----:B01----:R-:W0:Y:S01]  /*6bb0*/  S2R R7, SR_TID.X ;  /* 0x0000000000077919 */ /* 0x003e220000002100 */
[----:B------:R-:W1:Y:S01]  /*6bc0*/  SYNCS.PHASECHK.TRANS64.TRYWAIT P0, [R2+URZ+0x16800], R41 ;  /* 0x01680029020075a7 */ /* 0x000e62000800017f */
[----:B------:R-:W-:Y:S01]  /*6bd0*/  LOP3.LUT R31, R31, 0x1c0, RZ, 0xc0, !PT ;  /* 0x000001c01f1f7812 */ /* 0x000fe200078ec0ff */
[----:B--2--5:R-:W-:Y:S01]  /*6be0*/  IMAD.MOV.U32 R3, RZ, RZ, R26 ;  /* 0x000000ffff037224 */ /* 0x024fe200078e001a */
[----:B------:R-:W-:Y:S01]  /*6bf0*/  BSSY B1, `(.L_x_2716) ;  /* 0x000001f000017945 */ /* 0x000fe20003800000 */
[----:B------:R-:W-:Y:S01]  /*6c00*/  IMAD.MOV.U32 R4, RZ, RZ, R10 ;  /* 0x000000ffff047224 */ /* 0x000fe200078e000a */
[----:B---3--:R-:W-:Y:S01]  /*6c10*/  LOP3.LUT R0, R31, 0x18, R16, 0xf8, !PT ;  /* 0x000000181f007812 */ /* 0x008fe200078ef810 */
[----:B------:R-:W-:Y:S01]  /*6c20*/  IMAD R15, R33, -0xc0, R32 ;  /* 0xffffff40210f7824 */ /* 0x000fe200078e0220 */
[----:B------:R-:W-:Y:S01]  /*6c30*/  SHF.R.U32.HI R31, RZ, 0x3, R31 ;  /* 0x00000003ff1f7819 */ /* 0x000fe2000001161f */
[----:B------:R-:W-:Y:S01]  /*6c40*/  IMAD.MOV.U32 R5, RZ, RZ, R11 ;  /* 0x000000ffff057224 */ /* 0x000fe200078e000b */
[----:B------:R-:W-:Y:S01]  /*6c50*/  PRMT R37, R3, 0x7610, R37 ;  /* 0x0000761003257816 */ /* 0x000fe20000000025 */
[----:B------:R-:W-:Y:S01]  /*6c60*/  IMAD.MOV.U32 R3, RZ, RZ, R27 ;  /* 0x000000ffff037224 */ /* 0x000fe200078e001b */
[----:B------:R-:W-:Y:S01]  /*6c70*/  LOP3.LUT R0, R0, R31, RZ, 0x3c, !PT ;  /* 0x0000001f00007212 */ /* 0x000fe200078e3cff */
[----:B------:R-:W-:Y:S01]  /*6c80*/  IMAD.MOV.U32 R6, RZ, RZ, R12 ;  /* 0x000000ffff067224 */ /* 0x000fe200078e000c */
[----:B------:R-:W-:Y:S01]  /*6c90*/  PRMT R14, R4, 0x7610, R14 ;  /* 0x00007610040e7816 */ /* 0x000fe2000000000e */
[----:B------:R-:W-:Y:S01]  /*6ca0*/  IMAD.MOV.U32 R4, RZ, RZ, R8 ;  /* 0x000000ffff047224 */ /* 0x000fe200078e0008 */
[----:B------:R-:W-:-:S02]  /*6cb0*/  PRMT R36, R3, 0x7610, R36 ;  /* 0x0000761003247816 */ /* 0x000fc40000000024 */
[----:B------:R-:W-:Y:S02]  /*6cc0*/  VIMNMX R15, R15, 0xc0, PT ;  /* 0x000000c00f0f7848 */ /* 0x000fe40003fe0100 */
[----:B------:R-:W-:Y:S02]  /*6cd0*/  PRMT R31, R5, 0x7610, R31 ;  /* 0x00007610051f7816 */ /* 0x000fe4000000001f */
[----:B------:R-:W-:Y:S02]  /*6ce0*/  PRMT R32, R4, 0x7610, R32 ;  /* 0x0000761004207816 */ /* 0x000fe40000000020 */
[----:B------:R-:W-:Y:S02]  /*6cf0*/  PRMT R40, R6, 0x7610, R40 ;  /* 0x0000761006287816 */ /* 0x000fe40000000028 */
[----:B------:R-:W-:Y:S02]  /*6d00*/  LOP3.LUT P2, RZ, R42, 0x4, RZ, 0xc0, !PT ;  /* 0x000000042aff7812 */ /* 0x000fe4000784c0ff */
[----:B------:R-:W-:-:S02]  /*6d10*/  ISETP.GE.AND P1, PT, R154, R15, PT ;  /* 0x0000000f9a00720c */ /* 0x000fc40003f26270 */
[----:B------:R-:W-:Y:S01]  /*6d20*/  MOV R5, R9 ;  /* 0x0000000900057202 */ /* 0x000fe20000000f00 */
[----:B0-----:R-:W-:-:S05]  /*6d30*/  VIADD R44, R7, 0xffffff80 ;  /* 0xffffff80072c7836 */ /* 0x001fca0000000000 */
[----:B------:R-:W-:-:S04]  /*6d40*/  SHF.R.S32.HI R7, RZ, 0x1f, R44 ;  /* 0x0000001fff077819 */ /* 0x000fc8000001142c */
[----:B------:R-:W-:-:S04]  /*6d50*/  LEA.HI R7, R7, R44, RZ, 0x5 ;  /* 0x0000002c07077211 */ /* 0x000fc800078f28ff */
[----:B------:R-:W-:-:S05]  /*6d60*/  SHF.R.S32.HI R7, RZ, 0x5, R7 ;  /* 0x00000005ff077819 */ /* 0x000fca0000011407 */
[----:B------:R-:W-:Y:S02]  /*6d70*/  IMAD R3, R7, 0x200, R0 ;  /* 0x0000020007037824 */ /* 0x000fe400078e0200 */
[----:B------:R-:W-:Y:S02]  /*6d80*/  IMAD.MOV.U32 R0, RZ, RZ, R13 ;  /* 0x000000ffff007224 */ /* 0x000fe400078e000d */
[----:B------:R-:W-:-:S03]  /*6d90*/  IMAD R3, R3, 0x2, R2 ;  /* 0x0000000203037824 */ /* 0x000fc600078e0202 */
[----:B------:R-:W-:Y:S01]  /*6da0*/  PRMT R51, R0, 0x7610, R51 ;  /* 0x0000761000337816 */ /* 0x000fe20000000033 */
[C---:B------:R-:W-:Y:S02]  /*6db0*/  VIADD R4, R3.reuse, 0x8400 ;  /* 0x0000840003047836 */ /* 0x040fe40000000000 */
[----:B------:R-:W-:Y:S01]  /*6dc0*/  VIADD R0, R3, 0x8440 ;  /* 0x0000844003007836 */ /* 0x000fe20000000000 */
[----:B-1----:R-:W-:Y:S06]  /*6dd0*/  @!P0 BRA `(.L_x_2717) ;  /* 0x0000012c00108947 */ /* 0x002fec0003800000 */
.L_x_2934:
[----:B------:R-:W-:Y:S05]  /*6de0*/  BSYNC B1 ;  /* 0x0000000000017941 */ /* 0x000fea0003800000 */
.L_x_2716:
[----:B------:R-:W-:Y:S01]  /*6df0*/  BSSY B1, `(.L_x_2718) ;  /* 0x0000068000017945 */ /* 0x000fe20003800000 */
[----:B------:R-:W-:Y:S01]  /*6e00*/  PRMT R33, R5, 0x7610, R33 ;  /* 0x0000761005217816 */ /* 0x000fe20000000021 */
[----:B------:R-:W-:Y:S02]  /*6e10*/  @P2 VIADD R0, R4, 0xffffffc0 ;  /* 0xffffffc004002836 */ /* 0x000fe40000000000 */
[----:B------:R-:W-:Y:S05]  /*6e20*/  @P1 BRA `(.L_x_2719) ;  /* 0x0000000400901947 */ /* 0x000fea0003800000 */
[----:B------:R-:W2:Y:S01]  /*6e30*/  LDL R6, [R1+0x4] ;  /* 0x0000040001067983 */ /* 0x000ea20000100800 */
[----:B------:R-:W1:Y:S01]  /*6e40*/  LDC R5, c[0x0][0x3f4] ;  /* 0x0000fd00ff057b82 */ /* 0x000e620000000800 */
[----:B------:R-:W-:Y:S01]  /*6e50*/  BSSY B2, `(.L_x_2720) ;  /* 0x0000032000027945 */ /* 0x000fe20003800000 */
[-C--:B-1----:R-:W-:Y:S02]  /*6e60*/  ISETP.GE.AND P0, PT, R152, R5.reuse, PT ;  /* 0x000000059800720c */ /* 0x082fe40003f06270 */
[----:B--2---:R-:W-:-:S11]  /*6e70*/  ISETP.GE.AND P1, PT, R6, R5, PT ;  /* 0x000000050600720c */ /* 0x004fd60003f26270 */
[----:B------:R-:W-:Y:S05]  /*6e80*/  @P0 BRA `(.L_x_2721) ;  /* 0x0000000000b80947 */ /* 0x000fea0003800000 */
[----:B------:R-:W1:Y:S01]  /*6e90*/  LDS.128 R4, [R3+0x8400] ;  /* 0x0084000003047984 */ /* 0x000e620000000c00 */
[----:B------:R-:W-:Y:S02]  /*6ea0*/  SHF.R.U32.HI R45, RZ, 0x10, R35 ;  /* 0x00000010ff2d7819 */ /* 0x000fe40000011623 */
[--C-:B------:R-:W-:Y:S02]  /*6eb0*/  SHF.R.U32.HI R42, RZ, 0x10, R29.reuse ;  /* 0x00000010ff2a7819 */ /* 0x100fe4000001161d */
[----:B0-----:R-:W-:Y:S02]  /*6ec0*/  SHF.R.U64 R41, R28, 0x10, R29 ;  /* 0x000000101c297819 */ /* 0x001fe4000000121d */
        /* <DEDUP_REMOVED lines=9> */
[C---:B-1----:R-:W-:Y:S01]  /*6f60*/  LOP3.LUT R29, R6.reuse, 0xffff0000, RZ, 0xc0, !PT ;  /* 0xffff0000061d7812 */ /* 0x042fe200078ec0ff */
        /* <DEDUP_REMOVED lines=32> */
.L_x_2721:
[----:B------:R-:W-:Y:S05]  /*7170*/  BSYNC B2 ;  /* 0x0000000000027941 */ /* 0x000fea0003800000 */
.L_x_2720:
[----:B------:R-:W-:Y:S05]  /*7180*/  @P1 BRA `(.L_x_2719) ;  /* 0x0000000000b81947 */ /* 0x000fea0003800000 */
[----:B-1----:R-:W1:Y:S01]  /*7190*/  LDS.128 R4, [R0] ;  /* 0x0000000000047984 */ /* 0x002e620000000c00 */
[--C-:B------:R-:W-:Y:S02]  /*71a0*/  SHF.R.U64 R28, R24, 0x10, R25.reuse ;  /* 0x00000010181c7819 */ /* 0x100fe40000001219 */
[----:B------:R-:W-:Y:S02]  /*71b0*/  SHF.R.U32.HI R29, RZ, 0x10, R25 ;  /* 0x00000010ff1d7819 */ /* 0x000fe40000011619 */
[--C-:B------:R-:W-:Y:S02]  /*71c0*/  SHF.R.U64 R25, R20, 0x10, R21.reuse ;  /* 0x0000001014197819 */ /* 0x100fe40000001215 */
        /* <DEDUP_REMOVED lines=9> */
[C---:B-1----:R-:W-:Y:S01]  /*7260*/  LOP3.LUT R21, R6.reuse, 0xffff0000, RZ, 0xc0, !PT ;  /* 0xffff000006157812 */ /* 0x042fe200078ec0ff */
[----:B------:R-:W-:Y:S01]  /*7270*/  IMAD.U32 R20, R6, 0x10000, RZ ;  /* 0x0001000006147824 */ /* 0x000fe200078e00ff */
[C---:B------:R-:W-:Y:S01]  /*7280*/  LOP3.LUT R25, R7.reuse, 0xffff0000, RZ, 0xc0, !PT ;  /* 0xffff000007197812 */ /* 0x040fe200078ec0ff */
[----:B------:R-:W-:-:S02]  /*7290*/  IMAD.U32 R24, R7, 0x10000, RZ ;  /* 0x0001000007187824 */ /* 0x000fc400078e00ff */
[C---:B0-----:R-:W-:Y:S01]  /*72a0*/  FMUL.FTZ R41, R21.reuse, R35 ;  /* 0x0000002315297220 */ /* 0x041fe20000410000 */
[-C--:B------:R-:W-:Y:S01]  /*72b0*/  FMUL.FTZ R42, R21, R34.reuse ;  /* 0x00000022152a7220 */ /* 0x080fe20000410000 */
[C---:B------:R-:W-:Y:S01]  /*72c0*/  FMUL.FTZ R21, R25.reuse, R39 ;  /* 0x0000002719157220 */ /* 0x040fe20000410000 */
[----:B------:R-:W-:Y:S02]  /*72d0*/  IMAD.U32 R6, R4, 0x10000, RZ ;  /* 0x0001000004067824 */ /* 0x000fe400078e00ff */
[C---:B------:R-:W-:Y:S01]  /*72e0*/  FFMA.FTZ R41, R20.reuse, R34, -R41 ;  /* 0x0000002214297223 */ /* 0x040fe20000010829 */
[----:B------:R-:W-:Y:S01]  /*72f0*/  FFMA.FTZ R42, R20, R35, R42 ;  /* 0x00000023142a7223 */ /* 0x000fe2000001002a */
[-C--:B------:R-:W-:Y:S01]  /*7300*/  FMUL.FTZ R35, R25, R29.reuse ;  /* 0x0000001d19237220 */ /* 0x080fe20000410000 */
[----:B------:R-:W-:Y:S01]  /*7310*/  FFMA.FTZ R34, R24, R29, -R21 ;  /* 0x0000001d18227223 */ /* 0x000fe20000010815 */
[C---:B------:R-:W-:Y:S01]  /*7320*/  IMAD.U32 R7, R5.reuse, 0x10000, RZ ;  /* 0x0001000005077824 */ /* 0x040fe200078e00ff */
[----:B------:R-:W-:Y:S01]  /*7330*/  LOP3.LUT R4, R4, 0xffff0000, RZ, 0xc0, !PT ;  /* 0xffff000004047812 */ /* 0x000fe200078ec0ff */
[----:B------:R-:W-:Y:S01]  /*7340*/  IMAD.U32 R25, R38, 0x10000, RZ ;  /* 0x0001000026197824 */ /* 0x000fe200078e00ff */
[----:B------:R-:W-:Y:S01]  /*7350*/  LOP3.LUT R5, R5, 0xffff0000, RZ, 0xc0, !PT ;  /* 0xffff000005057812 */ /* 0x000fe200078ec0ff */
[----:B------:R-:W-:Y:S01]  /*7360*/  IMAD.U32 R21, R28, 0x10000, RZ ;  /* 0x000100001c157824 */ /* 0x000fe200078e00ff */
        /* <DEDUP_REMOVED lines=16> */
.L_x_2719:
[----:B------:R-:W-:Y:S05]  /*7470*/  BSYNC B1 ;  /* 0x0000000000017941 */ /* 0x000fea0003800000 */
.L_x_2718:
[----:B-12---:R-:W-:-:S04]  /*7480*/  IADD3 R4, R154, 0x60, RZ ;  /* 0x000000609a047810 */ /* 0x006fc80007ffe0ff */
[----:B------:R-:W-:-:S13]  /*7490*/  ISETP.GE.AND P0, PT, R4, R15, PT ;  /* 0x0000000f0400720c */ /* 0x000fda0003f06270 */
        /* <DEDUP_REMOVED lines=17> */
[----:B------:R-:W-:Y:S01]  /*75b0*/  IMAD.U32 R24, R21, 0x10000, RZ ;  /* 0x0001000015187824 */ /* 0x000fe200078e00ff */
[----:B------:R-:W-:Y:S02]  /*75c0*/  PRMT R37, R37, 0x5410, R12 ;  /* 0x0000541025257816 */ /* 0x000fe4000000000c */
[----:B------:R-:W-:Y:S02]  /*75d0*/  LOP3.LUT R21, R21, 0xffff0000, RZ, 0xc0, !PT ;  /* 0xffff000015157812 */ /* 0x000fe400078ec0ff */
[C---:B-1----:R-:W-:Y:S01]  /*75e0*/  LOP3.LUT R13, R6.reuse, 0xffff0000, RZ, 0xc0, !PT ;  /* 0xffff0000060d7812 */ /* 0x042fe200078ec0ff */
[----:B------:R-:W-:Y:S01]  /*75f0*/  IMAD.U32 R12, R6, 0x10000, RZ ;  /* 0x00010000060c7824 */ /* 0x000fe200078e00ff */
[C---:B------:R-:W-:Y:S01]  /*7600*/  LOP3.LUT R20, R7.reuse, 0xffff0000, RZ, 0xc0, !PT ;  /* 0xffff000007147812 */ /* 0x040fe200078ec0ff */
[----:B------:R-:W-:-:S02]  /*7610*/  IMAD.U32 R15, R7, 0x10000, RZ ;  /* 0x00010000070f7824 */ /* 0x000fc400078e00ff */
[CC--:B------:R-:W-:Y:S01]  /*7620*/  FMUL.FTZ R27, R13.reuse, R25.reuse ;  /* 0x000000190d1b7220 */ /* 0x0c0fe20000410000 */
[----:B------:R-:W-:Y:S01]  /*7630*/  FMUL.FTZ R26, R13, R24 ;  /* 0x000000180d1a7220 */ /* 0x000fe20000410000 */
[----:B------:R-:W-:Y:S01]  /*7640*/  FMUL.FTZ R28, R20, R36 ;  /* 0x00000024141c7220 */ /* 0x000fe20000410000 */
[----:B------:R-:W-:Y:S02]  /*7650*/  IMAD.U32 R6, R4, 0x10000, RZ ;  /* 0x0001000004067824 */ /* 0x000fe400078e00ff */
[C---:B------:R-:W-:Y:S01]  /*7660*/  FFMA.FTZ R27, R12.reuse, R24, -R27 ;  /* 0x000000180c1b7223 */ /* 0x040fe2000001081b */
[C---:B------:R-:W-:Y:S02]  /*7670*/  IMAD.U32 R7, R5.reuse, 0x10000, RZ ;  /* 0x0001000005077824 */ /* 0x040fe400078e00ff */
[----:B------:R-:W-:Y:S01]  /*7680*/  FFMA.FTZ R26, R12, R25, R26 ;  /* 0x000000190c1a7223 */ /* 0x000fe2000001001a */
[----:B------:R-:W-:Y:S01]  /*7690*/  IMAD.U32 R13, R40, 0x10000, RZ ;  /* 0x00010000280d7824 */ /* 0x000fe200078e00ff */
[----:B------:R-:W-:Y:S01]  /*76a0*/  LOP3.LUT R4, R4, 0xffff0000, RZ, 0xc0, !PT ;  /* 0xffff000004047812 */ /* 0x000fe200078ec0ff */
[-C--:B------:R-:W-:Y:S01]  /*76b0*/  FMUL.FTZ R20, R20, R21.reuse ;  /* 0x0000001514147220 */ /* 0x080fe20000410000 */
[----:B------:R-:W-:Y:S01]  /*76c0*/  LOP3.LUT R5, R5, 0xffff0000, RZ, 0xc0, !PT ;  /* 0xffff000005057812 */ /* 0x000fe200078ec0ff */
[----:B------:R-:W-:Y:S01]  /*76d0*/  FFMA.FTZ R28, R15, R21, -R28 ;  /* 0x000000150f1c7223 */ /* 0x000fe2000001081c */
[C---:B------:R-:W-:Y:S01]  /*76e0*/  LOP3.LUT R12, R37.reuse, 0xffff0000, RZ, 0xc0, !PT ;  /* 0xffff0000250c7812 */ /* 0x040fe200078ec0ff */
[----:B------:R-:W-:Y:S01]  /*76f0*/  IMAD.U32 R21, R37, 0x10000, RZ ;  /* 0x0001000025157824 */ /* 0x000fe200078e00ff */
[----:B------:R-:W-:Y:S01]  /*7700*/  LOP3.LUT R40, R40, 0xffff0000, RZ, 0xc0, !PT ;  /* 0xffff000028287812 */ /* 0x000fe200078ec0ff */
[----:B------:R-:W-:Y:S01]  /*7710*/  FFMA.FTZ R29, R15, R36, R20 ;  /* 0x000000240f1d7223 */ /* 0x000fe20000010014 */
[C---:B------:R-:W-:Y:S01]  /*7720*/  FMUL.FTZ R20, R4.reuse, R13 ;  /* 0x0000000d04147220 */ /* 0x040fe20000410000 */
[-C--:B------:R-:W-:Y:S01]  /*7730*/  FMUL.FTZ R15, R4, R21.reuse ;  /* 0x00000015040f7220 */ /* 0x080fe20000410000 */
[C---:B------:R-:W-:Y:S01]  /*7740*/  FMUL.FTZ R24, R5.reuse, R12 ;  /* 0x0000000c05187220 */ /* 0x040fe20000410000 */
[-C--:B------:R-:W-:Y:S01]  /*7750*/  FMUL.FTZ R25, R5, R40.reuse ;  /* 0x0000002805197220 */ /* 0x080fe20000410000 */
[C---:B------:R-:W-:Y:S01]  /*7760*/  FFMA.FTZ R21, R6.reuse, R21, R20 ;  /* 0x0000001506157223 */ /* 0x040fe20000010014 */
[----:B------:R-:W-:Y:S01]  /*7770*/  FFMA.FTZ R4, R6, R13, -R15 ;  /* 0x0000000d06047223 */ /* 0x000fe2000001080f */
[C---:B------:R-:W-:Y:S01]  /*7780*/  FFMA.FTZ R5, R7.reuse, R40, -R24 ;  /* 0x0000002807057223 */ /* 0x040fe20000010818 */
[----:B------:R-:W-:Y:S01]  /*7790*/  FFMA.FTZ R12, R7, R12, R25 ;  /* 0x0000000c070c7223 */ /* 0x000fe20000010019 */
[----:B------:R-:W-:-:S02]  /*77a0*/  F2FP.BF16.F32.PACK_AB R6, R26, R27 ;  /* 0x0000001b1a06723e */ /* 0x000fc400000010ff */
[----:B------:R-:W-:Y:S02]  /*77b0*/  F2FP.BF16.F32.PACK_AB R7, R29, R28 ;  /* 0x0000001c1d07723e */ /* 0x000fe400000010ff */
[----:B------:R-:W-:Y:S02]  /*77c0*/  F2FP.BF16.F32.PACK_AB R4, R21, R4 ;  /* 0x000000041504723e */ /* 0x000fe400000010ff */
[----:B------:R-:W-:-:S05]  /*77d0*/  F2FP.BF16.F32.PACK_AB R5, R12, R5 ;  /* 0x000000050c05723e */ /* 0x000fca00000010ff */
[----:B------:R1:W-:Y:S02]  /*77e0*/  STS.128 [R3+0xb400], R4 ;  /* 0x00b4000403007388 */ /* 0x0003e40000000c00 */
.L_x_2724:
[----:B------:R-:W-:Y:S05]  /*77f0*/  BSYNC B1 ;  /* 0x0000000000017941 */ /* 0x000fea0003800000 */
.L_x_2723:
[----:B------:R-:W-:Y:S05]  /*7800*/  @P1 BRA `(.L_x_2722) ;  /* 0x0000001800501947 */ /* 0x000fea0003800000 */
[----:B-1----:R-:W1:Y:S01]  /*7810*/  LDS.128 R4, [R0+0x3000] ;  /* 0x0030000000047984 */ /* 0x002e620000000c00 */
[----:B------:R-:W-:Y:S02]  /*7820*/  SHF.R.U64 R3, R10, 0x10, R11 ;  /* 0x000000100a037819 */ /* 0x000fe4000000120b */
[----:B------:R-:W-:Y:S02]  /*7830*/  SHF.R.U64 R13, R8, 0x10, R9 ;  /* 0x00000010080d7819 */ /* 0x000fe40000001209 */
        /* <DEDUP_REMOVED lines=21> */
[C---:B------:R-:W-:Y:S01]  /*7990*/  IMAD.U32 R6, R5.reuse, 0x10000, RZ ;  /* 0x0001000005067824 */ /* 0x040fe200078e00ff */
        /* <DEDUP_REMOVED lines=22> */
.L_x_2709:
[----:B------:R-:W1:Y:S01]  /*7b00*/  S2R R0, SR_TID.X ;  /* 0x0000000000007919 */ /* 0x000e620000002100 */
[----:B------:R-:W2:Y:S01]  /*7b10*/  LDC R32, c[0x0][0x448] ;  /* 0x00011200ff207b82 */ /* 0x000ea20000000800 */
[----:B------:R-:W-:Y:S01]  /*7b20*/  ULDC.64 UR4, c[0x0][0x3f8] ;  /* 0x0000fe0000047ab9 */ /* 0x000fe20000000a00 */
[----:B------:R-:W-:Y:S01]  /*7b30*/  ULDC.64 UR6, c[0x0][0x408] ;  /* 0x0001020000067ab9 */ /* 0x000fe20000000a00 */
[----:B------:R-:W-:Y:S02]  /*7b40*/  IMAD.MOV.U32 R4, RZ, RZ, R26 ;  /* 0x000000ffff047224 */ /* 0x000fe400078e001a */
[----:B------:R-:W-:Y:S02]  /*7b50*/  IMAD.MOV.U32 R6, RZ, RZ, R24 ;  /* 0x000000ffff067224 */ /* 0x000fe400078e0018 */
[----:B------:R-:W-:Y:S01]  /*7b60*/  IMAD.MOV.U32 R7, RZ, RZ, R31 ;  /* 0x000000ffff077224 */ /* 0x000fe200078e001f */
[----:B--2---:R-:W-:Y:S01]  /*7b70*/  ISETP.NE.AND P0, PT, R32, 0x1, PT ;  /* 0x000000012000780c */ /* 0x004fe20003f05270 */
[----:B-1----:R-:W-:-:S05]  /*7b80*/  VIADD R0, R0, 0xffffff80 ;  /* 0xffffff8000007836 */ /* 0x002fca0000000000 */
[----:B------:R-:W-:-:S07]  /*7b90*/  SHF.R.S32.HI R3, RZ, 0x1f, R0 ;  /* 0x0000001fff037819 */ /* 0x000fce0000011400 */
[----:B------:R-:W1:Y:S01]  /*7ba0*/  @P0 LDC R5, c[0x0][0x450] ;  /* 0x00011400ff050b82 */ /* 0x000e620000000800 */
[----:B------:R-:W-:-:S04]  /*7bb0*/  LEA.HI R3, R3, R0, RZ, 0x2 ;  /* 0x0000000003037211 */ /* 0x000fc800078f10ff */
[----:B------:R-:W-:-:S05]  /*7bc0*/  LOP3.LUT R3, R3, 0xfffffffc, RZ, 0xc0, !PT ;  /* 0xfffffffc03037812 */ /* 0x000fca00078ec0ff */
[----:B------:R-:W-:Y:S02]  /*7bd0*/  IMAD.IADD R3, R0, 0x1, -R3 ;  /* 0x0000000100037824 */ /* 0x000fe400078e0a03 */
[----:B------:R-:W2:Y:S02]  /*7be0*/  @P0 LDC R0, c[0x0][0x44c] ;  /* 0x00011300ff000b82 */ /* 0x000ea40000000800 */
[----:B------:R-:W-:-:S04]  /*7bf0*/  IMAD R3, R3, 0x60, R41 ;  /* 0x0000006003037824 */ /* 0x000fc800078e0229 */
[----:B--2---:R-:W-:-:S05]  /*7c00*/  @P0 IMAD.HI.U32 R0, R3, R0, RZ ;  /* 0x0000000003000227 */ /* 0x004fca00078e00ff */
[----:B-1----:R-:W-:Y:S02]  /*7c10*/  @P0 SHF.R.U32.HI R3, RZ, R5, R0 ;  /* 0x00000005ff030219 */ /* 0x002fe40000011600 */
[----:B------:R-:W-:Y:S02]  /*7c20*/  MOV R5, R29 ;  /* 0x0000001d00057202 */ /* 0x000fe40000000f00 */
[----:B------:R-:W-:Y:S01]  /*7c30*/  SHF.R.S32.HI R0, RZ, 0x1f, R3 ;  /* 0x0000001fff007819 */ /* 0x000fe20000011403 */
[----:B------:R-:W-:-:S04]  /*7c40*/  IMAD.WIDE.U32 R6, R3, UR6, R6 ;  /* 0x0000000603067c25 */ /* 0x000fc8000f8e0006 */
[C---:B------:R-:W-:Y:S02]  /*7c50*/  IMAD R8, R0.reuse, UR4, RZ ;  /* 0x0000000400087c24 */ /* 0x040fe4000f8e02ff */
[----:B------:R-:W-:Y:S02]  /*7c60*/  IMAD R0, R0, UR6, RZ ;  /* 0x0000000600007c24 */ /* 0x000fe4000f8e02ff */
[----:B------:R-:W-:-:S04]  /*7c70*/  IMAD.WIDE.U32 R4, R3, UR4, R4 ;  /* 0x0000000403047c25 */ /* 0x000fc8000f8e0004 */
[C---:B------:R-:W-:Y:S01]  /*7c80*/  IMAD R9, R3.reuse, UR5, R8 ;  /* 0x0000000503097c24 */ /* 0x040fe2000f8e0208 */
[----:B------:R-:W-:Y:S01]  /*7c90*/  ULDC.64 UR4, c[0x0][0x3e8] ;  /* 0x0000fa0000047ab9 */ /* 0x000fe20000000a00 */
[----:B------:R-:W-:Y:S01]  /*7ca0*/  IMAD R3, R3, UR7, R0 ;  /* 0x0000000703037c24 */ /* 0x000fe2000f8e0200 */
[----:B------:R-:W-:Y:S01]  /*7cb0*/  ULDC.64 UR6, c[0x0][0x400] ;  /* 0x0001000000067ab9 */ /* 0x000fe20000000a00 */
[----:B------:R-:W-:Y:S01]  /*7cc0*/  IMAD.IADD R5, R5, 0x1, R9 ;  /* 0x0000000105057824 */ /* 0x000fe200078e0209 */
[----:B------:R-:W-:Y:S01]  /*7cd0*/  LEA R25, P0, R4, UR4, 0x1 ;  /* 0x0000000404197c11 */ /* 0x000fe2000f8008ff */
[----:B------:R-:W-:Y:S01]  /*7ce0*/  IMAD.IADD R3, R7, 0x1, R3 ;  /* 0x0000000107037824 */ /* 0x000fe200078e0203 */
[----:B------:R-:W-:Y:S01]  /*7cf0*/  LEA R27, P1, R6, UR6, 0x1 ;  /* 0x00000006061b7c11 */ /* 0x000fe2000f8208ff */
[----:B------:R-:W-:Y:S01]  /*7d00*/  UMOV UR4, 0xffffffff ;  /* 0xffffffff00047882 */ /* 0x000fe20000000000 */
[----:B------:R-:W-:Y:S02]  /*7d10*/  LEA.HI.X R26, R4, UR5, R5, 0x1, P0 ;  /* 0x00000005041a7c11 */ /* 0x000fe400080f0c05 */
[----:B------:R-:W-:Y:S01]  /*7d20*/  LEA.HI.X R24, R6, UR7, R3, 0x1, P1 ;  /* 0x0000000706187c11 */ /* 0x000fe200088f0c03 */
[----:B------:R-:W-:Y:S08]  /*7d30*/  BRA.DIV UR4, `(.L_x_2725) ;  /* 0x0000011e044c7947 */ /* 0x000ff0000b800000 */
[----:B------:R-:W2:Y:S01]  /*7d40*/  LDL R6, [R1+0x18] ;  /* 0x0000180001067983 */ /* 0x000ea20000100800 */
[----:B------:R-:W1:Y:S03]  /*7d50*/  LDC R35, c[0x0][0x3f4] ;  /* 0x0000fd00ff237b82 */ /* 0x000e660000000800 */
[----:B------:R-:W3:Y:S04]  /*7d60*/  SHFL.IDX PT, R3, R25, RZ, 0x1c1f ;  /* 0x001c1fff19037589 */ /* 0x000ee800000e0000 */
[----:B------:R-:W5:Y:S04]  /*7d70*/  SHFL.IDX PT, R0, R26, RZ, 0x1c1f ;  /* 0x001c1fff1a007589 */ /* 0x000f6800000e0000 */
[----:B0-----:R-:W0:Y:S04]  /*7d80*/  SHFL.IDX PT, R14, R27, RZ, 0x1c1f ;  /* 0x001c1fff1b0e7589 */ /* 0x001e2800000e0000 */
[----:B------:R-:W4:Y:S01]  /*7d90*/  SHFL.IDX PT, R4, R24, RZ, 0x1c1f ;  /* 0x001c1fff18047589 */ /* 0x000f2200000e0000 */
[----:B-1----:R-:W-:Y:S01]  /*7da0*/  ISETP.GE.AND P0, PT, R16, R35, PT ;  /* 0x000000231000720c */ /* 0x002fe20003f06270 */
[----:B--2---:R-:W-:-:S05]  /*7db0*/  IMAD R32, R6, R32, RZ ;  /* 0x0000002006207224 */ /* 0x004fca00078e02ff */
[----:B------:R-:W-:-:S13]  /*7dc0*/  ISETP.GE.OR P1, PT, R41, R32, P0 ;  /* 0x000000202900720c */ /* 0x000fda0000726670 */
[C---:B------:R-:W-:Y:S01]  /*7dd0*/  @!P1 IMAD.SHL.U32 R5, R16.reuse, 0x2, RZ ;  /* 0x0000000210059824 */ /* 0x040fe200078e00ff */
[----:B------:R-:W-:-:S04]  /*7de0*/  @!P1 SHF.L.U64.HI R21, R16, 0x1, R17 ;  /* 0x0000000110159819 */ /* 0x000fc80000010211 */
[----:B---3--:R-:W-:-:S05]  /*7df0*/  @!P1 IADD3 R6, P2, R3, R5, RZ ;  /* 0x0000000503069210 */ /* 0x008fca0007f5e0ff */
[----:B-----5:R-:W-:-:S05]  /*7e00*/  @!P1 IMAD.X R7, R0, 0x1, R21, P2 ;  /* 0x0000000100079824 */ /* 0x020fca00010e0615 */
[----:B------:R-:W2:Y:S01]  /*7e10*/  @!P1 LD.E.128 R8, desc[UR40][R6.64] ;  /* 0x0000002806089980 */ /* 0x000ea2000c101d00 */
[----:B0-----:R-:W-:-:S05]  /*7e20*/  @!P1 IADD3 R14, P2, R14, R5, RZ ;  /* 0x000000050e0e9210 */ /* 0x001fca0007f5e0ff */
[----:B----4-:R-:W-:-:S04]  /*7e30*/  @!P1 IMAD.X R3, R4, 0x1, R21, P2 ;  /* 0x0000000104039824 */ /* 0x010fc800010e0615 */
[----:B------:R-:W-:-:S05]  /*7e40*/  @!P1 IMAD.MOV.U32 R15, RZ, RZ, R3 ;  /* 0x000000ffff0f9224 */ /* 0x000fca00078e0003 */
[----:B------:R0:W3:Y:S01]  /*7e50*/  @!P1 LD.E.128 R4, desc[UR40][R14.64] ;  /* 0x000000280e049980 */ /* 0x0000e2000c101d00 */
[----:B------:R-:W-:Y:S02]  /*7e60*/  CS2R R36, SRZ ;  /* 0x0000000000247805 */ /* 0x000fe4000001ff00 */
[----:B------:R-:W-:Y:S02]  /*7e70*/  CS2R R38, SRZ ;  /* 0x0000000000267805 */ /* 0x000fe4000001ff00 */
[----:B------:R-:W-:Y:S01]  /*7e80*/  CS2R R28, SRZ ;  /* 0x00000000001c7805 */ /* 0x000fe2000001ff00 */
[----:B------:R-:W1:Y:S01]  /*7e90*/  SHFL.IDX PT, R24, R24, 0x1, 0x1c1f ;  /* 0x003c1f0018187f89 */ /* 0x000e6200000e0000 */
[----:B------:R-:W-:-:S03]  /*7ea0*/  CS2R R20, SRZ ;  /* 0x0000000000147805 */ /* 0x000fc6000001ff00 */
[----:B0-----:R0:W4:Y:S01]  /*7eb0*/  SHFL.IDX PT, R14, R27, 0x1, 0x1c1f ;  /* 0x003c1f001b0e7f89 */ /* 0x00112200000e0000 */
[----:B--2---:R-:W-:Y:S02]  /*7ec0*/  @!P1 IMAD.MOV.U32 R36, RZ, RZ, R8 ;  /* 0x000000ffff249224 */ /* 0x004fe400078e0008 */
[----:B------:R-:W-:Y:S02]  /*7ed0*/  @!P1 IMAD.MOV.U32 R37, RZ, RZ, R9 ;  /* 0x000000ffff259224 */ /* 0x000fe400078e0009 */
[----:B------:R-:W-:Y:S02]  /*7ee0*/  IMAD.MOV.U32 R0, RZ, RZ, R36 ;  /* 0x000000ffff007224 */ /* 0x000fe400078e0024 */
[----:B------:R-:W-:Y:S02]  /*7ef0*/  IMAD.MOV.U32 R3, RZ, RZ, R37 ;  /* 0x000000ffff037224 */ /* 0x000fe400078e0025 */
[----:B------:R-:W-:Y:S01]  /*7f00*/  @!P1 IMAD.MOV.U32 R38, RZ, RZ, R10 ;  /* 0x000000ffff269224 */ /* 0x000fe200078e000a */
[----:B------:R-:W-:Y:S01]  /*7f10*/  PRMT R48, R0, 0x7610, R48 ;  /* 0x0000761000307816 */ /* 0x000fe20000000030 */
[----:B------:R-:W-:Y:S01]  /*7f20*/  @!P1 IMAD.MOV.U32 R39, RZ, RZ, R11 ;  /* 0x000000ffff279224 */ /* 0x000fe200078e000b */
[----:B------:R-:W-:Y:S01]  /*7f30*/  PRMT R34, R34, 0x5410, R3 ;  /* 0x0000541022227816 */ /* 0x000fe20000000003 */
[----:B------:R0:W2:Y:S01]  /*7f40*/  SHFL.IDX PT, R0, R26, 0x1, 0x1c1f ;  /* 0x003c1f001a007f89 */ /* 0x0000a200000e0000 */
[----:B------:R-:W-:-:S02]  /*7f50*/  IMAD.MOV.U32 R8, RZ, RZ, R38 ;  /* 0x000000ffff087224 */ /* 0x000fc400078e0026 */
[----:B---3--:R-:W-:Y:S01]  /*7f60*/  @!P1 IMAD.MOV.U32 R28, RZ, RZ, R4 ;  /* 0x000000ffff1c9224 */ /* 0x008fe200078e0004 */
[----:B------:R0:W3:Y:S01]  /*7f70*/  SHFL.IDX PT, R3, R25, 0x1, 0x1c1f ;  /* 0x003c1f0019037f89 */ /* 0x0000e200000e0000 */
[----:B------:R-:W-:Y:S01]  /*7f80*/  @!P1 IMAD.MOV.U32 R29, RZ, RZ, R5 ;  /* 0x000000ffff1d9224 */ /* 0x000fe200078e0005 */
[----:B------:R-:W-:Y:S01]  /*7f90*/  @!P1 MOV R21, R7 ;  /* 0x0000000700159202 */ /* 0x000fe20000000f00 */
[----:B------:R-:W-:Y:S01]  /*7fa0*/  @!P1 IMAD.MOV.U32 R20, RZ, RZ, R6 ;  /* 0x000000ffff149224 */ /* 0x000fe200078e0006 */
[----:B------:R-:W-:Y:S01]  /*7fb0*/  PRMT R31, R8, 0x7610, R31 ;  /* 0x00007610081f7816 */ /* 0x000fe2000000001f */
[----:B------:R-:W-:Y:S02]  /*7fc0*/  IMAD.MOV.U32 R4, RZ, RZ, R28 ;  /* 0x000000ffff047224 */ /* 0x000fe400078e001c */
[----:B------:R-:W-:Y:S02]  /*7fd0*/  IMAD.MOV.U32 R5, RZ, RZ, R29 ;  /* 0x000000ffff057224 */ /* 0x000fe400078e001d */
[----:B------:R-:W-:Y:S01]  /*7fe0*/  IMAD.MOV.U32 R9, RZ, RZ, R39 ;  /* 0x000000ffff097224 */ /* 0x000fe200078e0027 */
[----:B------:R-:W-:Y:S01]  /*7ff0*/  PRMT R50, R4, 0x7610, R50 ;  /* 0x0000761004327816 */ /* 0x000fe20000000032 */
[----:B------:R-:W-:Y:S01]  /*8000*/  IMAD.MOV.U32 R6, RZ, RZ, R20 ;  /* 0x000000ffff067224 */ /* 0x000fe200078e0014 */
[----:B------:R-:W-:Y:S01]  /*8010*/  PRMT R54, R5, 0x7610, R54 ;  /* 0x0000761005367816 */ /* 0x000fe20000000036 */
[----:B------:R-:W-:Y:S01]  /*8020*/  IMAD.MOV.U32 R7, RZ, RZ, R21 ;  /* 0x000000ffff077224 */ /* 0x000fe200078e0015 */
[----:B------:R-:W-:-:S02]  /*8030*/  PRMT R34, R9, 0x7610, R34 ;  /* 0x0000761009227816 */ /* 0x000fc40000000022 */
[----:B------:R-:W-:Y:S02]  /*8040*/  CS2R R4, SRZ ;  /* 0x0000000000047805 */ /* 0x000fe4000001ff00 */
[----:B------:R-:W-:Y:S02]  /*8050*/  PRMT R31, R31, 0x5410, R6 ;  /* 0x000054101f1f7816 */ /* 0x000fe40000000006 */
[----:B012-4-:R-:W-:-:S07]  /*8060*/  PRMT R55, R7, 0x7610, R55 ;  /* 0x0000761007377816 */ /* 0x017fce0000000037 */
.L_x_2944:
[----:B------:R-:W2:Y:S01]  /*8070*/  LDL R7, [R1+0x58] ;  /* 0x0000580001077983 */ /* 0x000ea20000100800 */
[----:B------:R-:W-:Y:S01]  /*8080*/  VIADD R41, R41, 0x60 ;  /* 0x0000006029297836 */ /* 0x000fe20000000000 */
[----:B------:R-:W-:Y:S01]  /*8090*/  BSSY B1, `(.L_x_2726) ;  /* 0x0000016000017945 */ /* 0x000fe20003800000 */
[----:B------:R-:W-:Y:S02]  /*80a0*/  CS2R R8, SRZ ;  /* 0x0000000000087805 */ /* 0x000fe4000001ff00 */
[----:B------:R-:W-:Y:S02]  /*80b0*/  CS2R R10, SRZ ;  /* 0x00000000000a7805 */ /* 0x000fe4000001ff00 */
[----:B------:R-:W-:Y:S02]  /*80c0*/  ISETP.GE.AND P1, PT, R41, R32, PT ;  /* 0x000000202900720c */ /* 0x000fe40003f26270 */
[----:B--2---:R-:W-:-:S04]  /*80d0*/  LEA.HI R6, R7, R7, RZ, 0x1 ;  /* 0x0000000707067211 */ /* 0x004fc800078f08ff */
[----:B------:R-:W-:-:S05]  /*80e0*/  LOP3.LUT R6, R6, 0xfffffffe, RZ, 0xc0, !PT ;  /* 0xfffffffe06067812 */ /* 0x000fca00078ec0ff */
[----:B------:R-:W-:Y:S01]  /*80f0*/  IMAD.IADD R13, R7, 0x1, -R6 ;  /* 0x00000001070d7824 */ /* 0x000fe200078e0a06 */
[----:B------:R-:W-:-:S04]  /*8100*/  CS2R R6, SRZ ;  /* 0x0000000000067805 */ /* 0x000fc8000001ff00 */
[----:B------:R-:W-:Y:S01]  /*8110*/  SHF.L.U32 R13, R13, 0x1f, RZ ;  /* 0x0000001f0d0d7819 */ /* 0x000fe200000006ff */
[----:B------:R-:W-:Y:S06]  /*8120*/  @P1 BRA `(.L_x_2727) ;  /* 0x0000000000301947 */ /* 0x000fec0003800000 */
[----:B------:R-:W-:Y:S02]  /*8130*/  CS2R R6, SRZ ;  /* 0x0000000000067805 */ /* 0x000fe4000001ff00 */
[----:B------:R-:W-:Y:S02]  /*8140*/  CS2R R8, SRZ ;  /* 0x0000000000087805 */ /* 0x000fe4000001ff00 */
[----:B------:R-:W-:Y:S01]  /*8150*/  CS2R R10, SRZ ;  /* 0x00000000000a7805 */ /* 0x000fe2000001ff00 */
[----:B------:R-:W-:Y:S06]  /*8160*/  @P0 BRA `(.L_x_2727) ;  /* 0x0000000000200947 */ /* 0x000fec0003800000 */
[C---:B------:R-:W-:Y:S01]  /*8170*/  IMAD.SHL.U32 R4, R16.reuse, 0x2, RZ ;  /* 0x0000000210047824 */ /* 0x040fe200078e00ff */
[----:B------:R-:W-:-:S04]  /*8180*/  SHF.L.U64.HI R5, R16, 0x1, R17 ;  /* 0x0000000110057819 */ /* 0x000fc80000010211 */
[-C--:B---3--:R-:W-:Y:S02]  /*8190*/  IADD3 R8, P1, R3, R4.reuse, RZ ;  /* 0x0000000403087210 */ /* 0x088fe40007f3e0ff */
[----:B------:R-:W-:-:S03]  /*81a0*/  IADD3 R4, P2, R14, R4, RZ ;  /* 0x000000040e047210 */ /* 0x000fc60007f5e0ff */
[--C-:B------:R-:W-:Y:S02]  /*81b0*/  IMAD.X R9, R0, 0x1, R5.reuse, P1 ;  /* 0x0000000100097824 */ /* 0x100fe400008e0605 */
[----:B------:R-:W-:-:S04]  /*81c0*/  IMAD.X R5, R24, 0x1, R5, P2 ;  /* 0x0000000118057824 */ /* 0x000fc800010e0605 */
[----:B------:R-:W5:Y:S04]  /*81d0*/  LD.E.128 R8, desc[UR40][R8.64] ;  /* 0x0000002808087980 */ /* 0x000f68000c101d00 */
[----:B------:R-:W5:Y:S02]  /*81e0*/  LD.E.128 R4, desc[UR40][R4.64] ;  /* 0x0000002804047980 */ /* 0x000f64000c101d00 */
.L_x_2727:
[----:B------:R-:W-:Y:S05]  /*81f0*/  BSYNC B1 ;  /* 0x0000000000017941 */ /* 0x000fea0003800000 */
.L_x_2726:
[----:B------:R-:W0:Y:S01]  /*8200*/  SYNCS.PHASECHK.TRANS64.TRYWAIT P1, [R2+URZ+0x16800], R13 ;  /* 0x0168000d020075a7 */ /* 0x000e22000802017f */
[----:B------:R-:W-:Y:S01]  /*8210*/  IMAD R32, R33, -0xc0, R32 ;  /* 0xffffff4021207824 */ /* 0x000fe200078e0220 */
[----:B------:R-:W-:Y:S01]  /*8220*/  BSSY B1, `(.L_x_2728) ;  /* 0x0000014000017945 */ /* 0x000fe20003800000 */
[----:B------:R-:W-:Y:S02]  /*8230*/  VIADD R14, R154, 0x60 ;  /* 0x000000609a0e7836 */ /* 0x000fe40000000000 */
[----:B-----5:R-:W-:Y:S01]  /*8240*/  IMAD.MOV.U32 R0, RZ, RZ, R4 ;  /* 0x000000ffff007224 */ /* 0x020fe200078e0004 */
[----:B---3--:R-:W-:Y:S01]  /*8250*/  VIMNMX R3, R32, 0xc0, PT ;  /* 0x000000c020037848 */ /* 0x008fe20003fe0100 */
[----:B------:R-:W-:-:S03]  /*8260*/  IMAD.MOV.U32 R12, RZ, RZ, R5 ;  /* 0x000000ffff0c7224 */ /* 0x000fc600078e0005 */
[-C--:B------:R-:W-:Y:S02]  /*8270*/  ISETP.GE.OR P2, PT, R154, R3.reuse, P0 ;  /* 0x000000039a00720c */ /* 0x080fe40000746670 */
[----:B------:R-:W-:Y:S01]  /*8280*/  ISETP.GE.OR P0, PT, R14, R3, P0 ;  /* 0x000000030e00720c */ /* 0x000fe20000706670 */
        /* <DEDUP_REMOVED lines=12> */
[----:B0-----:R-:W-:Y:S06]  /*8350*/  @!P1 BRA `(.L_x_2729) ;  /* 0x0000011c00389947 */ /* 0x001fec0003800000 */
.L_x_2945:
[----:B------:R-:W-:Y:S05]  /*8360*/  BSYNC B1 ;  /* 0x0000000000017941 */ /* 0x000fea0003800000 */
.L_x_2728:
        /* <DEDUP_REMOVED lines=23> */
[----:B------:R-:W-:Y:S02]  /*84e0*/  PRMT R51, R54, 0x5410, R51 ;  /* 0x0000541036337816 */ /* 0x000fe40000000033 */
[----:B0-----:R-:W-:-:S04]  /*84f0*/  IADD3 R25, R14, -0x80, RZ ;  /* 0xffffff800e197810 */ /* 0x001fc80007ffe0ff */
[----:B------:R-:W-:-:S04]  /*8500*/  SHF.R.S32.HI R24, RZ, 0x1f, R25 ;  /* 0x0000001fff187819 */ /* 0x000fc80000011419 */
[----:B------:R-:W-:-:S04]  /*8510*/  LEA.HI R24, R24, R25, RZ, 0x5 ;  /* 0x0000001918187211 */ /* 0x000fc800078f28ff */
[----:B------:R-:W-:Y:S01]  /*8520*/  SHF.R.S32.HI R24, RZ, 0x5, R24 ;  /* 0x00000005ff187819 */ /* 0x000fe20000011418 */
[----:B--2---:R-:W-:-:S05]  /*8530*/  IMAD.SHL.U32 R12, R12, 0x40, RZ ;  /* 0x000000400c0c7824 */ /* 0x004fca00078e00ff */
[----:B------:R-:W-:-:S04]  /*8540*/  LOP3.LUT R14, R12, 0x1c0, RZ, 0xc0, !PT ;  /* 0x000001c00c0e7812 */ /* 0x000fc800078ec0ff */
[C---:B------:R-:W-:Y:S02]  /*8550*/  LOP3.LUT R12, R14.reuse, 0x38, R16, 0xf8, !PT ;  /* 0x000000380e0c7812 */ /* 0x040fe400078ef810 */
[----:B------:R-:W-:Y:S02]  /*8560*/  SHF.R.U32.HI R15, RZ, 0x3, R14 ;  /* 0x00000003ff0f7819 */ /* 0x000fe4000001160e */
        /* <DEDUP_REMOVED lines=13> */
[C---:B-1----:R-:W-:Y:S01]  /*8640*/  IMAD.U32 R31, R24.reuse, 0x10000, RZ ;  /* 0x00010000181f7824 */ /* 0x042fe200078e00ff */
[----:B------:R-:W-:Y:S01]  /*8650*/  LOP3.LUT R24, R24, 0xffff0000, RZ, 0xc0, !PT ;  /* 0xffff000018187812 */ /* 0x000fe200078ec0ff */
[C---:B------:R-:W-:Y:S01]  /*8660*/  IMAD.U32 R34, R25.reuse, 0x10000, RZ ;  /* 0x0001000019227824 */ /* 0x040fe200078e00ff */
[----:B------:R-:W-:Y:S01]  /*8670*/  LOP3.LUT R25, R25, 0xffff0000, RZ, 0xc0, !PT ;  /* 0xffff000019197812 */ /* 0x000fe200078ec0ff */
[C---:B------:R-:W-:Y:S01]  /*8680*/  FMUL.FTZ R55, R31.reuse, R50 ;  /* 0x000000321f377220 */ /* 0x040fe20000410000 */
[----:B------:R-:W-:Y:S01]  /*8690*/  FMUL.FTZ R57, R31, R39 ;  /* 0x000000271f397220 */ /* 0x000fe20000410000 */
[----:B------:R-:W-:Y:S01]  /*86a0*/  LOP3.LUT R31, R38, 0xffff0000, RZ, 0xc0, !PT ;  /* 0xffff0000261f7812 */ /* 0x000fe200078ec0ff */
[----:B------:R-:W-:-:S02]  /*86b0*/  IMAD.U32 R38, R51, 0x10000, RZ ;  /* 0x0001000033267824 */ /* 0x000fc400078e00ff */
[----:B------:R-:W-:Y:S01]  /*86c0*/  FFMA.FTZ R55, R20, R39, -R55 ;  /* 0x0000002714377223 */ /* 0x000fe20000010837 */
[----:B------:R-:W-:Y:S01]  /*86d0*/  FMUL.FTZ R39, R24, R49 ;  /* 0x0000003118277220 */ /* 0x000fe20000410000 */
[----:B------:R-:W-:Y:S01]  /*86e0*/  FFMA.FTZ R57, R20, R50, R57 ;  /* 0x0000003214397223 */ /* 0x000fe20000010039 */
[----:B------:R-:W-:Y:S02]  /*86f0*/  IMAD.U32 R20, R46, 0x10000, RZ ;  /* 0x000100002e147824 */ /* 0x000fe400078e00ff */
[-C--:B------:R-:W-:Y:S01]  /*8700*/  FMUL.FTZ R59, R24, R31.reuse ;  /* 0x0000001f183b7220 */ /* 0x080fe20000410000 */
[----:B------:R-:W-:Y:S01]  /*8710*/  FFMA.FTZ R50, R12, R31, -R39 ;  /* 0x0000001f0c327223 */ /* 0x000fe20000010827 */
[C---:B------:R-:W-:Y:S01]  /*8720*/  FMUL.FTZ R54, R34.reuse, R38 ;  /* 0x0000002622367220 */ /* 0x040fe20000410000 */
[----:B------:R-:W-:Y:S01]  /*8730*/  FMUL.FTZ R31, R34, R20 ;  /* 0x00000014221f7220 */ /* 0x000fe20000410000 */
[----:B------:R-:W-:Y:S01]  /*8740*/  LOP3.LUT R24, R51, 0xffff0000, RZ, 0xc0, !PT ;  /* 0xffff000033187812 */ /* 0x000fe200078ec0ff */
[----:B------:R-:W-:Y:S01]  /*8750*/  IMAD.U32 R36, R26, 0x10000, RZ ;  /* 0x000100001a247824 */ /* 0x000fe200078e00ff */
[----:B------:R-:W-:Y:S01]  /*8760*/  LOP3.LUT R46, R46, 0xffff0000, RZ, 0xc0, !PT ;  /* 0xffff00002e2e7812 */ /* 0x000fe200078ec0ff */
[C---:B------:R-:W-:Y:S01]  /*8770*/  FFMA.FTZ R38, R21.reuse, R38, R31 ;  /* 0x0000002615267223 */ /* 0x040fe2000001001f */
[----:B------:R-:W-:Y:S01]  /*8780*/  FFMA.FTZ R34, R12, R49, R59 ;  /* 0x000000310c227223 */ /* 0x000fe2000001003b */
[----:B------:R-:W-:Y:S01]  /*8790*/  FFMA.FTZ R54, R21, R20, -R54 ;  /* 0x0000001415367223 */ /* 0x000fe20000010836 */
[----:B------:R-:W-:-:S02]  /*87a0*/  IMAD.U32 R31, R52, 0x10000, RZ ;  /* 0x00010000341f7824 */ /* 0x000fc400078e00ff */
[----:B------:R-:W-:Y:S01]  /*87b0*/  FMUL.FTZ R12, R25, R24 ;  /* 0x00000018190c7220 */ /* 0x000fe20000410000 */
[----:B------:R-:W-:Y:S02]  /*87c0*/  IMAD.U32 R21, R47, 0x10000, RZ ;  /* 0x000100002f157824 */ /* 0x000fe400078e00ff */
[-C--:B------:R-:W-:Y:S01]  /*87d0*/  FMUL.FTZ R56, R25, R46.reuse ;  /* 0x0000002e19387220 */ /* 0x080fe20000410000 */
[----:B------:R-:W-:Y:S01]  /*87e0*/  SHF.L.U32 R20, R53, 0x10, RZ ;  /* 0x0000001035147819 */ /* 0x000fe200000006ff */
[----:B------:R-:W-:Y:S02]  /*87f0*/  IMAD.U32 R37, R27, 0x10000, RZ ;  /* 0x000100001b257824 */ /* 0x000fe400078e00ff */
[----:B------:R-:W-:Y:S01]  /*8800*/  FMUL.FTZ R49, R36, R31 ;  /* 0x0000001f24317220 */ /* 0x000fe20000410000 */
[----:B------:R-:W-:Y:S02]  /*8810*/  IMAD.U32 R28, R14, 0x10000, RZ ;  /* 0x000100000e1c7824 */ /* 0x000fe400078e00ff */
[C---:B------:R-:W-:Y:S01]  /*8820*/  FFMA.FTZ R25, R13.reuse, R46, -R12 ;  /* 0x0000002e0d197223 */ /* 0x040fe2000001080c */
[----:B------:R-:W-:Y:S01]  /*8830*/  FMUL.FTZ R36, R36, R21 ;  /* 0x0000001524247220 */ /* 0x000fe20000410000 */
[----:B------:R-:W-:Y:S01]  /*8840*/  FFMA.FTZ R39, R13, R24, R56 ;  /* 0x000000180d277223 */ /* 0x000fe20000010038 */
[----:B------:R-:W-:-:S02]  /*8850*/  IMAD.U32 R29, R15, 0x10000, RZ ;  /* 0x000100000f1d7824 */ /* 0x000fc400078e00ff */
[C---:B------:R-:W-:Y:S01]  /*8860*/  FMUL.FTZ R24, R37.reuse, R20 ;  /* 0x0000001425187220 */ /* 0x040fe20000410000 */
[----:B------:R-:W-:Y:S02]  /*8870*/  IMAD.U32 R12, R48, 0x10000, RZ ;  /* 0x00010000300c7824 */ /* 0x000fe400078e00ff */
        /* <DEDUP_REMOVED lines=8> */
[----:B------:R-:W-:-:S02]  /*8900*/  LOP3.LUT R12, R53, 0xffff0000, RZ, 0xc0, !PT ;  /* 0xffff0000350c7812 */ /* 0x000fc400078ec0ff */
[----:B------:R-:W-:Y:S01]  /*8910*/  LOP3.LUT R47, R47, 0xffff0000, RZ, 0xc0, !PT ;  /* 0xffff00002f2f7812 */ /* 0x000fe200078ec0ff */
[----:B------:R-:W-:Y:S01]  /*8920*/  FMUL.FTZ R21, R26, R13 ;  /* 0x0000000d1a157220 */ /* 0x000fe20000410000 */
[----:B------:R-:W-:Y:S01]  /*8930*/  LOP3.LUT R48, R48, 0xffff0000, RZ, 0xc0, !PT ;  /* 0xffff000030307812 */ /* 0x000fe200078ec0ff */
[----:B------:R-:W-:Y:S01]  /*8940*/  FMUL.FTZ R24, R27, R12 ;  /* 0x0000000c1b187220 */ /* 0x000fe20000410000 */
[----:B------:R-:W-:Y:S01]  /*8950*/  LOP3.LUT R14, R14, 0xffff0000, RZ, 0xc0, !PT ;  /* 0xffff00000e0e7812 */ /* 0x000fe200078ec0ff */
[-C--:B------:R-:W-:Y:S01]  /*8960*/  FMUL.FTZ R26, R26, R47.reuse ;  /* 0x0000002f1a1a7220 */ /* 0x080fe20000410000 */
[----:B------:R-:W-:Y:S01]  /*8970*/  LOP3.LUT R15, R15, 0xffff0000, RZ, 0xc0, !PT ;  /* 0xffff00000f0f7812 */ /* 0x000fe200078ec0ff */
[-C--:B------:R-:W-:Y:S02]  /*8980*/  FMUL.FTZ R29, R27, R48.reuse ;  /* 0x000000301b1d7220 */ /* 0x080fe40000410000 */
[C---:B------:R-:W-:Y:S01]  /*8990*/  FFMA.FTZ R20, R14.reuse, R47, -R21 ;  /* 0x0000002f0e147223 */ /* 0x040fe20000010815 */
[----:B------:R-:W-:Y:S01]  /*89a0*/  FFMA.FTZ R21, R14, R13, R26 ;  /* 0x0000000d0e157223 */ /* 0x000fe2000001001a */
[C---:B------:R-:W-:Y:S01]  /*89b0*/  FFMA.FTZ R27, R15.reuse, R48, -R24 ;  /* 0x000000300f1b7223 */ /* 0x040fe20000010818 */
[----:B------:R-:W-:Y:S01]  /*89c0*/  FFMA.FTZ R29, R15, R12, R29 ;  /* 0x0000000c0f1d7223 */ /* 0x000fe2000001001d */
[----:B------:R-:W-:-:S02]  /*89d0*/  F2FP.BF16.F32.PACK_AB R12, R50, R55 ;  /* 0x00000037320c723e */ /* 0x000fc400000010ff */
[----:B------:R-:W-:Y:S02]  /*89e0*/  F2FP.BF16.F32.PACK_AB R13, R25, R54 ;  /* 0x00000036190d723e */ /* 0x000fe400000010ff */
[----:B------:R-:W-:Y:S02]  /*89f0*/  F2FP.BF16.F32.PACK_AB R14, R20, R49 ;  /* 0x00000031140e723e */ /* 0x000fe400000010ff */
[----:B------:R-:W-:Y:S02]  /*8a00*/  F2FP.BF16.F32.PACK_AB R15, R27, R28 ;  /* 0x0000001c1b0f723e */ /* 0x000fe400000010ff */
[----:B------:R-:W-:Y:S02]  /*8a10*/  F2FP.BF16.F32.PACK_AB R24, R34, R57 ;  /* 0x000000392218723e */ /* 0x000fe400000010ff */
[----:B------:R-:W-:Y:S01]  /*8a20*/  F2FP.BF16.F32.PACK_AB R25, R39, R38 ;  /* 0x000000262719723e */ /* 0x000fe200000010ff */
[----:B------:R1:W-:Y:S01]  /*8a30*/  STS.128 [R32+0x8400], R12 ;  /* 0x0084000c20007388 */ /* 0x0003e20000000c00 */
[----:B------:R-:W-:-:S02]  /*8a40*/  F2FP.BF16.F32.PACK_AB R26, R21, R36 ;  /* 0x00000024151a723e */ /* 0x000fc400000010ff */
[----:B------:R-:W-:-:S05]  /*8a50*/  F2FP.BF16.F32.PACK_AB R27, R29, R46 ;  /* 0x0000002e1d1b723e */ /* 0x000fca00000010ff */
[----:B------:R1:W-:Y:S02]  /*8a60*/  STS.128 [R33+0x8400], R24 ;  /* 0x0084001821007388 */ /* 0x0003e40000000c00 */
.L_x_2731:
[----:B------:R-:W-:Y:S05]  /*8a70*/  BSYNC B1 ;  /* 0x0000000000017941 */ /* 0x000fea0003800000 */
.L_x_2730:
        /* <DEDUP_REMOVED lines=16> */
[----:B------:R-:W-:Y:S02]  /*8b80*/  SHF.R.U64 R8, R4, 0x10, R5 ;  /* 0x0000001004087819 */ /* 0x000fe40000001205 */
[----:B------:R-:W-:Y:S02]  /*8b90*/  SHF.R.U32.HI R9, RZ, 0x10, R9 ;  /* 0x00000010ff097819 */ /* 0x000fe40000011609 */
[----:B------:R-:W-:Y:S02]  /*8ba0*/  PRMT R43, R43, 0x5410, R8 ;  /* 0x000054102b2b7816 */ /* 0x000fe40000000008 */
[----:B------:R-:W-:-:S02]  /*8bb0*/  SHF.R.U64 R21, R10, 0x10, R11 ;  /* 0x000000100a157819 */ /* 0x000fc4000000120b */
[----:B------:R-:W-:Y:S02]  /*8bc0*/  SHF.R.U32.HI R5, RZ, 0x10, R5 ;  /* 0x00000010ff057819 */ /* 0x000fe40000011605 */
[----:B------:R-:W-:Y:S01]  /*8bd0*/  PRMT R45, R45, 0x5410, R20 ;  /* 0x000054102d2d7816 */ /* 0x000fe20000000014 */
[----:B------:R-:W-:Y:S01]  /*8be0*/  IMAD.U32 R32, R43, 0x10000, RZ ;  /* 0x000100002b207824 */ /* 0x000fe200078e00ff */
[----:B------:R-:W-:Y:S02]  /*8bf0*/  PRMT R44, R44, 0x5410, R9 ;  /* 0x000054102c2c7816 */ /* 0x000fe40000000009 */
[----:B------:R-:W-:Y:S01]  /*8c00*/  PRMT R21, R28, 0x5410, R21 ;  /* 0x000054101c157816 */ /* 0x000fe20000000015 */
[----:B------:R-:W-:Y:S01]  /*8c10*/  IMAD.U32 R28, R45, 0x10000, RZ ;  /* 0x000100002d1c7824 */ /* 0x000fe200078e00ff */
[----:B------:R-:W-:Y:S02]  /*8c20*/  PRMT R42, R42, 0x5410, R5 ;  /* 0x000054102a2a7816 */ /* 0x000fe40000000005 */
[----:B------:R-:W-:-:S02]  /*8c30*/  SHF.R.U32.HI R29, RZ, 0x10, R11 ;  /* 0x00000010ff1d7819 */ /* 0x000fc4000001160b */
[--C-:B------:R-:W-:Y:S02]  /*8c40*/  SHF.R.U64 R4, R6, 0x10, R7.reuse ;  /* 0x0000001006047819 */ /* 0x100fe40000001207 */
[----:B------:R-:W-:Y:S01]  /*8c50*/  SHF.R.U32.HI R7, RZ, 0x10, R7 ;  /* 0x00000010ff077819 */ /* 0x000fe20000011607 */
[----:B------:R-:W-:Y:S01]  /*8c60*/  IMAD.U32 R34, R42, 0x10000, RZ ;  /* 0x000100002a227824 */ /* 0x000fe200078e00ff */
[----:B------:R-:W-:Y:S02]  /*8c70*/  PRMT R29, R31, 0x5410, R29 ;  /* 0x000054101f1d7816 */ /* 0x000fe4000000001d */
[----:B------:R-:W-:Y:S02]  /*8c80*/  PRMT R40, R40, 0x5410, R7 ;  /* 0x0000541028287816 */ /* 0x000fe40000000007 */
[----:B------:R-:W-:Y:S02]  /*8c90*/  LOP3.LUT R43, R43, 0xffff0000, RZ, 0xc0, !PT ;  /* 0xffff00002b2b7812 */ /* 0x000fe400078ec0ff */
[----:B------:R-:W-:-:S02]  /*8ca0*/  PRMT R41, R41, 0x5410, R4 ;  /* 0x0000541029297816 */ /* 0x000fc40000000004 */
[----:B------:R-:W-:Y:S01]  /*8cb0*/  LOP3.LUT R45, R45, 0xffff0000, RZ, 0xc0, !PT ;  /* 0xffff00002d2d7812 */ /* 0x000fe200078ec0ff */
[----:B--2---:R-:W-:-:S04]  /*8cc0*/  IMAD.IADD R3, R12, 0x1, R0 ;  /* 0x000000010c037824 */ /* 0x004fc800078e0200 */
[----:B------:R-:W-:Y:S01]  /*8cd0*/  IMAD R0, R3, 0x2, R2 ;  /* 0x0000000203007824 */ /* 0x000fe200078e0202 */
[----:B---3--:R-:W0:Y:S04]  /*8ce0*/  LDS.128 R12, [R33+0x8400] ;  /* 0x00840000210c7984 */ /* 0x008e280000000c00 */
[----:B------:R-:W1:Y:S01]  /*8cf0*/  LDS.128 R24, [R0+0x8400] ;  /* 0x0084000000187984 */ /* 0x000e620000000c00 */
[----:B0-----:R-:W-:Y:S02]  /*8d00*/  IMAD.U32 R3, R12, 0x10000, RZ ;  /* 0x000100000c037824 */ /* 0x001fe400078e00ff */
[----:B-1----:R-:W-:Y:S02]  /*8d10*/  IMAD.U32 R9, R24, 0x10000, RZ ;  /* 0x0001000018097824 */ /* 0x002fe400078e00ff */
[----:B------:R-:W-:-:S02]  /*8d20*/  IMAD.U32 R11, R25, 0x10000, RZ ;  /* 0x00010000190b7824 */ /* 0x000fc400078e00ff */
[C---:B------:R-:W-:Y:S01]  /*8d30*/  FMUL.FTZ R36, R9.reuse, R32 ;  /* 0x0000002009247220 */ /* 0x040fe20000410000 */
[-C--:B------:R-:W-:Y:S01]  /*8d40*/  FMUL.FTZ R38, R9, R28.reuse ;  /* 0x0000001c09267220 */ /* 0x080fe20000410000 */
[----:B------:R-:W-:Y:S02]  /*8d50*/  IMAD.U32 R5, R13, 0x10000, RZ ;  /* 0x000100000d057824 */ /* 0x000fe400078e00ff */
[----:B------:R-:W-:Y:S01]  /*8d60*/  FFMA.FTZ R36, R3, R28, -R36 ;  /* 0x0000001c03247223 */ /* 0x000fe20000010824 */
[----:B------:R-:W-:Y:S01]  /*8d70*/  SHF.L.U32 R28, R44, 0x10, RZ ;  /* 0x000000102c1c7819 */ /* 0x000fe200000006ff */
[----:B------:R-:W-:Y:S01]  /*8d80*/  FMUL.FTZ R46, R11, R34 ;  /* 0x000000220b2e7220 */ /* 0x000fe20000410000 */
[----:B------:R-:W-:Y:S01]  /*8d90*/  FFMA.FTZ R38, R3, R32, R38 ;  /* 0x0000002003267223 */ /* 0x000fe20000010026 */
[----:B------:R-:W-:Y:S02]  /*8da0*/  IMAD.U32 R20, R27, 0x10000, RZ ;  /* 0x000100001b147824 */ /* 0x000fe400078e00ff */
[----:B------:R-:W-:Y:S01]  /*8db0*/  IMAD.U32 R3, R29, 0x10000, RZ ;  /* 0x000100001d037824 */ /* 0x000fe200078e00ff */
[----:B------:R-:W-:Y:S01]  /*8dc0*/  LOP3.LUT R10, R24, 0xffff0000, RZ, 0xc0, !PT ;  /* 0xffff0000180a7812 */ /* 0x000fe200078ec0ff */
[----:B------:R-:W-:-:S02]  /*8dd0*/  IMAD.U32 R9, R40, 0x10000, RZ ;  /* 0x0001000028097824 */ /* 0x000fc400078e00ff */
[-C--:B------:R-:W-:Y:S01]  /*8de0*/  FMUL.FTZ R32, R11, R28.reuse ;  /* 0x0000001c0b207220 */ /* 0x080fe20000410000 */
[----:B------:R-:W-:Y:S01]  /*8df0*/  FFMA.FTZ R46, R5, R28, -R46 ;  /* 0x0000001c052e7223 */ /* 0x000fe2000001082e */
[----:B------:R-:W-:Y:S02]  /*8e00*/  IMAD.U32 R8, R15, 0x10000, RZ ;  /* 0x000100000f087824 */ /* 0x000fe400078e00ff */
[C---:B------:R-:W-:Y:S01]  /*8e10*/  FMUL.FTZ R28, R20.reuse, R3 ;  /* 0x00000003141c7220 */ /* 0x040fe20000410000 */
[-C--:B------:R-:W-:Y:S01]  /*8e20*/  FMUL.FTZ R11, R20, R9.reuse ;  /* 0x00000009140b7220 */ /* 0x080fe20000410000 */
[----:B------:R-:W-:Y:S01]  /*8e30*/  LOP3.LUT R4, R12, 0xffff0000, RZ, 0xc0, !PT ;  /* 0xffff00000c047812 */ /* 0x000fe200078ec0ff */
[----:B------:R-:W-:Y:S01]  /*8e40*/  FFMA.FTZ R32, R5, R34, R32 ;  /* 0x0000002205207223 */ /* 0x000fe20000010020 */
[----:B------:R-:W-:Y:S01]  /*8e50*/  FFMA.FTZ R28, R8, R9, R28 ;  /* 0x00000009081c7223 */ /* 0x000fe2000001001c */
[----:B------:R-:W-:Y:S01]  /*8e60*/  FMUL.FTZ R5, R10, R43 ;  /* 0x0000002b0a057220 */ /* 0x000fe20000410000 */
[----:B------:R-:W-:Y:S01]  /*8e70*/  LOP3.LUT R24, R25, 0xffff0000, RZ, 0xc0, !PT ;  /* 0xffff000019187812 */ /* 0x000fe200078ec0ff */
[----:B------:R-:W-:Y:S01]  /*8e80*/  FFMA.FTZ R20, R8, R3, -R11 ;  /* 0x0000000308147223 */ /* 0x000fe2000001080b */
[----:B------:R-:W-:Y:S01]  /*8e90*/  LOP3.LUT R9, R42, 0xffff0000, RZ, 0xc0, !PT ;  /* 0xffff00002a097812 */ /* 0x000fe200078ec0ff */
[----:B------:R-:W-:Y:S01]  /*8ea0*/  FMUL.FTZ R11, R10, R45 ;  /* 0x0000002d0a0b7220 */ /* 0x000fe20000410000 */
[----:B------:R-:W-:Y:S01]  /*8eb0*/  LOP3.LUT R12, R13, 0xffff0000, RZ, 0xc0, !PT ;  /* 0xffff00000d0c7812 */ /* 0x000fe200078ec0ff */
[C---:B------:R-:W-:Y:S01]  /*8ec0*/  IMAD.U32 R6, R14.reuse, 0x10000, RZ ;  /* 0x000100000e067824 */ /* 0x040fe200078e00ff */
[----:B------:R-:W-:Y:S01]  /*8ed0*/  LOP3.LUT R7, R14, 0xffff0000, RZ, 0xc0, !PT ;  /* 0xffff00000e077812 */ /* 0x000fe200078ec0ff */
[----:B------:R-:W-:-:S02]  /*8ee0*/  IMAD.U32 R13, R26, 0x10000, RZ ;  /* 0x000100001a0d7824 */ /* 0x000fc400078e00ff */
[----:B------:R-:W-:Y:S01]  /*8ef0*/  FFMA.FTZ R45, R4, R45, -R5 ;  /* 0x0000002d042d7223 */ /* 0x000fe20000010805 */
[----:B------:R-:W-:Y:S01]  /*8f00*/  IMAD.U32 R8, R41, 0x10000, RZ ;  /* 0x0001000029087824 */ /* 0x000fe200078e00ff */
[----:B------:R-:W-:Y:S01]  /*8f10*/  LOP3.LUT R14, R15, 0xffff0000, RZ, 0xc0, !PT ;  /* 0xffff00000f0e7812 */ /* 0x000fe200078ec0ff */
[----:B------:R-:W-:Y:S01]  /*8f20*/  IMAD.U32 R5, R21, 0x10000, RZ ;  /* 0x0001000015057824 */ /* 0x000fe200078e00ff */
[----:B------:R-:W-:Y:S01]  /*8f30*/  LOP3.LUT R3, R44, 0xffff0000, RZ, 0xc0, !PT ;  /* 0xffff00002c037812 */ /* 0x000fe200078ec0ff */
[----:B------:R-:W-:Y:S01]  /*8f40*/  FMUL.FTZ R25, R24, R9 ;  /* 0x0000000918197220 */ /* 0x000fe20000410000 */
[----:B------:R-:W-:Y:S02]  /*8f50*/  LOP3.LUT R15, R26, 0xffff0000, RZ, 0xc0, !PT ;  /* 0xffff00001a0f7812 */ /* 0x000fe400078ec0ff */
[----:B------:R-:W-:Y:S01]  /*8f60*/  LOP3.LUT R26, R27, 0xffff0000, RZ, 0xc0, !PT ;  /* 0xffff00001b1a7812 */ /* 0x000fe200078ec0ff */
[C---:B------:R-:W-:Y:S01]  /*8f70*/  FMUL.FTZ R27, R13.reuse, R8 ;  /* 0x000000080d1b7220 */ /* 0x040fe20000410000 */
[----:B------:R-:W-:Y:S01]  /*8f80*/  FFMA.FTZ R11, R4, R43, R11 ;  /* 0x0000002b040b7223 */ /* 0x000fe2000001000b */
[----:B------:R-:W-:Y:S01]  /*8f90*/  FMUL.FTZ R13, R13, R5 ;  /* 0x000000050d0d7220 */ /* 0x000fe20000410000 */
[----:B------:R-:W-:Y:S01]  /*8fa0*/  LOP3.LUT R10, R41, 0xffff0000, RZ, 0xc0, !PT ;  /* 0xffff0000290a7812 */ /* 0x000fe200078ec0ff */
[-C--:B------:R-:W-:Y:S01]  /*8fb0*/  FMUL.FTZ R24, R24, R3.reuse ;  /* 0x0000000318187220 */ /* 0x080fe20000410000 */
[----:B------:R-:W-:Y:S01]  /*8fc0*/  FFMA.FTZ R25, R12, R3, -R25 ;  /* 0x000000030c197223 */ /* 0x000fe20000010819 */
[----:B------:R-:W-:-:S02]  /*8fd0*/  LOP3.LUT R4, R21, 0xffff0000, RZ, 0xc0, !PT ;  /* 0xffff000015047812 */ /* 0x000fc400078ec0ff */
[----:B------:R-:W-:Y:S01]  /*8fe0*/  LOP3.LUT R3, R40, 0xffff0000, RZ, 0xc0, !PT ;  /* 0xffff000028037812 */ /* 0x000fe200078ec0ff */
[C---:B------:R-:W-:Y:S01]  /*8ff0*/  FFMA.FTZ R27, R6.reuse, R5, -R27 ;  /* 0x00000005061b7223 */ /* 0x040fe2000001081b */
[----:B------:R-:W-:Y:S01]  /*9000*/  LOP3.LUT R29, R29, 0xffff0000, RZ, 0xc0, !PT ;  /* 0xffff00001d1d7812 */ /* 0x000fe200078ec0ff */
[----:B------:R-:W-:Y:S01]  /*9010*/  FFMA.FTZ R13, R6, R8, R13 ;  /* 0x00000008060d7223 */ /* 0x000fe2000001000d */
[C---:B------:R-:W-:Y:S01]  /*9020*/  FMUL.FTZ R6, R15.reuse, R10 ;  /* 0x0000000a0f067220 */ /* 0x040fe20000410000 */
[-C--:B------:R-:W-:Y:S01]  /*9030*/  FMUL.FTZ R15, R15, R4.reuse ;  /* 0x000000040f0f7220 */ /* 0x080fe20000410000 */
[C---:B------:R-:W-:Y:S01]  /*9040*/  FMUL.FTZ R5, R26.reuse, R3 ;  /* 0x000000031a057220 */ /* 0x040fe20000410000 */
[-C--:B------:R-:W-:Y:S01]  /*9050*/  FMUL.FTZ R26, R26, R29.reuse ;  /* 0x0000001d1a1a7220 */ /* 0x080fe20000410000 */
[C---:B------:R-:W-:Y:S01]  /*9060*/  FFMA.FTZ R6, R7.reuse, R4, -R6 ;  /* 0x0000000407067223 */ /* 0x040fe20000010806 */
[----:B------:R-:W-:Y:S01]  /*9070*/  FFMA.FTZ R10, R7, R10, R15 ;  /* 0x0000000a070a7223 */ /* 0x000fe2000001000f */
[----:B------:R-:W-:Y:S01]  /*9080*/  FFMA.FTZ R7, R14, R29, -R5 ;  /* 0x0000001d0e077223 */ /* 0x000fe20000010805 */
        /* <DEDUP_REMOVED lines=12> */
.L_x_2722:
[----:B------:R-:W-:Y:S05]  /*9150*/  BSYNC B0 ;  /* 0x0000000000007941 */ /* 0x000fea0003800000 */
.L_x_2708:
        /* <DEDUP_REMOVED lines=8> */
.L_x_2705:
[----:B------:R-:W-:-:S13]  /*91e0*/  ISETP.NE.AND P0, PT, R157, 0x3, PT ;  /* 0x000000039d00780c */ /* 0x000fda0003f05270 */
[----:B------:R-:W-:Y:S05]  /*91f0*/  @!P0 BRA `(.L_x_2732) ;  /* 0x0000000000048947 */ /* 0x000fea0003800000 */
[----:B------:R-:W-:Y:S01]  /*9200*/  BPT.TRAP 0x1 ;  /* 0x000000040000795c */ /* 0x000fe20000300000 */
.L_x_2732:
[----:B---3--:R-:W-:Y:S01]  /*9210*/  IMAD R8, R22, 0x8, R2 ;  /* 0x0000000816087824 */ /* 0x008fe200078e0202 */
[----:B-12---:R-:W-:-:S04]  /*9220*/  SHF.L.U32 R3, R155, 0x1f, RZ ;  /* 0x0000001f9b037819 */ /* 0x006fc800000006ff */
[----:B------:R1:W2:Y:S01]  /*9230*/  SYNCS.PHASECHK.TRANS64.TRYWAIT P1, [R8+URZ+0x16830], R3 ;  /* 0x01683003080075a7 */ /* 0x0002a2000802017f */
[----:B------:R-:W-:Y:S05]  /*9240*/  @!P0 BRA `(.L_x_2733) ;  /* 0x0000000000048947 */ /* 0x000fea0003800000 */
[----:B------:R-:W-:Y:S01]  /*9250*/  BPT.TRAP 0x1 ;  /* 0x000000040000795c */ /* 0x000fe20000300000 */
.L_x_2733:
[----:B------:R-:W-:Y:S01]  /*9260*/  VIADD R0, R2, 0xe400 ;  /* 0x0000e40002007836 */ /* 0x000fe20000000000 */
[----:B0-----:R-:W-:Y:S01]  /*9270*/  LOP3.LUT R14, R30, 0x10000, RZ, 0xfc, !PT ;  /* 0x000100001e0e7812 */ /* 0x001fe200078efcff */
[----:B------:R-:W-:-:S03]  /*9280*/  IMAD.MOV.U32 R15, RZ, RZ, 0x40000040 ;  /* 0x40000040ff0f7424 */ /* 0x000fc600078e00ff */
[----:B------:R-:W-:-:S04]  /*9290*/  SHF.R.U32.HI R0, RZ, 0x4, R0 ;  /* 0x00000004ff007819 */ /* 0x000fc80000011600 */
[----:B------:R-:W-:-:S04]  /*92a0*/  LOP3.LUT R0, R0, 0x3fff, RZ, 0xc0, !PT ;  /* 0x00003fff00007812 */ /* 0x000fc800078ec0ff */
[----:B------:R-:W-:-:S05]  /*92b0*/  LOP3.LUT R0, R0, 0x10000, RZ, 0xfc, !PT ;  /* 0x0001000000007812 */ /* 0x000fca00078efcff */
[----:B------:R0:W-:Y:S01]  /*92c0*/  STL [R1+0x20], R0 ;  /* 0x0000200001007387 */ /* 0x0001e20000100800 */
[----:B--2---:R-:W-:Y:S05]  /*92d0*/  @P1 BRA `(.L_x_2734) ;  /* 0x0000000000081947 */ /* 0x004fea0003800000 */
[----:B------:R-:W2:Y:S02]  /*92e0*/  SYNCS.PHASECHK.TRANS64.TRYWAIT P1, [R8+URZ+0x16830], R3 ;  /* 0x01683003080075a7 */ /* 0x000ea4000802017f */
[----:B--2---:R-:W-:Y:S05]  /*92f0*/  @!P1 BRA `(.L_x_2735) ;  /* 0x0000010c00649947 */ /* 0x004fea0003800000 */
.L_x_2734:
[----:B0-----:R-:W3:Y:S01]  /*9300*/  LDL R0, [R1+0x20] ;  /* 0x0000200001007983 */ /* 0x001ee20000100800 */
[----:B------:R-:W-:Y:S01]  /*9310*/  IMAD.MOV.U32 R5, RZ, RZ, 0x40000040 ;  /* 0x40000040ff057424 */ /* 0x000fe200078e00ff */
[----:B------:R-:W-:Y:S05]  /*9320*/  WARPSYNC.ALL ;  /* 0x0000000000007948 */ /* 0x000fea0003800000 */
[C---:B------:R-:W-:Y:S01]  /*9330*/  R2UR UR4, R14.reuse ;  /* 0x000000000e0472ca */ /* 0x040fe200000e0000 */
[----:B----45:R-:W-:Y:S01]  /*9340*/  WARPGROUP.ARRIVE ;  /* 0x00000000000079c5 */ /* 0x030fe20000000000 */
[----:B------:R-:W-:Y:S01]  /*9350*/  R2UR UR5, R15 ;  /* 0x000000000f0572ca */ /* 0x000fe200000e0000 */
[----:B------:R-:W-:Y:S01]  /*9360*/  VIADD R12, R14, 0x2 ;  /* 0x000000020e0c7836 */ /* 0x000fe20000000000 */
[----:B------:R-:W-:Y:S01]  /*9370*/  R2UR UR7, R5 ;  /* 0x00000000050772ca */ /* 0x000fe200000e0000 */
[----:B------:R-:W-:Y:S01]  /*9380*/  IMAD.MOV.U32 R13, RZ, RZ, 0x40000040 ;  /* 0x40000040ff0d7424 */ /* 0x000fe200078e00ff */
[----:B------:R-:W-:Y:S01]  /*9390*/  MOV R21, 0x40000040 ;  /* 0x4000004000157802 */ /* 0x000fe20000000f00 */
[----:B------:R-:W-:-:S02]  /*93a0*/  IMAD.MOV.U32 R7, RZ, RZ, 0x40000040 ;  /* 0x40000040ff077424 */ /* 0x000fc400078e00ff */
[C---:B------:R-:W-:Y:S01]  /*93b0*/  VIADD R10, R14.reuse, 0x4 ;  /* 0x000000040e0a7836 */ /* 0x040fe20000000000 */
[----:B------:R0:W-:Y:S01]  /*93c0*/  STL.64 [R1+0x10], R12 ;  /* 0x0000100c01007387 */ /* 0x0001e20000100a00 */
[----:B------:R-:W-:Y:S02]  /*93d0*/  IMAD.MOV.U32 R11, RZ, RZ, 0x40000040 ;  /* 0x40000040ff0b7424 */ /* 0x000fe400078e00ff */
[----:B------:R-:W-:Y:S02]  /*93e0*/  VIADD R20, R14, 0x6 ;  /* 0x000000060e147836 */ /* 0x000fe40000000000 */
[----:B------:R-:W-:Y:S01]  /*93f0*/  IMAD.MOV.U32 R5, RZ, RZ, 0x40000040 ;  /* 0x40000040ff057424 */ /* 0x000fe200078e00ff */
[----:B------:R0:W-:Y:S01]  /*9400*/  STL.64 [R1+0x8], R10 ;  /* 0x0000080a01007387 */ /* 0x0001e20000100a00 */
[----:B---3--:R-:W-:-:S04]  /*9410*/  IMAD R4, R22, 0x400, R0 ;  /* 0x0000040016047824 */ /* 0x008fc800078e0200 */
        /* <DEDUP_REMOVED lines=30> */
.L_x_2736:
[----:B------:R-:W3:Y:S01]  /*9600*/  LDL R0, [R1+0x44] ;  /* 0x0000440001007983 */ /* 0x000ee20000100800 */
[----:B-12---:R-:W0:Y:S01]  /*9610*/  LDC R3, c[0x0][0x448] ;  /* 0x00011200ff037b82 */ /* 0x006e220000000800 */
[----:B------:R-:W-:Y:S02]  /*9620*/  ULDC UR4, c[0x0][0x988] ;  /* 0x0002620000047ab9 */ /* 0x000fe40000000800 */
[----:B------:R-:W3:Y:S04]  /*9630*/  LDL R94, [R1+0x28] ;  /* 0x00002800015e7983 */ /* 0x000ee80000100800 */
[----:B------:R-:W2:Y:S04]  /*9640*/  LDL R4, [R1+0x40] ;  /* 0x0000400001047983 */ /* 0x000ea80000100800 */
[----:B------:R-:W4:Y:S04]  /*9650*/  LDL R90, [R1+0x24] ;  /* 0x00002400015a7983 */ /* 0x000f280000100800 */
[----:B------:R-:W5:Y:S01]  /*9660*/  LDL R92, [R1+0x18] ;  /* 0x00001800015c7983 */ /* 0x000f620000100800 */
[----:B0-----:R-:W-:-:S13]  /*9670*/  ISETP.NE.AND P4, PT, R3, 0x1, PT ;  /* 0x000000010300780c */ /* 0x001fda0003f85270 */
[----:B------:R-:W0:Y:S08]  /*9680*/  @P4 LDC R3, c[0x0][0x44c] ;  /* 0x00011300ff034b82 */ /* 0x000e300000000800 */
[----:B------:R-:W1:Y:S01]  /*9690*/  @P4 LDC R5, c[0x0][0x450] ;  /* 0x00011400ff054b82 */ /* 0x000e620000000800 */
[----:B---3--:R-:W-:-:S04]  /*96a0*/  IMAD.IADD R6, R0, 0x1, R94 ;  /* 0x0000000100067824 */ /* 0x008fc800078e025e */
[----:B0-----:R-:W-:-:S05]  /*96b0*/  @P4 IMAD.HI.U32 R0, R6, R3, RZ ;  /* 0x0000000306004227 */ /* 0x001fca00078e00ff */
[----:B-1----:R-:W-:Y:S01]  /*96c0*/  @P4 SHF.R.U32.HI R6, RZ, R5, R0 ;  /* 0x00000005ff064219 */ /* 0x002fe20000011600 */
[----:B------:R-:W-:-:S04]  /*96d0*/  IMAD.MOV.U32 R3, RZ, RZ, -0x80 ;  /* 0xffffff80ff037424 */ /* 0x000fc800078e00ff */
[----:B------:R-:W0:Y:S01]  /*96e0*/  SHFL.IDX PT, R7, R6, 0x1, 0x1c1f ;  /* 0x003c1f0006077f89 */ /* 0x000e2200000e0000 */
[----:B------:R-:W-:-:S04]  /*96f0*/  IMAD R0, R88, R3, 0x80 ;  /* 0x0000008058007424 */ /* 0x000fc800078e0203 */
[----:B------:R-:W-:Y:S02]  /*9700*/  VIADD R3, R0, 0x1 ;  /* 0x0000000100037836 */ /* 0x000fe40000000000 */
[----:B----4-:R-:W-:Y:S02]  /*9710*/  IMAD.IADD R5, R90, 0x1, R0 ;  /* 0x000000015a057824 */ /* 0x010fe400078e0200 */
[C---:B--2---:R-:W-:Y:S02]  /*9720*/  IMAD R3, R4.reuse, -0x2, R3 ;  /* 0xfffffffe04037824 */ /* 0x044fe400078e0203 */
[----:B------:R-:W-:-:S03]  /*9730*/  IMAD R5, R4, -0x2, R5 ;  /* 0xfffffffe04057824 */ /* 0x000fc600078e0205 */
[----:B-----5:R-:W-:-:S04]  /*9740*/  IADD3 R4, -R92, R3, R90 ;  /* 0x000000035c047210 */ /* 0x020fc80007ffe15a */
[----:B0-----:R-:W-:-:S04]  /*9750*/  VIADDMNMX R0, R7, R4, R5, PT ;  /* 0x0000000407007246 */ /* 0x001fc80003800105 */
        /* <DEDUP_REMOVED lines=8> */
[C---:B------:R-:W-:Y:S02]  /*97e0*/  ISETP.GT.AND P2, PT, R0.reuse, 0x10, PT ;  /* 0x000000100000780c */ /* 0x040fe40003f44270 */
[----:B------:R-:W-:Y:S02]  /*97f0*/  FSEL R31, R31, -INF , P1 ;  /* 0xff8000001f1f7808 */ /* 0x000fe40000800000 */
[----:B------:R-:W-:Y:S02]  /*9800*/  FMNMX.FTZ R10, R9, R10, !PT ;  /* 0x0000000a090a7209 */ /* 0x000fe40007810000 */
        /* <DEDUP_REMOVED lines=81> */
[----:B------:R-:W-:Y:S02]  /*9d20*/  FSEL R87, R87, -INF , P1 ;  /* 0xff80000057577808 */ /* 0x000fe40000800000 */
[----:B------:R-:W-:-:S04]  /*9d30*/  FMNMX.FTZ R10, R111, R10, !PT ;  /* 0x0000000a6f0a7209 */ /* 0x000fc80007810000 */
[----:B------:R-:W-:-:S05]  /*9d40*/  FMNMX.FTZ R12, R87, R10, !PT ;  /* 0x0000000a570c7209 */ /* 0x000fca0007810000 */
[----:B------:R-:W0:Y:S04]  /*9d50*/  SHFL.BFLY PT, R3, R12, 0x2, 0x1f ;  /* 0x0c401f000c037f89 */ /* 0x000e2800000e0000 */
[----:B------:R-:W1:Y:S01]  /*9d60*/  SHFL.IDX PT, R6, R6, RZ, 0x1c1f ;  /* 0x001c1fff06067589 */ /* 0x000e6200000e0000 */
[----:B0-----:R-:W-:-:S05]  /*9d70*/  FMNMX.FTZ R26, R12, R3, !PT ;  /* 0x000000030c1a7209 */ /* 0x001fca0007810000 */
[----:B------:R-:W0:Y:S01]  /*9d80*/  SHFL.BFLY PT, R3, R26, 0x1, 0x1f ;  /* 0x0c201f001a037f89 */ /* 0x000e2200000e0000 */
[----:B------:R-:W-:Y:S01]  /*9d90*/  IMAD.U32 R0, RZ, RZ, UR4 ;  /* 0x00000004ff007e24 */ /* 0x000fe2000f8e00ff */
[----:B-1----:R-:W-:-:S04]  /*9da0*/  VIADDMNMX R4, R6, R4, R5, PT ;  /* 0x0000000406047246 */ /* 0x002fc80003800105 */
[C---:B------:R-:W-:Y:S02]  /*9db0*/  ISETP.GT.AND P2, PT, R4.reuse, 0x1, PT ;  /* 0x000000010400780c */ /* 0x040fe40003f44270 */
[----:B------:R-:W-:Y:S02]  /*9dc0*/  ISETP.GT.AND P3, PT, R4, 0x8, PT ;  /* 0x000000080400780c */ /* 0x000fe40003f64270 */
[----:B0-----:R-:W-:-:S04]  /*9dd0*/  FMNMX.FTZ R3, R26, R3, !PT ;  /* 0x000000031a037209 */ /* 0x001fc80007810000 */
[C---:B------:R-:W-:Y:S01]  /*9de0*/  FSETP.NEU.FTZ.AND P1, PT, R3.reuse, -INF , PT ;  /* 0xff8000000300780b */ /* 0x040fe20003f3d000 */
[----:B------:R-:W-:-:S05]  /*9df0*/  FMUL.FTZ R10, R3, R0 ;  /* 0x00000000030a7220 */ /* 0x000fca0000410000 */
[----:B------:R-:W-:Y:S02]  /*9e00*/  FSEL R10, R10, RZ, P1 ;  /* 0x000000ff0a0a7208 */ /* 0x000fe40000800000 */
[----:B------:R-:W-:Y:S02]  /*9e10*/  ISETP.GT.AND P1, PT, R4, RZ, PT ;  /* 0x000000ff0400720c */ /* 0x000fe40003f24270 */
[----:B------:R-:W-:Y:S02]  /*9e20*/  FSEL R25, R25, -INF , P2 ;  /* 0xff80000019197808 */ /* 0x000fe40001000000 */
[----:B------:R-:W-:Y:S01]  /*9e30*/  FSEL R5, R24, -INF , P1 ;  /* 0xff80000018057808 */ /* 0x000fe20000800000 */
[----:B------:R-:W-:Y:S01]  /*9e40*/  FFMA.FTZ R149, R7, R0, -R10 ;  /* 0x0000000007957223 */ /* 0x000fe2000001080a */
[----:B------:R-:W-:Y:S02]  /*9e50*/  ISETP.GT.AND P1, PT, R4, 0x9, PT ;  /* 0x000000090400780c */ /* 0x000fe40003f24270 */
[----:B------:R-:W-:-:S02]  /*9e60*/  FSEL R7, R28, -INF , P3 ;  /* 0xff8000001c077808 */ /* 0x000fc40001800000 */
[----:B------:R-:W-:Y:S02]  /*9e70*/  FMNMX.FTZ R6, R5, R25, !PT ;  /* 0x0000001905067209 */ /* 0x000fe40007810000 */
[C---:B------:R-:W-:Y:S02]  /*9e80*/  ISETP.GT.AND P2, PT, R4.reuse, 0x10, PT ;  /* 0x000000100400780c */ /* 0x040fe40003f44270 */
[----:B------:R-:W-:Y:S02]  /*9e90*/  FSEL R29, R29, -INF , P1 ;  /* 0xff8000001d1d7808 */ /* 0x000fe40000800000 */
[----:B------:R-:W-:Y:S01]  /*9ea0*/  FMNMX.FTZ R6, R7, R6, !PT ;  /* 0x0000000607067209 */ /* 0x000fe20007810000 */
        /* <DEDUP_REMOVED lines=53> */
[----:B------:R-:W-:Y:S01]  /*a200*/  FFMA.FTZ R48, R55, R0, -R10 ;  /* 0x0000000037307223 */ /* 0x000fe2000001080a */
[----:B------:R-:W-:Y:S01]  /*a210*/  FSEL R57, R57, -INF , P1 ;  /* 0xff80000039397808 */ /* 0x000fe20000800000 */
[----:B------:R-:W0:Y:S01]  /*a220*/  S2R R96, SR_CgaCtaId ;  /* 0x0000000000607919 */ /* 0x000e220000008800 */
[----:B------:R-:W-:Y:S01]  /*a230*/  FMNMX.FTZ R6, R39, R6, !PT ;  /* 0x0000000627067209 */ /* 0x000fe20007810000 */
[----:B------:R-:W1:Y:S01]  /*a240*/  @P4 LDC R52, c[0x0][0x450] ;  /* 0x00011400ff344b82 */ /* 0x000e620000000800 */
        /* <DEDUP_REMOVED lines=41> */
[----:B------:R-:W-:Y:S01]  /*a4e0*/  FMNMX.FTZ R6, R85, R6, !PT ;  /* 0x0000000655067209 */ /* 0x000fe20007810000 */
[----:B------:R-:W-:-:S04]  /*a4f0*/  FFMA.FTZ R4, R59, R0, -R10 ;  /* 0x000000003b047223 */ /* 0x000fc8000001080a */
[----:B------:R-:W2:Y:S02]  /*a500*/  SHFL.BFLY PT, R59, R6, 0x2, 0x1f ;  /* 0x0c401f00063b7f89 */ /* 0x000ea400000e0000 */
[----:B--2---:R-:W-:-:S05]  /*a510*/  FMNMX.FTZ R59, R6, R59, !PT ;  /* 0x0000003b063b7209 */ /* 0x004fca0007810000 */
[----:B------:R-:W2:Y:S02]  /*a520*/  SHFL.BFLY PT, R6, R59, 0x1, 0x1f ;  /* 0x0c201f003b067f89 */ /* 0x000ea400000e0000 */
[----:B--2---:R-:W-:-:S04]  /*a530*/  FMNMX.FTZ R6, R59, R6, !PT ;  /* 0x000000063b067209 */ /* 0x004fc80007810000 */
[C---:B------:R-:W-:Y:S01]  /*a540*/  FSETP.NEU.FTZ.AND P1, PT, R6.reuse, -INF , PT ;  /* 0xff8000000600780b */ /* 0x040fe20003f3d000 */
[----:B------:R-:W-:-:S05]  /*a550*/  FMUL.FTZ R50, R6, R0 ;  /* 0x0000000006327220 */ /* 0x000fca0000410000 */
[----:B------:R-:W-:-:S05]  /*a560*/  FSEL R50, R50, RZ, P1 ;  /* 0x000000ff32327208 */ /* 0x000fca0000800000 */
[-CC-:B------:R-:W-:Y:S01]  /*a570*/  FFMA.FTZ R146, R27, R0.reuse, -R50.reuse ;  /* 0x000000001b927223 */ /* 0x180fe20000010832 */
[-CC-:B------:R-:W-:Y:S02]  /*a580*/  FFMA.FTZ R27, R37, R0.reuse, -R50.reuse ;  /* 0x00000000251b7223 */ /* 0x180fe40000010832 */
[----:B------:R-:W2:Y:S01]  /*a590*/  @P4 LDC R37, c[0x0][0x44c] ;  /* 0x00011300ff254b82 */ /* 0x000ea20000000800 */
[-CC-:B------:R-:W-:Y:S01]  /*a5a0*/  FFMA.FTZ R148, R5, R0.reuse, -R50.reuse ;  /* 0x0000000005947223 */ /* 0x180fe20000010832 */
[-CC-:B------:R-:W-:Y:S01]  /*a5b0*/  FFMA.FTZ R5, R25, R0.reuse, -R50.reuse ;  /* 0x0000000019057223 */ /* 0x180fe20000010832 */
[-CC-:B------:R-:W-:Y:S01]  /*a5c0*/  FFMA.FTZ R150, R7, R0.reuse, -R50.reuse ;  /* 0x0000000007967223 */ /* 0x180fe20000010832 */
[----:B------:R-:W-:Y:S01]  /*a5d0*/  MUFU.EX2 R149, R149 ;  /* 0x0000009500957308 */ /* 0x000fe20000000800 */
[-CC-:B------:R-:W-:Y:S01]  /*a5e0*/  FFMA.FTZ R25, R29, R0.reuse, -R50.reuse ;  /* 0x000000001d197223 */ /* 0x180fe20000010832 */
[----:B------:R-:W-:-:S06]  /*a5f0*/  FFMA.FTZ R144, R9, R0, -R50 ;  /* 0x0000000009907223 */ /* 0x000fcc0000010832 */
[----:B------:R-:W-:Y:S08]  /*a600*/  MUFU.EX2 R148, R148 ;  /* 0x0000009400947308 */ /* 0x000ff00000000800 */
[----:B------:R-:W3:Y:S01]  /*a610*/  MUFU.EX2 R5, R5 ;  /* 0x0000000500057308 */ /* 0x000ee20000000800 */
[----:B------:R-:W-:-:S07]  /*a620*/  VIADD R8, R8, 0x16840 ;  /* 0x0001684008087836 */ /* 0x000fce0000000000 */
[----:B------:R-:W4:Y:S01]  /*a630*/  MUFU.EX2 R12, R12 ;  /* 0x0000000c000c7308 */ /* 0x000f220000000800 */
[----:B------:R-:W-:-:S07]  /*a640*/  FFMA.FTZ R9, R33, R0, -R50 ;  /* 0x0000000021097223 */ /* 0x000fce0000010832 */
[----:B------:R-:W5:Y:S08]  /*a650*/  MUFU.EX2 R150, R150 ;  /* 0x0000009600967308 */ /* 0x000f700000000800 */
[----:B------:R-:W5:Y:S01]  /*a660*/  MUFU.EX2 R151, R151 ;  /* 0x0000009700977308 */ /* 0x000f620000000800 */
[----:B0-----:R-:W-:-:S07]  /*a670*/  PRMT R8, R96, 0x654, R8 ;  /* 0x0000065460087816 */ /* 0x001fce0000000008 */
[----:B------:R-:W0:Y:S01]  /*a680*/  MUFU.EX2 R25, R25 ;  /* 0x0000001900197308 */ /* 0x000e220000000800 */
[----:B--2---:R-:W-:Y:S01]  /*a690*/  @P4 IMAD.HI.U32 R37, R94, R37, RZ ;  /* 0x000000255e254227 */ /* 0x004fe200078e00ff */
[----:B------:R4:W-:Y:S06]  /*a6a0*/  SYNCS.ARRIVE.TRANS64.RED.A1T0 RZ, [R8+URZ], RZ ;  /* 0x000000ff08ff79a7 */ /* 0x0009ec000810043f */
[----:B------:R-:W2:Y:S01]  /*a6b0*/  MUFU.EX2 R24, R24 ;  /* 0x0000001800187308 */ /* 0x000ea20000000800 */
[----:B---3--:R-:W-:Y:S01]  /*a6c0*/  FADD.FTZ R7, R148, R5 ;  /* 0x0000000594077221 */ /* 0x008fe20000010000 */
[----:B------:R-:W-:-:S06]  /*a6d0*/  FFMA.FTZ R132, R39, R0, -R50 ;  /* 0x0000000027847223 */ /* 0x000fcc0000010832 */
[----:B------:R-:W3:Y:S01]  /*a6e0*/  MUFU.EX2 R144, R144 ;  /* 0x0000009000907308 */ /* 0x000ee20000000800 */
[----:B----4-:R-:W-:Y:S01]  /*a6f0*/  FADD.FTZ R8, R149, R12 ;  /* 0x0000000c95087221 */ /* 0x010fe20000010000 */
[----:B------:R-:W-:-:S06]  /*a700*/  IMAD.MOV.U32 R39, RZ, RZ, R94 ;  /* 0x000000ffff277224 */ /* 0x000fcc00078e005e */
[----:B------:R-:W4:Y:S01]  /*a710*/  MUFU.EX2 R145, R145 ;  /* 0x0000009100917308 */ /* 0x000f220000000800 */
[----:B-1----:R-:W-:Y:S01]  /*a720*/  @P4 SHF.R.U32.HI R39, RZ, R52, R37 ;  /* 0x00000034ff274219 */ /* 0x002fe20000011625 */
[----:B-----5:R-:W-:-:S06]  /*a730*/  FADD.FTZ R52, R150, R7 ;  /* 0x0000000796347221 */ /* 0x020fcc0000010000 */
[----:B------:R-:W1:Y:S01]  /*a740*/  MUFU.EX2 R9, R9 ;  /* 0x0000000900097308 */ /* 0x000e620000000800 */
[----:B------:R-:W-:Y:S01]  /*a750*/  FADD.FTZ R37, R151, R8 ;  /* 0x0000000897257221 */ /* 0x000fe20000010000 */
[----:B------:R-:W-:-:S06]  /*a760*/  FFMA.FTZ R140, R11, R0, -R50 ;  /* 0x000000000b8c7223 */ /* 0x000fcc0000010832 */
[----:B------:R-:W5:Y:S01]  /*a770*/  MUFU.EX2 R26, R26 ;  /* 0x0000001a001a7308 */ /* 0x000f620000000800 */
[----:B------:R-:W-:Y:S01]  /*a780*/  IADD3 R7, R39, R90, -R92 ;  /* 0x0000005a27077210 */ /* 0x000fe20007ffe85c */
[----:B0-----:R-:W-:-:S06]  /*a790*/  FADD.FTZ R39, R25, R52 ;  /* 0x0000003419277221 */ /* 0x001fcc0000010000 */
[----:B------:R-:W0:Y:S01]  /*a7a0*/  MUFU.EX2 R146, R146 ;  /* 0x0000009200927308 */ /* 0x000e220000000800 */
[----:B--2---:R-:W-:Y:S01]  /*a7b0*/  FADD.FTZ R8, R24, R37 ;  /* 0x0000002518087221 */ /* 0x004fe20000010000 */
[----:B------:R-:W-:-:S06]  /*a7c0*/  FFMA.FTZ R11, R41, R0, -R50 ;  /* 0x00000000290b7223 */ /* 0x000fcc0000010832 */
[----:B------:R-:W2:Y:S01]  /*a7d0*/  MUFU.EX2 R147, R147 ;  /* 0x0000009300937308 */ /* 0x000ea20000000800 */
[----:B---3--:R-:W-:Y:S01]  /*a7e0*/  FADD.FTZ R52, R144, R39 ;  /* 0x0000002790347221 */ /* 0x008fe20000010000 */
[----:B----4-:R-:W-:-:S06]  /*a7f0*/  FADD.FTZ R41, R145, R8 ;  /* 0x0000000891297221 */ /* 0x010fcc0000010000 */
[----:B------:R-:W-:Y:S01]  /*a800*/  MUFU.EX2 R28, R28 ;  /* 0x0000001c001c7308 */ /* 0x000fe20000000800 */
[----:B------:R-:W-:-:S07]  /*a810*/  FFMA.FTZ R142, R31, R0, -R50 ;  /* 0x000000001f8e7223 */ /* 0x000fce0000010832 */
[----:B------:R-:W3:Y:S01]  /*a820*/  MUFU.EX2 R27, R27 ;  /* 0x0000001b001b7308 */ /* 0x000ee20000000800 */
[----:B------:R-:W-:Y:S01]  /*a830*/  FFMA.FTZ R134, R43, R0, -R50 ;  /* 0x000000002b867223 */ /* 0x000fe20000010832 */
[----:B-1----:R-:W-:Y:S01]  /*a840*/  FADD.FTZ R43, R9, R52 ;  /* 0x00000034092b7221 */ /* 0x002fe20000010000 */
[----:B-----5:R-:W-:-:S05]  /*a850*/  FADD.FTZ R8, R26, R41 ;  /* 0x000000291a087221 */ /* 0x020fca0000010000 */
[----:B------:R-:W-:Y:S01]  /*a860*/  MUFU.EX2 R141, R141 ;  /* 0x0000008d008d7308 */ /* 0x000fe20000000800 */
[----:B------:R-:W-:-:S07]  /*a870*/  FFMA.FTZ R29, R45, R0, -R50 ;  /* 0x000000002d1d7223 */ /* 0x000fce0000010832 */
[----:B------:R-:W1:Y:S01]  /*a880*/  MUFU.EX2 R140, R140 ;  /* 0x0000008c008c7308 */ /* 0x000e620000000800 */
[----:B0-----:R-:W-:Y:S01]  /*a890*/  FADD.FTZ R52, R146, R43 ;  /* 0x0000002b92347221 */ /* 0x001fe20000010000 */
[----:B--2---:R-:W-:-:S06]  /*a8a0*/  FADD.FTZ R43, R147, R8 ;  /* 0x00000008932b7221 */ /* 0x004fcc0000010000 */
[----:B------:R-:W-:Y:S01]  /*a8b0*/  MUFU.EX2 R30, R30 ;  /* 0x0000001e001e7308 */ /* 0x000fe20000000800 */
[----:B------:R-:W-:-:S07]  /*a8c0*/  FFMA.FTZ R136, R13, R0, -R50 ;  /* 0x000000000d887223 */ /* 0x000fce0000010832 */
[----:B------:R-:W0:Y:S01]  /*a8d0*/  MUFU.EX2 R11, R11 ;  /* 0x0000000b000b7308 */ /* 0x000e220000000800 */
[----:B---3--:R-:W-:Y:S01]  /*a8e0*/  FADD.FTZ R45, R27, R52 ;  /* 0x000000341b2d7221 */ /* 0x008fe20000010000 */
[----:B------:R-:W-:-:S06]  /*a8f0*/  FADD.FTZ R8, R28, R43 ;  /* 0x0000002b1c087221 */ /* 0x000fcc0000010000 */
[----:B------:R-:W-:Y:S01]  /*a900*/  MUFU.EX2 R143, R143 ;  /* 0x0000008f008f7308 */ /* 0x000fe20000000800 */
[----:B------:R-:W-:-:S07]  /*a910*/  FFMA.FTZ R13, R49, R0, -R50 ;  /* 0x00000000310d7223 */ /* 0x000fce0000010832 */
[----:B------:R-:W2:Y:S01]  /*a920*/  MUFU.EX2 R142, R142 ;  /* 0x0000008e008e7308 */ /* 0x000ea20000000800 */
[----:B-1----:R-:W-:Y:S01]  /*a930*/  FADD.FTZ R52, R140, R45 ;  /* 0x0000002d8c347221 */ /* 0x002fe20000010000 */
[----:B------:R-:W-:-:S06]  /*a940*/  FADD.FTZ R43, R141, R8 ;  /* 0x000000088d2b7221 */ /* 0x000fcc0000010000 */
[----:B------:R-:W-:Y:S01]  /*a950*/  MUFU.EX2 R32, R32 ;  /* 0x0000002000207308 */ /* 0x000fe20000000800 */
[-C--:B------:R-:W-:Y:S01]  /*a960*/  FFMA.FTZ R139, R95, R0.reuse, -R10 ;  /* 0x000000005f8b7223 */ /* 0x080fe2000001080a */
[----:B------:R-:W-:-:S06]  /*a970*/  FFMA.FTZ R138, R35, R0, -R50 ;  /* 0x00000000238a7223 */ /* 0x000fcc0000010832 */
[----:B------:R-:W1:Y:S01]  /*a980*/  MUFU.EX2 R29, R29 ;  /* 0x0000001d001d7308 */ /* 0x000e620000000800 */
[----:B0-----:R-:W-:Y:S01]  /*a990*/  FADD.FTZ R45, R11, R52 ;  /* 0x000000340b2d7221 */ /* 0x001fe20000010000 */
[----:B------:R-:W-:-:S06]  /*a9a0*/  FADD.FTZ R8, R30, R43 ;  /* 0x0000002b1e087221 */ /* 0x000fcc0000010000 */
[----:B------:R-:W-:Y:S01]  /*a9b0*/  MUFU.EX2 R137, R137 ;  /* 0x0000008900897308 */ /* 0x000fe20000000800 */
[----:B------:R-:W-:-:S07]  /*a9c0*/  FFMA.FTZ R31, R53, R0, -R50 ;  /* 0x00000000351f7223 */ /* 0x000fce0000010832 */
[----:B------:R-:W0:Y:S01]  /*a9d0*/  MUFU.EX2 R136, R136 ;  /* 0x0000008800887308 */ /* 0x000e220000000800 */
[----:B--2---:R-:W-:Y:S01]  /*a9e0*/  FADD.FTZ R52, R142, R45 ;  /* 0x0000002d8e347221 */ /* 0x004fe20000010000 */
[----:B------:R-:W-:-:S06]  /*a9f0*/  FADD.FTZ R43, R143, R8 ;  /* 0x000000088f2b7221 */ /* 0x000fcc0000010000 */
[----:B------:R-:W-:Y:S01]  /*aa00*/  MUFU.EX2 R46, R46 ;  /* 0x0000002e002e7308 */ /* 0x000fe20000000800 */
[----:B------:R-:W-:-:S07]  /*aa10*/  FFMA.FTZ R133, R97, R0, -R10 ;  /* 0x0000000061857223 */ /* 0x000fce000001080a */
[----:B------:R-:W2:Y:S01]  /*aa20*/  MUFU.EX2 R13, R13 ;  /* 0x0000000d000d7308 */ /* 0x000ea20000000800 */
[----:B-1----:R-:W-:Y:S01]  /*aa30*/  FADD.FTZ R45, R29, R52 ;  /* 0x000000341d2d7221 */ /* 0x002fe20000010000 */
[----:B------:R-:W-:-:S06]  /*aa40*/  FADD.FTZ R8, R32, R43 ;  /* 0x0000002b20087221 */ /* 0x000fcc0000010000 */
[----:B------:R-:W-:Y:S01]  /*aa50*/  MUFU.EX2 R139, R139 ;  /* 0x0000008b008b7308 */ /* 0x000fe20000000800 */
[----:B------:R-:W-:-:S07]  /*aa60*/  FFMA.FTZ R33, R57, R0, -R50 ;  /* 0x0000000039217223 */ /* 0x000fce0000010832 */
        /* <DEDUP_REMOVED lines=9> */
[-C--:B------:R-:W-:Y:S01]  /*ab00*/  FFMA.FTZ R42, R63, R0.reuse, -R10 ;  /* 0x000000003f2a7223 */ /* 0x080fe2000001080a */
[----:B------:R-:W-:-:S06]  /*ab10*/  FFMA.FTZ R35, R61, R0, -R50 ;  /* 0x000000003d237223 */ /* 0x000fcc0000010832 */
[----:B------:R-:W2:Y:S01]  /*ab20*/  MUFU.EX2 R132, R132 ;  /* 0x0000008400847308 */ /* 0x000ea20000000800 */
[----:B------:R-:W-:Y:S01]  /*ab30*/  F2FP.BF16.F32.PACK_AB R149, R12, R149 ;  /* 0x000000950c95723e */ /* 0x000fe200000010ff */
[----:B-1----:R-:W-:Y:S01]  /*ab40*/  FADD.FTZ R12, R138, R45 ;  /* 0x0000002d8a0c7221 */ /* 0x002fe20000010000 */
[----:B------:R-:W-:-:S05]  /*ab50*/  FADD.FTZ R43, R139, R8 ;  /* 0x000000088b2b7221 */ /* 0x000fca0000010000 */
[----:B------:R-:W-:Y:S01]  /*ab60*/  MUFU.EX2 R4, R4 ;  /* 0x0000000400047308 */ /* 0x000fe20000000800 */
[-C--:B------:R-:W-:Y:S01]  /*ab70*/  FFMA.FTZ R129, R101, R0.reuse, -R10 ;  /* 0x0000000065817223 */ /* 0x080fe2000001080a */
[----:B------:R-:W-:-:S06]  /*ab80*/  FFMA.FTZ R128, R89, R0, -R50 ;  /* 0x0000000059807223 */ /* 0x000fcc0000010832 */
[----:B------:R-:W1:Y:S01]  /*ab90*/  MUFU.EX2 R33, R33 ;  /* 0x0000002100217308 */ /* 0x000e620000000800 */
[----:B0-----:R-:W-:Y:S01]  /*aba0*/  FADD.FTZ R45, R31, R12 ;  /* 0x0000000c1f2d7221 */ /* 0x001fe20000010000 */
[----:B------:R-:W-:-:S06]  /*abb0*/  FADD.FTZ R8, R48, R43 ;  /* 0x0000002b30087221 */ /* 0x000fcc0000010000 */
[----:B------:R-:W-:Y:S01]  /*abc0*/  MUFU.EX2 R135, R135 ;  /* 0x0000008700877308 */ /* 0x000fe20000000800 */
[-C--:B------:R-:W-:Y:S01]  /*abd0*/  FFMA.FTZ R34, R67, R0.reuse, -R10 ;  /* 0x0000000043227223 */ /* 0x080fe2000001080a */
[----:B------:R-:W-:-:S06]  /*abe0*/  FFMA.FTZ R37, R65, R0, -R50 ;  /* 0x0000000041257223 */ /* 0x000fcc0000010832 */
[----:B------:R-:W0:Y:S01]  /*abf0*/  MUFU.EX2 R134, R134 ;  /* 0x0000008600867308 */ /* 0x000e220000000800 */
[----:B--2---:R-:W-:Y:S01]  /*ac00*/  FADD.FTZ R12, R132, R45 ;  /* 0x0000002d840c7221 */ /* 0x004fe20000010000 */
[----:B------:R-:W-:-:S06]  /*ac10*/  FADD.FTZ R43, R133, R8 ;  /* 0x00000008852b7221 */ /* 0x000fcc0000010000 */
[----:B------:R-:W-:Y:S01]  /*ac20*/  MUFU.EX2 R42, R42 ;  /* 0x0000002a002a7308 */ /* 0x000fe20000000800 */
[-C--:B------:R-:W-:Y:S01]  /*ac30*/  FFMA.FTZ R131, R103, R0.reuse, -R10 ;  /* 0x0000000067837223 */ /* 0x080fe2000001080a */
[----:B------:R-:W-:-:S06]  /*ac40*/  FFMA.FTZ R130, R47, R0, -R50 ;  /* 0x000000002f827223 */ /* 0x000fcc0000010832 */
[----:B------:R-:W2:Y:S01]  /*ac50*/  MUFU.EX2 R35, R35 ;  /* 0x0000002300237308 */ /* 0x000ea20000000800 */
[----:B-1----:R-:W-:Y:S01]  /*ac60*/  FADD.FTZ R45, R33, R12 ;  /* 0x0000000c212d7221 */ /* 0x002fe20000010000 */
[----:B------:R-:W-:-:S06]  /*ac70*/  FADD.FTZ R8, R4, R43 ;  /* 0x0000002b04087221 */ /* 0x000fcc0000010000 */
[----:B------:R-:W-:Y:S01]  /*ac80*/  MUFU.EX2 R129, R129 ;  /* 0x0000008100817308 */ /* 0x000fe20000000800 */
[-C--:B------:R-:W-:Y:S01]  /*ac90*/  FFMA.FTZ R36, R71, R0.reuse, -R10 ;  /* 0x0000000047247223 */ /* 0x080fe2000001080a */
[----:B------:R-:W-:-:S06]  /*aca0*/  FFMA.FTZ R39, R69, R0, -R50 ;  /* 0x0000000045277223 */ /* 0x000fcc0000010832 */
[----:B------:R-:W1:Y:S01]  /*acb0*/  MUFU.EX2 R128, R128 ;  /* 0x0000008000807308 */ /* 0x000e620000000800 */
[----:B------:R-:W-:Y:S01]  /*acc0*/  F2FP.BF16.F32.PACK_AB R148, R5, R148 ;  /* 0x000000940594723e */ /* 0x000fe200000010ff */
[----:B0-----:R-:W-:Y:S01]  /*acd0*/  FADD.FTZ R12, R134, R45 ;  /* 0x0000002d860c7221 */ /* 0x001fe20000010000 */
[----:B------:R-:W-:-:S05]  /*ace0*/  FADD.FTZ R5, R135, R8 ;  /* 0x0000000887057221 */ /* 0x000fca0000010000 */
[----:B------:R-:W-:Y:S01]  /*acf0*/  MUFU.EX2 R34, R34 ;  /* 0x0000002200227308 */ /* 0x000fe20000000800 */
[-C--:B------:R-:W-:Y:S01]  /*ad00*/  FFMA.FTZ R125, R105, R0.reuse, -R10 ;  /* 0x00000000697d7223 */ /* 0x080fe2000001080a */
[----:B------:R-:W-:-:S06]  /*ad10*/  FFMA.FTZ R124, R91, R0, -R50 ;  /* 0x000000005b7c7223 */ /* 0x000fcc0000010832 */
[----:B------:R-:W0:Y:S01]  /*ad20*/  MUFU.EX2 R37, R37 ;  /* 0x0000002500257308 */ /* 0x000e220000000800 */
[----:B------:R-:W-:Y:S01]  /*ad30*/  F2FP.BF16.F32.PACK_AB R144, R9, R144 ;  /* 0x000000900990723e */ /* 0x000fe200000010ff */
[----:B--2---:R-:W-:Y:S01]  /*ad40*/  FADD.FTZ R9, R35, R12 ;  /* 0x0000000c23097221 */ /* 0x004fe20000010000 */
[----:B------:R-:W-:-:S05]  /*ad50*/  FADD.FTZ R8, R42, R5 ;  /* 0x000000052a087221 */ /* 0x000fca0000010000 */
        /* <DEDUP_REMOVED lines=15> */
[----:B------:R-:W-:Y:S01]  /*ae50*/  FFMA.FTZ R77, R77, R0, -R50 ;  /* 0x000000004d4d7223 */ /* 0x000fe20000010832 */
[----:B------:R-:W-:Y:S01]  /*ae60*/  SHF.R.S32.HI R54, RZ, 0x1f, R7 ;  /* 0x0000001fff367819 */ /* 0x000fe20000011407 */
[----:B--2---:R-:W-:-:S05]  /*ae70*/  FADD.FTZ R12, R130, R9 ;  /* 0x00000009820c7221 */ /* 0x004fca0000010000 */
[----:B------:R-:W-:Y:S01]  /*ae80*/  MUFU.EX2 R38, R38 ;  /* 0x0000002600267308 */ /* 0x000fe20000000800 */
[----:B------:R-:W-:Y:S01]  /*ae90*/  FADD.FTZ R5, R131, R8 ;  /* 0x0000000883057221 */ /* 0x000fe20000010000 */
[----:B------:R-:W-:-:S06]  /*aea0*/  FFMA.FTZ R121, R79, R0, -R10 ;  /* 0x000000004f797223 */ /* 0x000fcc000001080a */
[----:B------:R-:W2:Y:S01]  /*aeb0*/  MUFU.EX2 R41, R41 ;  /* 0x0000002900297308 */ /* 0x000ea20000000800 */
[----:B------:R-:W-:Y:S01]  /*aec0*/  FFMA.FTZ R93, R93, R0, -R50 ;  /* 0x000000005d5d7223 */ /* 0x000fe20000010832 */
[----:B------:R-:W-:Y:S01]  /*aed0*/  LEA.HI R7, R54, R7, RZ, 0x7 ;  /* 0x0000000736077211 */ /* 0x000fe200078f38ff */
[----:B-1----:R-:W-:-:S05]  /*aee0*/  FADD.FTZ R9, R39, R12 ;  /* 0x0000000c27097221 */ /* 0x002fca0000010000 */
[----:B------:R-:W-:Y:S01]  /*aef0*/  MUFU.EX2 R127, R127 ;  /* 0x0000007f007f7308 */ /* 0x000fe20000000800 */
[----:B------:R-:W-:Y:S01]  /*af00*/  FADD.FTZ R8, R36, R5 ;  /* 0x0000000524087221 */ /* 0x000fe20000010000 */
[----:B------:R-:W-:-:S06]  /*af10*/  FFMA.FTZ R44, R83, R0, -R10 ;  /* 0x00000000532c7223 */ /* 0x000fcc000001080a */
[----:B------:R-:W1:Y:S01]  /*af20*/  MUFU.EX2 R51, R51 ;  /* 0x0000003300337308 */ /* 0x000e620000000800 */
[----:B------:R-:W-:Y:S01]  /*af30*/  FFMA.FTZ R81, R81, R0, -R50 ;  /* 0x0000000051517223 */ /* 0x000fe20000010832 */
[----:B------:R-:W-:Y:S01]  /*af40*/  F2FP.BF16.F32.PACK_AB R133, R4, R133 ;  /* 0x000000850485723e */ /* 0x000fe200000010ff */
[----:B0-----:R-:W-:Y:S01]  /*af50*/  FADD.FTZ R4, R124, R9 ;  /* 0x000000097c047221 */ /* 0x001fe20000010000 */
[----:B------:R-:W-:-:S04]  /*af60*/  SHF.R.S32.HI R7, RZ, 0x7, R7 ;  /* 0x00000007ff077819 */ /* 0x000fc80000011407 */
[----:B------:R-:W-:Y:S01]  /*af70*/  MUFU.EX2 R40, R40 ;  /* 0x0000002800287308 */ /* 0x000fe20000000800 */
[----:B------:R-:W-:Y:S01]  /*af80*/  FADD.FTZ R5, R125, R8 ;  /* 0x000000087d057221 */ /* 0x000fe20000010000 */
[----:B------:R-:W-:-:S06]  /*af90*/  FFMA.FTZ R123, R111, R0, -R10 ;  /* 0x000000006f7b7223 */ /* 0x000fcc000001080a */
[----:B------:R-:W0:Y:S01]  /*afa0*/  MUFU.EX2 R126, R77 ;  /* 0x0000004d007e7308 */ /* 0x000e220000000800 */
[----:B------:R-:W-:Y:S01]  /*afb0*/  FFMA.FTZ R55, R55, R0, -R50 ;  /* 0x0000000037377223 */ /* 0x000fe20000010832 */
[----:B------:R-:W-:Y:S01]  /*afc0*/  VIMNMX R49, RZ, R7, !PT ;  /* 0x00000007ff317248 */ /* 0x000fe20007fe0100 */
[----:B--2---:R-:W-:-:S05]  /*afd0*/  FADD.FTZ R4, R41, R4 ;  /* 0x0000000429047221 */ /* 0x004fca0000010000 */
[----:B------:R-:W-:Y:S01]  /*afe0*/  MUFU.EX2 R121, R121 ;  /* 0x0000007900797308 */ /* 0x000fe20000000800 */
[----:B------:R-:W-:Y:S01]  /*aff0*/  FADD.FTZ R8, R38, R5 ;  /* 0x0000000526087221 */ /* 0x000fe20000010000 */
[----:B------:R-:W-:-:S06]  /*b000*/  FFMA.FTZ R10, R87, R0, -R10 ;  /* 0x00000000570a7223 */ /* 0x000fcc000001080a */
[----:B------:R-:W2:Y:S01]  /*b010*/  MUFU.EX2 R93, R93 ;  /* 0x0000005d005d7308 */ /* 0x000ea20000000800 */
[----:B------:R-:W-:Y:S01]  /*b020*/  FFMA.FTZ R50, R85, R0, -R50 ;  /* 0x0000000055327223 */ /* 0x000fe20000010832 */
[----:B-1----:R-:W-:Y:S01]  /*b030*/  FADD.FTZ R5, R51, R4 ;  /* 0x0000000433057221 */ /* 0x002fe20000010000 */
[----:B------:R-:W-:-:S05]  /*b040*/  FADD.FTZ R9, R127, R8 ;  /* 0x000000087f097221 */ /* 0x000fca0000010000 */
[----:B------:R-:W-:Y:S01]  /*b050*/  MUFU.EX2 R44, R44 ;  /* 0x0000002c002c7308 */ /* 0x000fe20000000800 */
[----:B------:R-:W-:Y:S01]  /*b060*/  VIADD R12, R88, 0xfffffffe ;  /* 0xfffffffe580c7836 */ /* 0x000fe20000000000 */
[----:B------:R1:W-:Y:S06]  /*b070*/  STL [R1+0x2c], R49 ;  /* 0x00002c3101007387 */ /* 0x0003ec0000100800 */
[----:B------:R-:W3:Y:S01]  /*b080*/  MUFU.EX2 R120, R81 ;  /* 0x0000005100787308 */ /* 0x000ee20000000800 */
[----:B0-----:R-:W-:Y:S01]  /*b090*/  FADD.FTZ R4, R126, R5 ;  /* 0x000000057e047221 */ /* 0x001fe20000010000 */
[----:B------:R-:W-:-:S06]  /*b0a0*/  FADD.FTZ R8, R40, R9 ;  /* 0x0000000928087221 */ /* 0x000fcc0000010000 */
[----:B------:R-:W-:Y:S01]  /*b0b0*/  MUFU.EX2 R123, R123 ;  /* 0x0000007b007b7308 */ /* 0x000fe20000000800 */
[----:B------:R-:W-:-:S07]  /*b0c0*/  ISETP.GE.AND P1, PT, R12, R49, PT ;  /* 0x000000310c00720c */ /* 0x000fce0003f26270 */
[----:B------:R-:W0:Y:S01]  /*b0d0*/  MUFU.EX2 R55, R55 ;  /* 0x0000003700377308 */ /* 0x000e220000000800 */
[----:B--2---:R-:W-:Y:S01]  /*b0e0*/  FADD.FTZ R5, R93, R4 ;  /* 0x000000045d057221 */ /* 0x004fe20000010000 */
[----:B------:R-:W-:-:S06]  /*b0f0*/  FADD.FTZ R9, R121, R8 ;  /* 0x0000000879097221 */ /* 0x000fcc0000010000 */
[----:B------:R-:W2:Y:S08]  /*b100*/  MUFU.EX2 R50, R50 ;  /* 0x0000003200327308 */ /* 0x000eb00000000800 */
[----:B------:R-:W4:Y:S01]  /*b110*/  MUFU.EX2 R10, R10 ;  /* 0x0000000a000a7308 */ /* 0x000f220000000800 */
[----:B---3--:R-:W-:Y:S01]  /*b120*/  FADD.FTZ R4, R120, R5 ;  /* 0x0000000578047221 */ /* 0x008fe20000010000 */
[----:B------:R-:W-:Y:S01]  /*b130*/  FADD.FTZ R8, R44, R9 ;  /* 0x000000092c087221 */ /* 0x000fe20000010000 */
[----:B------:R-:W-:-:S02]  /*b140*/  LOP3.LUT R23, R23, 0xfffffff7, RZ, 0xc0, !PT ;  /* 0xfffffff717177812 */ /* 0x000fc400078ec0ff */
[----:B0-----:R-:W-:Y:S01]  /*b150*/  FADD.FTZ R5, R55, R4 ;  /* 0x0000000437057221 */ /* 0x001fe20000010000 */
[----:B------:R-:W-:Y:S01]  /*b160*/  FADD.FTZ R9, R123, R8 ;  /* 0x000000087b097221 */ /* 0x000fe20000010000 */
[----:B------:R-:W-:Y:S02]  /*b170*/  F2FP.BF16.F32.PACK_AB R120, R120, R93 ;  /* 0x0000005d7878723e */ /* 0x000fe400000010ff */
[----:B------:R-:W-:Y:S02]  /*b180*/  CS2R R118, SRZ ;  /* 0x0000000000767805 */ /* 0x000fe4000001ff00 */
[----:B------:R-:W-:Y:S01]  /*b190*/  @P4 LOP3.LUT R23, R23, 0x8, RZ, 0xfc, !PT ;  /* 0x0000000817174812 */ /* 0x000fe200078efcff */
[----:B--2---:R-:W-:Y:S01]  /*b1a0*/  FADD.FTZ R5, R50, R5 ;  /* 0x0000000532057221 */ /* 0x004fe20000010000 */
[----:B------:R-:W-:Y:S02]  /*b1b0*/  F2FP.BF16.F32.PACK_AB R151, R24, R151 ;  /* 0x000000971897723e */ /* 0x000fe400000010ff */
[----:B------:R-:W-:-:S02]  /*b1c0*/  CS2R R116, SRZ ;  /* 0x0000000000747805 */ /* 0x000fc4000001ff00 */
[----:B------:R-:W-:Y:S02]  /*b1d0*/  F2FP.BF16.F32.PACK_AB R145, R26, R145 ;  /* 0x000000911a91723e */ /* 0x000fe400000010ff */
[----:B------:R-:W-:Y:S02]  /*b1e0*/  CS2R R114, SRZ ;  /* 0x0000000000727805 */ /* 0x000fe4000001ff00 */
[----:B------:R-:W-:Y:S02]  /*b1f0*/  F2FP.BF16.F32.PACK_AB R147, R28, R147 ;  /* 0x000000931c93723e */ /* 0x000fe400000010ff */
[----:B------:R-:W-:Y:S02]  /*b200*/  CS2R R112, SRZ ;  /* 0x0000000000707805 */ /* 0x000fe4000001ff00 */
[----:B------:R-:W-:Y:S01]  /*b210*/  F2FP.BF16.F32.PACK_AB R141, R30, R141 ;  /* 0x0000008d1e8d723e */ /* 0x000fe200000010ff */
[----:B----4-:R-:W-:Y:S01]  /*b220*/  FADD.FTZ R4, R10, R9 ;  /* 0x000000090a047221 */ /* 0x010fe20000010000 */
[----:B------:R-:W-:-:S02]  /*b230*/  F2FP.BF16.F32.PACK_AB R143, R32, R143 ;  /* 0x0000008f208f723e */ /* 0x000fc400000010ff */
[----:B------:R-:W-:Y:S02]  /*b240*/  CS2R R110, SRZ ;  /* 0x00000000006e7805 */ /* 0x000fe4000001ff00 */
[----:B------:R-:W-:Y:S02]  /*b250*/  F2FP.BF16.F32.PACK_AB R137, R46, R137 ;  /* 0x000000892e89723e */ /* 0x000fe400000010ff */
[----:B------:R-:W-:Y:S02]  /*b260*/  CS2R R108, SRZ ;  /* 0x00000000006c7805 */ /* 0x000fe4000001ff00 */
[----:B------:R-:W-:Y:S02]  /*b270*/  F2FP.BF16.F32.PACK_AB R139, R48, R139 ;  /* 0x0000008b308b723e */ /* 0x000fe400000010ff */
[----:B------:R-:W-:Y:S02]  /*b280*/  CS2R R106, SRZ ;  /* 0x00000000006a7805 */ /* 0x000fe4000001ff00 */
        /* <DEDUP_REMOVED lines=29> */
[----:B-1----:R-:W-:Y:S06]  /*b460*/  @!P1 BRA `(.L_x_2737) ;  /* 0x0000002800789947 */ /* 0x002fec0003800000 */
[----:B------:R-:W-:Y:S02]  /*b470*/  IMAD.MOV.U32 R8, RZ, RZ, R3 ;  /* 0x000000ffff087224 */ /* 0x000fe400078e0003 */
[----:B------:R-:W-:Y:S02]  /*b480*/  IMAD.MOV.U32 R9, RZ, RZ, R6 ;  /* 0x000000ffff097224 */ /* 0x000fe400078e0006 */
[----:B------:R-:W-:Y:S02]  /*b490*/  IMAD.MOV.U32 R7, RZ, RZ, R155 ;  /* 0x000000ffff077224 */ /* 0x000fe400078e009b */
[----:B------:R-:W-:Y:S02]  /*b4a0*/  IMAD.MOV.U32 R13, RZ, RZ, R22 ;  /* 0x000000ffff0d7224 */ /* 0x000fe400078e0016 */
[----:B------:R-:W-:-:S07]  /*b4b0*/  IMAD.MOV.U32 R119, RZ, RZ, RZ ;  /* 0x000000ffff777224 */ /* 0x000fce00078e00ff */
.L_x_2749:
        /* <DEDUP_REMOVED lines=9> */
.L_x_2739:
        /* <DEDUP_REMOVED lines=8> */
.L_x_2740:
[----:B------:R-:W-:Y:S04]  /*b5d0*/  BSSY B0, `(.L_x_2738) ;  /* 0x0000004000007945 */ /* 0x000fe80003800000 */
[----:B-1----:R-:W-:Y:S05]  /*b5e0*/  @P2 BRA `(.L_x_2741) ;  /* 0x0000000000082947 */ /* 0x002fea0003800000 */
[----:B------:R-:W1:Y:S02]  /*b5f0*/  SYNCS.PHASECHK.TRANS64.TRYWAIT P2, [R3+URZ+0x16830], R0 ;  /* 0x01683000030075a7 */ /* 0x000e64000804017f */
[----:B-1----:R-:W-:Y:S05]  /*b600*/  @!P2 BRA `(.L_x_2742) ;  /* 0x000000e800b4a947 */ /* 0x002fea0003800000 */
.L_x_2741:
[----:B------:R-:W-:Y:S05]  /*b610*/  BSYNC B0 ;  /* 0x0000000000007941 */ /* 0x000fea0003800000 */
.L_x_2738:
        /* <DEDUP_REMOVED lines=8> */
[----:B------:R-:W-:Y:S01]  /*b6a0*/  MOV R27, 0x40000040 ;  /* 0x40000040001b7802 */ /* 0x000fe20000000f00 */
[----:B------:R-:W-:Y:S01]  /*b6b0*/  IMAD.MOV.U32 R25, RZ, RZ, 0x40000040 ;  /* 0x40000040ff197424 */ /* 0x000fe200078e00ff */
[----:B------:R-:W-:-:S02]  /*b6c0*/  SEL R22, R22, RZ, P2 ;  /* 0x000000ff16167207 */ /* 0x000fc40001000000 */
[----:B------:R-:W-:Y:S02]  /*b6d0*/  R2UR UR15, R11 ;  /* 0x000000000b0f72ca */ /* 0x000fe400000e0000 */
[----:B------:R-:W-:Y:S02]  /*b6e0*/  R2UR UR4, R14 ;  /* 0x000000000e0472ca */ /* 0x000fe400000e0000 */
        /* <DEDUP_REMOVED lines=38> */
.L_x_2744:
[----:B------:R-:W-:Y:S01]  /*b950*/  SHF.L.U32 R0, R7, 0x1f, RZ ;  /* 0x0000001f07007819 */ /* 0x000fe200000006ff */
[----:B-----5:R-:W-:-:S04]  /*b960*/  IMAD R3, R13, 0x8, R2 ;  /* 0x000000080d037824 */ /* 0x020fc800078e0202 */
[----:B------:R0:W1:Y:S01]  /*b970*/  SYNCS.PHASECHK.TRANS64.TRYWAIT P1, [R3+URZ+0x16850], R0 ;  /* 0x01685000030075a7 */ /* 0x000062000802017f */
[----:B------:R-:W-:Y:S05]  /*b980*/  @!P0 BRA `(.L_x_2745) ;  /* 0x0000000000048947 */ /* 0x000fea0003800000 */
[----:B------:R-:W-:Y:S01]  /*b990*/  BPT.TRAP 0x1 ;  /* 0x000000040000795c */ /* 0x000fe20000300000 */
.L_x_2745:
[----:B-1----:R-:W-:Y:S05]  /*b9a0*/  @P1 BRA `(.L_x_2743) ;  /* 0x0000000000081947 */ /* 0x002fea0003800000 */
[----:B------:R-:W1:Y:S02]  /*b9b0*/  SYNCS.PHASECHK.TRANS64.TRYWAIT P1, [R3+URZ+0x16850], R0 ;  /* 0x01685000030075a7 */ /* 0x000e64000802017f */
[----:B-1----:R-:W-:Y:S05]  /*b9c0*/  @!P1 BRA `(.L_x_2746) ;  /* 0x000000e400d89947 */ /* 0x002fea0003800000 */
.L_x_2743:
        /* <DEDUP_REMOVED lines=68> */
.L_x_2747:
[----:B------:R-:W2:Y:S01]  /*be10*/  LDL R120, [R1+0x28] ;  /* 0x0000280001787983 */ /* 0x000ea20000100800 */
[----:B0-----:R-:W0:Y:S03]  /*be20*/  LDC R0, c[0x0][0x448] ;  /* 0x00011200ff007b82 */ /* 0x001e260000000800 */
[----:B------:R-:W2:Y:S04]  /*be30*/  LDL R3, [R1+0x44] ;  /* 0x0000440001037983 */ /* 0x000ea80000100800 */
[----:B------:R-:W3:Y:S04]  /*be40*/  LDL R11, [R1+0x40] ;  /* 0x00004000010b7983 */ /* 0x000ee80000100800 */
[----:B------:R-:W4:Y:S04]  /*be50*/  LDL R10, [R1+0x24] ;  /* 0x00002400010a7983 */ /* 0x000f280000100800 */
[----:B------:R-:W4:Y:S01]  /*be60*/  LDL R7, [R1+0x18] ;  /* 0x0000180001077983 */ /* 0x000f220000100800 */
[----:B------:R-:W-:-:S04]  /*be70*/  LOP3.LUT R23, R23, 0xffffffdf, RZ, 0xc0, !PT ;  /* 0xffffffdf17177812 */ /* 0x000fc800078ec0ff */
[----:B------:R-:W-:Y:S02]  /*be80*/  @P0 LOP3.LUT R23, R23, 0x20, RZ, 0xfc, !PT ;  /* 0x0000002017170812 */ /* 0x000fe400078efcff */
[----:B0-----:R-:W-:Y:S02]  /*be90*/  ISETP.NE.AND P1, PT, R0, 0x1, PT ;  /* 0x000000010000780c */ /* 0x001fe40003f25270 */
[----:B------:R-:W-:-:S11]  /*bea0*/  LOP3.LUT R23, R23, 0xffffffbf, RZ, 0xc0, !PT ;  /* 0xffffffbf17177812 */ /* 0x000fd600078ec0ff */
[----:B------:R-:W0:Y:S08]  /*beb0*/  @P1 LDC R6, c[0x0][0x44c] ;  /* 0x00011300ff061b82 */ /* 0x000e300000000800 */
[----:B------:R-:W1:Y:S01]  /*bec0*/  @P1 LDC R0, c[0x0][0x450] ;  /* 0x00011400ff001b82 */ /* 0x000e620000000800 */
[----:B--2---:R-:W-:Y:S02]  /*bed0*/  IMAD.IADD R3, R3, 0x1, R120 ;  /* 0x0000000103037824 */ /* 0x004fe400078e0278 */
[----:B------:R-:W2:Y:S02]  /*bee0*/  S2R R120, SR_CgaCtaId ;  /* 0x0000000000787919 */ /* 0x000ea40000008800 */
[----:B0-----:R-:W-:-:S05]  /*bef0*/  @P1 IMAD.HI.U32 R6, R3, R6, RZ ;  /* 0x0000000603061227 */ /* 0x001fca00078e00ff */
[----:B-1----:R-:W-:Y:S01]  /*bf00*/  @P1 SHF.R.U32.HI R3, RZ, R0, R6 ;  /* 0x00000000ff031219 */ /* 0x002fe20000011606 */
[----:B------:R-:W-:-:S04]  /*bf10*/  IMAD.MOV.U32 R6, RZ, RZ, -0x80 ;  /* 0xffffff80ff067424 */ /* 0x000fc800078e00ff */
[----:B------:R-:W0:Y:S01]  /*bf20*/  SHFL.IDX PT, R0, R3, RZ, 0x1c1f ;  /* 0x001c1fff03007589 */ /* 0x000e2200000e0000 */
[----:B------:R-:W-:-:S03]  /*bf30*/  IMAD R6, R12, R6, 0x1 ;  /* 0x000000010c067424 */ /* 0x000fc600078e0206 */
[----:B------:R-:W1:Y:S01]  /*bf40*/  SHFL.IDX PT, R3, R3, 0x1, 0x1c1f ;  /* 0x003c1f0003037f89 */ /* 0x000e6200000e0000 */
[----:B---3--:R-:W-:-:S05]  /*bf50*/  IMAD R6, R11, -0x2, R6 ;  /* 0xfffffffe0b067824 */ /* 0x008fca00078e0206 */
[----:B----4-:R-:W-:-:S05]  /*bf60*/  IADD3 R6, -R7, R6, R10 ;  /* 0x0000000607067210 */ /* 0x010fca0007ffe10a */
[C---:B0-----:R-:W-:Y:S02]  /*bf70*/  IMAD.IADD R0, R6.reuse, 0x1, R0 ;  /* 0x0000000106007824 */ /* 0x041fe400078e0200 */
[----:B-1----:R-:W-:-:S03]  /*bf80*/  IMAD.IADD R3, R6, 0x1, R3 ;  /* 0x0000000106037824 */ /* 0x002fc600078e0203 */
[C---:B------:R-:W-:Y:S02]  /*bf90*/  ISETP.GT.AND P4, PT, R0.reuse, RZ, PT ;  /* 0x000000ff0000720c */ /* 0x040fe40003f84270 */
[C---:B------:R-:W-:Y:S02]  /*bfa0*/  ISETP.GT.AND P3, PT, R0.reuse, 0x1, PT ;  /* 0x000000010000780c */ /* 0x040fe40003f64270 */
[C---:B------:R-:W-:Y:S02]  /*bfb0*/  ISETP.GT.AND P2, PT, R0.reuse, 0x8, PT ;  /* 0x000000080000780c */ /* 0x040fe40003f44270 */
[----:B------:R-:W-:Y:S02]  /*bfc0*/  ISETP.GT.AND P1, PT, R0, 0x9, PT ;  /* 0x000000090000780c */ /* 0x000fe40003f24270 */
[----:B------:R-:W-:Y:S02]  /*bfd0*/  FSEL R24, R24, -INF , P4 ;  /* 0xff80000018187808 */ /* 0x000fe40002000000 */
[----:B------:R-:W-:-:S02]  /*bfe0*/  FSEL R25, R25, -INF , P3 ;  /* 0xff80000019197808 */ /* 0x000fc40001800000 */
[----:B------:R-:W-:Y:S02]  /*bff0*/  FSEL R28, R28, -INF , P2 ;  /* 0xff8000001c1c7808 */ /* 0x000fe40001000000 */
[----:B------:R-:W-:Y:S02]  /*c000*/  FSEL R29, R29, -INF , P1 ;  /* 0xff8000001d1d7808 */ /* 0x000fe40000800000 */
[C---:B------:R-:W-:Y:S02]  /*c010*/  ISETP.GT.AND P4, PT, R0.reuse, 0x10, PT ;  /* 0x000000100000780c */ /* 0x040fe40003f84270 */
[C---:B------:R-:W-:Y:S02]  /*c020*/  ISETP.GT.AND P3, PT, R0.reuse, 0x11, PT ;  /* 0x000000110000780c */ /* 0x040fe40003f64270 */
[C---:B------:R-:W-:Y:S02]  /*c030*/  ISETP.GT.AND P2, PT, R0.reuse, 0x18, PT ;  /* 0x000000180000780c */ /* 0x040fe40003f44270 */
[----:B------:R-:W-:-:S02]  /*c040*/  ISETP.GT.AND P1, PT, R0, 0x19, PT ;  /* 0x000000190000780c */ /* 0x000fc40003f24270 */
[----:B------:R-:W-:Y:S02]  /*c050*/  FSEL R32, R32, -INF , P4 ;  /* 0xff80000020207808 */ /* 0x000fe40002000000 */
[----:B------:R-:W-:Y:S02]  /*c060*/  FSEL R33, R33, -INF , P3 ;  /* 0xff80000021217808 */ /* 0x000fe40001800000 */
[----:B------:R-:W-:Y:S02]  /*c070*/  FSEL R36, R36, -INF , P2 ;  /* 0xff80000024247808 */ /* 0x000fe40001000000 */
[----:B------:R-:W-:Y:S02]  /*c080*/  FSEL R37, R37, -INF , P1 ;  /* 0xff80000025257808 */ /* 0x000fe40000800000 */
[C---:B------:R-:W-:Y:S02]  /*c090*/  ISETP.GT.AND P4, PT, R0.reuse, 0x20, PT ;  /* 0x000000200000780c */ /* 0x040fe40003f84270 */
[----:B------:R-:W-:-:S02]  /*c0a0*/  ISETP.GT.AND P3, PT, R0, 0x21, PT ;  /* 0x000000210000780c */ /* 0x000fc40003f64270 */
[C---:B------:R-:W-:Y:S02]  /*c0b0*/  ISETP.GT.AND P2, PT, R0.reuse, 0x28, PT ;  /* 0x000000280000780c */ /* 0x040fe40003f44270 */
[----:B------:R-:W-:Y:S02]  /*c0c0*/  ISETP.GT.AND P1, PT, R0, 0x29, PT ;  /* 0x000000290000780c */ /* 0x000fe40003f24270 */
[----:B------:R-:W-:Y:S02]  /*c0d0*/  FSEL R40, R40, -INF , P4 ;  /* 0xff80000028287808 */ /* 0x000fe40002000000 */
[----:B------:R-:W-:Y:S02]  /*c0e0*/  FSEL R41, R41, -INF , P3 ;  /* 0xff80000029297808 */ /* 0x000fe40001800000 */
[----:B------:R-:W-:Y:S02]  /*c0f0*/  FSEL R44, R44, -INF , P2 ;  /* 0xff8000002c2c7808 */ /* 0x000fe40001000000 */
[----:B------:R-:W-:-:S02]  /*c100*/  FSEL R45, R45, -INF , P1 ;  /* 0xff8000002d2d7808 */ /* 0x000fc40000800000 */
[C---:B------:R-:W-:Y:S02]  /*c110*/  ISETP.GT.AND P4, PT, R0.reuse, 0x30, PT ;  /* 0x000000300000780c */ /* 0x040fe40003f84270 */
        /* <DEDUP_REMOVED lines=35> */
[----:B------:R-:W-:Y:S02]  /*c350*/  FMNMX.FTZ R0, R24, R9, !PT ;  /* 0x0000000918007209 */ /* 0x000fe40007810000 */
[----:B------:R-:W-:Y:S02]  /*c360*/  FSEL R80, R80, -INF , P4 ;  /* 0xff80000050507808 */ /* 0x000fe40002000000 */
[----:B------:R-:W-:Y:S02]  /*c370*/  FMNMX.FTZ R0, R25, R0, !PT ;  /* 0x0000000019007209 */ /* 0x000fe40007810000 */
[----:B------:R-:W-:Y:S02]  /*c380*/  FSEL R81, R81, -INF , P3 ;  /* 0xff80000051517808 */ /* 0x000fe40001800000 */
[----:B------:R-:W-:Y:S02]  /*c390*/  FMNMX.FTZ R0, R28, R0, !PT ;  /* 0x000000001c007209 */ /* 0x000fe40007810000 */
[----:B------:R-:W-:-:S02]  /*c3a0*/  FSEL R84, R84, -INF , P2 ;  /* 0xff80000054547808 */ /* 0x000fc40001000000 */
[----:B------:R-:W-:Y:S02]  /*c3b0*/  FMNMX.FTZ R0, R29, R0, !PT ;  /* 0x000000001d007209 */ /* 0x000fe40007810000 */
[----:B------:R-:W-:Y:S02]  /*c3c0*/  FSEL R85, R85, -INF , P1 ;  /* 0xff80000055557808 */ /* 0x000fe40000800000 */
[----:B------:R-:W-:Y:S02]  /*c3d0*/  FMNMX.FTZ R0, R32, R0, !PT ;  /* 0x0000000020007209 */ /* 0x000fe40007810000 */
[----:B------:R-:W-:Y:S02]  /*c3e0*/  ISETP.GT.AND P4, PT, R3, RZ, PT ;  /* 0x000000ff0300720c */ /* 0x000fe40003f84270 */
[----:B------:R-:W-:Y:S02]  /*c3f0*/  FMNMX.FTZ R0, R33, R0, !PT ;  /* 0x0000000021007209 */ /* 0x000fe40007810000 */
[----:B------:R-:W-:-:S02]  /*c400*/  ISETP.GT.AND P3, PT, R3, 0x1, PT ;  /* 0x000000010300780c */ /* 0x000fc40003f64270 */
[----:B------:R-:W-:Y:S02]  /*c410*/  FMNMX.FTZ R0, R36, R0, !PT ;  /* 0x0000000024007209 */ /* 0x000fe40007810000 */
[----:B------:R-:W-:Y:S02]  /*c420*/  ISETP.GT.AND P2, PT, R3, 0x8, PT ;  /* 0x000000080300780c */ /* 0x000fe40003f44270 */
[----:B------:R-:W-:Y:S02]  /*c430*/  FMNMX.FTZ R0, R37, R0, !PT ;  /* 0x0000000025007209 */ /* 0x000fe40007810000 */
[----:B------:R-:W-:Y:S02]  /*c440*/  ISETP.GT.AND P1, PT, R3, 0x9, PT ;  /* 0x000000090300780c */ /* 0x000fe40003f24270 */
[----:B------:R-:W-:Y:S02]  /*c450*/  FMNMX.FTZ R0, R40, R0, !PT ;  /* 0x0000000028007209 */ /* 0x000fe40007810000 */
[----:B------:R-:W-:-:S02]  /*c460*/  FSEL R26, R26, -INF , P4 ;  /* 0xff8000001a1a7808 */ /* 0x000fc40002000000 */
[----:B------:R-:W-:Y:S02]  /*c470*/  FMNMX.FTZ R0, R41, R0, !PT ;  /* 0x0000000029007209 */ /* 0x000fe40007810000 */
[----:B------:R-:W-:Y:S02]  /*c480*/  FSEL R27, R27, -INF , P3 ;  /* 0xff8000001b1b7808 */ /* 0x000fe40001800000 */
[----:B------:R-:W-:Y:S02]  /*c490*/  FMNMX.FTZ R0, R44, R0, !PT ;  /* 0x000000002c007209 */ /* 0x000fe40007810000 */
[----:B------:R-:W-:Y:S02]  /*c4a0*/  FSEL R30, R30, -INF , P2 ;  /* 0xff8000001e1e7808 */ /* 0x000fe40001000000 */
[----:B------:R-:W-:Y:S02]  /*c4b0*/  FMNMX.FTZ R0, R45, R0, !PT ;  /* 0x000000002d007209 */ /* 0x000fe40007810000 */
[----:B------:R-:W-:-:S02]  /*c4c0*/  FSEL R31, R31, -INF , P1 ;  /* 0xff8000001f1f7808 */ /* 0x000fc40000800000 */
[----:B------:R-:W-:Y:S02]  /*c4d0*/  FMNMX.FTZ R0, R48, R0, !PT ;  /* 0x0000000030007209 */ /* 0x000fe40007810000 */
[----:B------:R-:W-:Y:S02]  /*c4e0*/  ISETP.GT.AND P4, PT, R3, 0x10, PT ;  /* 0x000000100300780c */ /* 0x000fe40003f84270 */
[----:B------:R-:W-:Y:S02]  /*c4f0*/  FMNMX.FTZ R0, R49, R0, !PT ;  /* 0x0000000031007209 */ /* 0x000fe40007810000 */
[C---:B------:R-:W-:Y:S02]  /*c500*/  ISETP.GT.AND P3, PT, R3.reuse, 0x11, PT ;  /* 0x000000110300780c */ /* 0x040fe40003f64270 */
[----:B------:R-:W-:Y:S02]  /*c510*/  FMNMX.FTZ R0, R52, R0, !PT ;  /* 0x0000000034007209 */ /* 0x000fe40007810000 */
[----:B------:R-:W-:-:S02]  /*c520*/  ISETP.GT.AND P2, PT, R3, 0x18, PT ;  /* 0x000000180300780c */ /* 0x000fc40003f44270 */
[----:B------:R-:W-:Y:S02]  /*c530*/  FMNMX.FTZ R0, R53, R0, !PT ;  /* 0x0000000035007209 */ /* 0x000fe40007810000 */
[----:B------:R-:W-:Y:S02]  /*c540*/  ISETP.GT.AND P1, PT, R3, 0x19, PT ;  /* 0x000000190300780c */ /* 0x000fe40003f24270 */
[----:B------:R-:W-:Y:S02]  /*c550*/  FMNMX.FTZ R0, R56, R0, !PT ;  /* 0x0000000038007209 */ /* 0x000fe40007810000 */
[----:B------:R-:W-:Y:S02]  /*c560*/  FSEL R34, R34, -INF , P4 ;  /* 0xff80000022227808 */ /* 0x000fe40002000000 */
[----:B------:R-:W-:Y:S02]  /*c570*/  FMNMX.FTZ R0, R57, R0, !PT ;  /* 0x0000000039007209 */ /* 0x000fe40007810000 */
[----:B------:R-:W-:-:S02]  /*c580*/  FSEL R35, R35, -INF , P3 ;  /* 0xff80000023237808 */ /* 0x000fc40001800000 */
[----:B------:R-:W-:Y:S02]  /*c590*/  FMNMX.FTZ R0, R60, R0, !PT ;  /* 0x000000003c007209 */ /* 0x000fe40007810000 */
[----:B------:R-:W-:Y:S02]  /*c5a0*/  FSEL R38, R38, -INF , P2 ;  /* 0xff80000026267808 */ /* 0x000fe40001000000 */
[----:B------:R-:W-:Y:S02]  /*c5b0*/  FMNMX.FTZ R0, R61, R0, !PT ;  /* 0x000000003d007209 */ /* 0x000fe40007810000 */
[----:B------:R-:W-:Y:S02]  /*c5c0*/  FSEL R39, R39, -INF , P1 ;  /* 0xff80000027277808 */ /* 0x000fe40000800000 */
[----:B------:R-:W-:Y:S02]  /*c5d0*/  FMNMX.FTZ R0, R64, R0, !PT ;  /* 0x0000000040007209 */ /* 0x000fe40007810000 */
[----:B------:R-:W-:-:S02]  /*c5e0*/  ISETP.GT.AND P4, PT, R3, 0x20, PT ;  /* 0x000000200300780c */ /* 0x000fc40003f84270 */
[----:B------:R-:W-:Y:S02]  /*c5f0*/  FMNMX.FTZ R0, R65, R0, !PT ;  /* 0x0000000041007209 */ /* 0x000fe40007810000 */
[C---:B------:R-:W-:Y:S02]  /*c600*/  ISETP.GT.AND P3, PT, R3.reuse, 0x21, PT ;  /* 0x000000210300780c */ /* 0x040fe40003f64270 */
[----:B------:R-:W-:Y:S02]  /*c610*/  FMNMX.FTZ R0, R68, R0, !PT ;  /* 0x0000000044007209 */ /* 0x000fe40007810000 */
[----:B------:R-:W-:Y:S02]  /*c620*/  ISETP.GT.AND P2, PT, R3, 0x28, PT ;  /* 0x000000280300780c */ /* 0x000fe40003f44270 */
[----:B------:R-:W-:Y:S02]  /*c630*/  FMNMX.FTZ R0, R69, R0, !PT ;  /* 0x0000000045007209 */ /* 0x000fe40007810000 */
        /* <DEDUP_REMOVED lines=10> */
[----:B------:R-:W-:Y:S02]  /*c6e0*/  ISETP.GT.AND P4, PT, R3, 0x30, PT ;  /* 0x000000300300780c */ /* 0x000fe40003f84270 */
[----:B------:R-:W-:Y:S02]  /*c6f0*/  FMNMX.FTZ R0, R81, R0, !PT ;  /* 0x0000000051007209 */ /* 0x000fe40007810000 */
[----:B------:R-:W-:-:S02]  /*c700*/  ISETP.GT.AND P3, PT, R3, 0x31, PT ;  /* 0x000000310300780c */ /* 0x000fc40003f64270 */
[----:B------:R-:W-:Y:S02]  /*c710*/  FMNMX.FTZ R0, R84, R0, !PT ;  /* 0x0000000054007209 */ /* 0x000fe40007810000 */
[----:B------:R-:W-:Y:S02]  /*c720*/  ISETP.GT.AND P2, PT, R3, 0x38, PT ;  /* 0x000000380300780c */ /* 0x000fe40003f44270 */
[----:B------:R-:W-:Y:S02]  /*c730*/  FMNMX.FTZ R0, R85, R0, !PT ;  /* 0x0000000055007209 */ /* 0x000fe40007810000 */
[C---:B------:R-:W-:Y:S02]  /*c740*/  ISETP.GT.AND P1, PT, R3.reuse, 0x39, PT ;  /* 0x000000390300780c */ /* 0x040fe40003f24270 */
[----:B------:R-:W-:Y:S01]  /*c750*/  ISETP.GT.AND P0, PT, R3, 0x61, PT ;  /* 0x000000610300780c */ /* 0x000fe20003f04270 */
[----:B------:R-:W0:Y:S01]  /*c760*/  SHFL.BFLY PT, R6, R0, 0x2, 0x1f ;  /* 0x0c401f0000067f89 */ /* 0x000e2200000e0000 */
[----:B------:R-:W-:-:S02]  /*c770*/  FSEL R50, R50, -INF , P4 ;  /* 0xff80000032327808 */ /* 0x000fc40002000000 */
[----:B------:R-:W-:Y:S02]  /*c780*/  FSEL R51, R51, -INF , P3 ;  /* 0xff80000033337808 */ /* 0x000fe40001800000 */
[----:B------:R-:W-:Y:S02]  /*c790*/  FSEL R54, R54, -INF , P2 ;  /* 0xff80000036367808 */ /* 0x000fe40001000000 */
[----:B------:R-:W-:Y:S02]  /*c7a0*/  FSEL R55, R55, -INF , P1 ;  /* 0xff80000037377808 */ /* 0x000fe40000800000 */
[C---:B------:R-:W-:Y:S02]  /*c7b0*/  ISETP.GT.AND P4, PT, R3.reuse, 0x40, PT ;  /* 0x000000400300780c */ /* 0x040fe40003f84270 */
[C---:B------:R-:W-:Y:S02]  /*c7c0*/  ISETP.GT.AND P3, PT, R3.reuse, 0x41, PT ;  /* 0x000000410300780c */ /* 0x040fe40003f64270 */
[----:B------:R-:W-:-:S02]  /*c7d0*/  ISETP.GT.AND P2, PT, R3, 0x48, PT ;  /* 0x000000480300780c */ /* 0x000fc40003f44270 */
[----:B------:R-:W-:Y:S02]  /*c7e0*/  ISETP.GT.AND P1, PT, R3, 0x49, PT ;  /* 0x000000490300780c */ /* 0x000fe40003f24270 */
[----:B------:R-:W-:Y:S02]  /*c7f0*/  FSEL R58, R58, -INF , P4 ;  /* 0xff8000003a3a7808 */ /* 0x000fe40002000000 */
[----:B------:R-:W-:Y:S02]  /*c800*/  FSEL R59, R59, -INF , P3 ;  /* 0xff8000003b3b7808 */ /* 0x000fe40001800000 */
[----:B------:R-:W-:Y:S02]  /*c810*/  FSEL R62, R62, -INF , P2 ;  /* 0xff8000003e3e7808 */ /* 0x000fe40001000000 */
[----:B------:R-:W-:Y:S02]  /*c820*/  FSEL R63, R63, -INF , P1 ;  /* 0xff8000003f3f7808 */ /* 0x000fe40000800000 */
[----:B0-----:R-:W-:-:S02]  /*c830*/  FMNMX.FTZ R6, R0, R6, !PT ;  /* 0x0000000600067209 */ /* 0x001fc40007810000 */
[C---:B------:R-:W-:Y:S02]  /*c840*/  ISETP.GT.AND P4, PT, R3.reuse, 0x50, PT ;  /* 0x000000500300780c */ /* 0x040fe40003f84270 */
[C---:B------:R-:W-:Y:S01]  /*c850*/  ISETP.GT.AND P3, PT, R3.reuse, 0x51, PT ;  /* 0x000000510300780c */ /* 0x040fe20003f64270 */
[----:B------:R-:W0:Y:S01]  /*c860*/  SHFL.BFLY PT, R0, R6, 0x1, 0x1f ;  /* 0x0c201f0006007f89 */ /* 0x000e2200000e0000 */
[C---:B------:R-:W-:Y:S02]  /*c870*/  ISETP.GT.AND P2, PT, R3.reuse, 0x58, PT ;  /* 0x000000580300780c */ /* 0x040fe40003f44270 */
[----:B------:R-:W-:Y:S02]  /*c880*/  ISETP.GT.AND P1, PT, R3, 0x59, PT ;  /* 0x000000590300780c */ /* 0x000fe40003f24270 */
[----:B------:R-:W-:Y:S02]  /*c890*/  FSEL R66, R66, -INF , P4 ;  /* 0xff80000042427808 */ /* 0x000fe40002000000 */
[----:B------:R-:W-:-:S02]  /*c8a0*/  FSEL R67, R67, -INF , P3 ;  /* 0xff80000043437808 */ /* 0x000fc40001800000 */
[----:B------:R-:W-:Y:S02]  /*c8b0*/  @P0 LOP3.LUT R23, R23, 0x40, RZ, 0xfc, !PT ;  /* 0x0000004017170812 */ /* 0x000fe400078efcff */
[----:B------:R-:W-:Y:S02]  /*c8c0*/  FSEL R70, R70, -INF , P2 ;  /* 0xff80000046467808 */ /* 0x000fe40001000000 */
[----:B------:R-:W-:Y:S02]  /*c8d0*/  FSEL R71, R71, -INF , P1 ;  /* 0xff80000047477808 */ /* 0x000fe40000800000 */
[C---:B------:R-:W-:Y:S02]  /*c8e0*/  ISETP.GT.AND P1, PT, R3.reuse, 0x69, PT ;  /* 0x000000690300780c */ /* 0x040fe40003f24270 */
[C---:B------:R-:W-:Y:S02]  /*c8f0*/  ISETP.GT.AND P2, PT, R3.reuse, 0x70, PT ;  /* 0x000000700300780c */ /* 0x040fe40003f44270 */
[----:B------:R-:W-:-:S02]  /*c900*/  ISETP.GT.AND P3, PT, R3, 0x71, PT ;  /* 0x000000710300780c */ /* 0x000fc40003f64270 */
[C---:B------:R-:W-:Y:S02]  /*c910*/  ISETP.GT.AND P4, PT, R3.reuse, 0x78, PT ;  /* 0x000000780300780c */ /* 0x040fe40003f84270 */
[C---:B------:R-:W-:Y:S02]  /*c920*/  ISETP.GT.AND P5, PT, R3.reuse, 0x79, PT ;  /* 0x000000790300780c */ /* 0x040fe40003fa4270 */
[----:B0-----:R-:W-:Y:S02]  /*c930*/  FMNMX.FTZ R6, R6, R0, !PT ;  /* 0x0000000006067209 */ /* 0x001fe40007810000 */
[----:B------:R-:W0:Y:S01]  /*c940*/  LDC R0, c[0x0][0x988] ;  /* 0x00026200ff007b82 */ /* 0x000e220000000800 */
[----:B------:R-:W-:Y:S02]  /*c950*/  ISETP.GT.AND P0, PT, R3, 0x60, PT ;  /* 0x000000600300780c */ /* 0x000fe40003f04270 */
[----:B------:R-:W-:Y:S02]  /*c960*/  FSETP.NEU.FTZ.AND P6, PT, R6, -INF , PT ;  /* 0xff8000000600780b */ /* 0x000fe40003fdd000 */
[----:B------:R-:W-:-:S02]  /*c970*/  FSEL R74, R74, -INF , P0 ;  /* 0xff8000004a4a7808 */ /* 0x000fc40000000000 */
[----:B------:R-:W-:Y:S02]  /*c980*/  FSEL R7, R6, RZ, P6 ;  /* 0x000000ff06077208 */ /* 0x000fe40003000000 */
[----:B------:R-:W-:Y:S02]  /*c990*/  LOP3.LUT P0, RZ, R23, 0x40, RZ, 0xc0, !PT ;  /* 0x0000004017ff7812 */ /* 0x000fe4000780c0ff */
[----:B------:R-:W-:Y:S01]  /*c9a0*/  FSEL R79, R79, -INF , P1 ;  /* 0xff8000004f4f7808 */ /* 0x000fe20000800000 */
[----:B------:R-:W-:Y:S01]  /*c9b0*/  FADD.FTZ R7, -R7, R9 ;  /* 0x0000000907077221 */ /* 0x000fe20000010100 */
[----:B------:R-:W-:Y:S02]  /*c9c0*/  FSEL R75, R75, -INF , P0 ;  /* 0xff8000004b4b7808 */ /* 0x000fe40000000000 */
[----:B------:R-:W-:Y:S02]  /*c9d0*/  FSEL R82, R82, -INF , P2 ;  /* 0xff80000052527808 */ /* 0x000fe40001000000 */
[----:B------:R-:W-:-:S02]  /*c9e0*/  FSEL R83, R83, -INF , P3 ;  /* 0xff80000053537808 */ /* 0x000fc40001800000 */
[----:B------:R-:W-:Y:S02]  /*c9f0*/  FSEL R86, R86, -INF , P4 ;  /* 0xff80000056567808 */ /* 0x000fe40002000000 */
[----:B------:R-:W-:Y:S02]  /*ca00*/  FSEL R87, R87, -INF , P5 ;  /* 0xff80000057577808 */ /* 0x000fe40002800000 */
[----:B------:R-:W-:Y:S01]  /*ca10*/  LOP3.LUT P0, RZ, R23, 0x20, RZ, 0xc0, !PT ;  /* 0x0000002017ff7812 */ /* 0x000fe2000780c0ff */
[-C--:B0-----:R-:W-:Y:S01]  /*ca20*/  FMUL.FTZ R9, R6, R0.reuse ;  /* 0x0000000006097220 */ /* 0x081fe20000410000 */
[----:B------:R-:W-:-:S04]  /*ca30*/  FMUL.FTZ R7, R7, R0 ;  /* 0x0000000007077220 */ /* 0x000fc80000410000 */
[----:B------:R-:W-:Y:S02]  /*ca40*/  FSEL R9, R9, RZ, P6 ;  /* 0x000000ff09097208 */ /* 0x000fe40003000000 */
[----:B------:R-:W-:Y:S01]  /*ca50*/  ISETP.GT.AND P6, PT, R3, 0x68, PT ;  /* 0x000000680300780c */ /* 0x000fe20003fc4270 */
[----:B------:R-:W-:Y:S01]  /*ca60*/  MUFU.EX2 R7, R7 ;  /* 0x0000000700077308 */ /* 0x000fe20000000800 */
[----:B------:R-:W-:Y:S01]  /*ca70*/  FMNMX.FTZ R3, R26, R8, !PT ;  /* 0x000000081a037209 */ /* 0x000fe20007810000 */
[-CC-:B------:R-:W-:Y:S01]  /*ca80*/  FFMA.FTZ R24, R24, R0.reuse, -R9.reuse ;  /* 0x0000000018187223 */ /* 0x180fe20000010809 */
[----:B------:R-:W-:Y:S01]  /*ca90*/  FSEL R78, R78, -INF , P6 ;  /* 0xff8000004e4e7808 */ /* 0x000fe20003000000 */
[-CC-:B------:R-:W-:Y:S01]  /*caa0*/  FFMA.FTZ R25, R25, R0.reuse, -R9.reuse ;  /* 0x0000000019197223 */ /* 0x180fe20000010809 */
[----:B------:R-:W-:Y:S01]  /*cab0*/  FMNMX.FTZ R3, R27, R3, !PT ;  /* 0x000000031b037209 */ /* 0x000fe20007810000 */
[-CC-:B------:R-:W-:Y:S01]  /*cac0*/  FFMA.FTZ R28, R28, R0.reuse, -R9.reuse ;  /* 0x000000001c1c7223 */ /* 0x180fe20000010809 */
[-CC-:B------:R-:W-:Y:S01]  /*cad0*/  FFMA.FTZ R29, R29, R0.reuse, -R9.reuse ;  /* 0x000000001d1d7223 */ /* 0x180fe20000010809 */
[----:B------:R-:W0:Y:S01]  /*cae0*/  MUFU.EX2 R24, R24 ;  /* 0x0000001800187308 */ /* 0x000e220000000800 */
[----:B------:R-:W-:Y:S01]  /*caf0*/  FMNMX.FTZ R3, R30, R3, !PT ;  /* 0x000000031e037209 */ /* 0x000fe20007810000 */
[-CC-:B------:R-:W-:Y:S01]  /*cb00*/  FFMA.FTZ R32, R32, R0.reuse, -R9.reuse ;  /* 0x0000000020207223 */ /* 0x180fe20000010809 */
[-CC-:B------:R-:W-:Y:S01]  /*cb10*/  FFMA.FTZ R33, R33, R0.reuse, -R9.reuse ;  /* 0x0000000021217223 */ /* 0x180fe20000010809 */
[-CC-:B------:R-:W-:Y:S01]  /*cb20*/  FFMA.FTZ R36, R36, R0.reuse, -R9.reuse ;  /* 0x0000000024247223 */ /* 0x180fe20000010809 */
[----:B------:R-:W-:Y:S01]  /*cb30*/  FMNMX.FTZ R3, R31, R3, !PT ;  /* 0x000000031f037209 */ /* 0x000fe20007810000 */
[-CC-:B------:R-:W-:Y:S01]  /*cb40*/  FFMA.FTZ R37, R37, R0.reuse, -R9.reuse ;  /* 0x0000000025257223 */ /* 0x180fe20000010809 */
[-CC-:B------:R-:W-:Y:S01]  /*cb50*/  FFMA.FTZ R40, R40, R0.reuse, -R9.reuse ;  /* 0x0000000028287223 */ /* 0x180fe20000010809 */
[----:B------:R-:W1:Y:S01]  /*cb60*/  MUFU.EX2 R25, R25 ;  /* 0x0000001900197308 */ /* 0x000e620000000800 */
[----:B------:R-:W-:Y:S01]  /*cb70*/  FMNMX.FTZ R3, R34, R3, !PT ;  /* 0x0000000322037209 */ /* 0x000fe20007810000 */
[-CC-:B------:R-:W-:Y:S01]  /*cb80*/  FFMA.FTZ R41, R41, R0.reuse, -R9.reuse ;  /* 0x0000000029297223 */ /* 0x180fe20000010809 */
[-CC-:B------:R-:W-:Y:S01]  /*cb90*/  FFMA.FTZ R44, R44, R0.reuse, -R9.reuse ;  /* 0x000000002c2c7223 */ /* 0x180fe20000010809 */
[-CC-:B------:R-:W-:Y:S01]  /*cba0*/  FFMA.FTZ R45, R45, R0.reuse, -R9.reuse ;  /* 0x000000002d2d7223 */ /* 0x180fe20000010809 */
[----:B------:R-:W-:Y:S01]  /*cbb0*/  FMNMX.FTZ R3, R35, R3, !PT ;  /* 0x0000000323037209 */ /* 0x000fe20007810000 */
[-CC-:B------:R-:W-:Y:S01]  /*cbc0*/  FFMA.FTZ R48, R48, R0.reuse, -R9.reuse ;  /* 0x0000000030307223 */ /* 0x180fe20000010809 */
[-CC-:B------:R-:W-:Y:S01]  /*cbd0*/  FFMA.FTZ R49, R49, R0.reuse, -R9.reuse ;  /* 0x0000000031317223 */ /* 0x180fe20000010809 */
[----:B------:R-:W-:Y:S01]  /*cbe0*/  MUFU.EX2 R28, R28 ;  /* 0x0000001c001c7308 */ /* 0x000fe20000000800 */
[----:B------:R-:W-:Y:S01]  /*cbf0*/  FMNMX.FTZ R3, R38, R3, !PT ;  /* 0x0000000326037209 */ /* 0x000fe20007810000 */
[----:B0-----:R-:W-:Y:S01]  /*cc00*/  FFMA.FTZ R5, R7, R5, R24 ;  /* 0x0000000507057223 */ /* 0x001fe20000010018 */
[-CC-:B------:R-:W-:Y:S01]  /*cc10*/  FFMA.FTZ R52, R52, R0.reuse, -R9.reuse ;  /* 0x0000000034347223 */ /* 0x180fe20000010809 */
[-CC-:B------:R-:W-:Y:S01]  /*cc20*/  FFMA.FTZ R53, R53, R0.reuse, -R9.reuse ;  /* 0x0000000035357223 */ /* 0x180fe20000010809 */
[----:B------:R-:W-:Y:S01]  /*cc30*/  FMNMX.FTZ R3, R39, R3, !PT ;  /* 0x0000000327037209 */ /* 0x000fe20007810000 */
[-CC-:B------:R-:W-:Y:S01]  /*cc40*/  FFMA.FTZ R56, R56, R0.reuse, -R9.reuse ;  /* 0x0000000038387223 */ /* 0x180fe20000010809 */
[-C--:B------:R-:W-:Y:S01]  /*cc50*/  FFMA.FTZ R57, R57, R0.reuse, -R9 ;  /* 0x0000000039397223 */ /* 0x080fe20000010809 */
[----:B------:R-:W-:Y:S01]  /*cc60*/  MUFU.EX2 R29, R29 ;  /* 0x0000001d001d7308 */ /* 0x000fe20000000800 */
[----:B------:R-:W-:Y:S01]  /*cc70*/  FMNMX.FTZ R3, R42, R3, !PT ;  /* 0x000000032a037209 */ /* 0x000fe20007810000 */
[----:B-1----:R-:W-:Y:S01]  /*cc80*/  FADD.FTZ R5, R25, R5 ;  /* 0x0000000519057221 */ /* 0x002fe20000010000 */
[-CC-:B------:R-:W-:Y:S01]  /*cc90*/  FFMA.FTZ R60, R60, R0.reuse, -R9.reuse ;  /* 0x000000003c3c7223 */ /* 0x180fe20000010809 */
[-CC-:B------:R-:W-:Y:S01]  /*cca0*/  FFMA.FTZ R61, R61, R0.reuse, -R9.reuse ;  /* 0x000000003d3d7223 */ /* 0x180fe20000010809 */
[----:B------:R-:W-:Y:S01]  /*ccb0*/  FMNMX.FTZ R3, R43, R3, !PT ;  /* 0x000000032b037209 */ /* 0x000fe20007810000 */
[-CC-:B------:R-:W-:Y:S01]  /*ccc0*/  FFMA.FTZ R64, R64, R0.reuse, -R9.reuse ;  /* 0x0000000040407223 */ /* 0x180fe20000010809 */
[-CC-:B------:R-:W-:Y:S01]  /*ccd0*/  FFMA.FTZ R65, R65, R0.reuse, -R9.reuse ;  /* 0x0000000041417223 */ /* 0x180fe20000010809 */
[----:B------:R-:W-:Y:S01]  /*cce0*/  MUFU.EX2 R32, R32 ;  /* 0x0000002000207308 */ /* 0x000fe20000000800 */
        /* <DEDUP_REMOVED lines=14> */
[----:B------:R-:W-:Y:S01]  /*cdd0*/  FFMA.FTZ R9, R85, R0, -R9 ;  /* 0x0000000055097223 */ /* 0x000fe20000010809 */
        /* <DEDUP_REMOVED lines=40> */
[----:B------:R-:W-:-:S03]  /*d060*/  FMUL.FTZ R11, R3, R0 ;  /* 0x00000000030b7220 */ /* 0x000fc60000410000 */
[----:B------:R-:W-:-:S03]  /*d070*/  FSEL R10, R3, RZ, P1 ;  /* 0x000000ff030a7208 */ /* 0x000fc60000800000 */
[----:B------:R-:W-:Y:S01]  /*d080*/  MUFU.EX2 R69, R69 ;  /* 0x0000004500457308 */ /* 0x000fe20000000800 */
[----:B------:R-:W-:Y:S01]  /*d090*/  FSEL R11, R11, RZ, P1 ;  /* 0x000000ff0b0b7208 */ /* 0x000fe20000800000 */
[----:B------:R-:W-:Y:S01]  /*d0a0*/  FADD.FTZ R8, -R10, R8 ;  /* 0x000000080a087221 */ /* 0x000fe20000010100 */
[----:B------:R-:W-:-:S03]  /*d0b0*/  IMAD R10, R22, 0x8, R2 ;  /* 0x00000008160a7824 */ /* 0x000fc600078e0202 */
[-CC-:B------:R-:W-:Y:S01]  /*d0c0*/  FFMA.FTZ R26, R26, R0.reuse, -R11.reuse ;  /* 0x000000001a1a7223 */ /* 0x180fe2000001080b */
[-CC-:B------:R-:W-:Y:S01]  /*d0d0*/  FFMA.FTZ R27, R27, R0.reuse, -R11.reuse ;  /* 0x000000001b1b7223 */ /* 0x180fe2000001080b */
[-C--:B------:R-:W-:Y:S01]  /*d0e0*/  FMUL.FTZ R8, R8, R0.reuse ;  /* 0x0000000008087220 */ /* 0x080fe20000410000 */
[-CC-:B------:R-:W-:Y:S01]  /*d0f0*/  FFMA.FTZ R30, R30, R0.reuse, -R11.reuse ;  /* 0x000000001e1e7223 */ /* 0x180fe2000001080b */
[-CC-:B------:R-:W-:Y:S01]  /*d100*/  FFMA.FTZ R31, R31, R0.reuse, -R11.reuse ;  /* 0x000000001f1f7223 */ /* 0x180fe2000001080b */
[-CC-:B------:R-:W-:Y:S01]  /*d110*/  FFMA.FTZ R34, R34, R0.reuse, -R11.reuse ;  /* 0x0000000022227223 */ /* 0x180fe2000001080b */
[----:B------:R-:W-:Y:S01]  /*d120*/  MUFU.EX2 R26, R26 ;  /* 0x0000001a001a7308 */ /* 0x000fe20000000800 */
[----:B------:R-:W-:Y:S02]  /*d130*/  VIADD R10, R10, 0x16840 ;  /* 0x000168400a0a7836 */ /* 0x000fe40000000000 */
[-CC-:B------:R-:W-:Y:S01]  /*d140*/  FFMA.FTZ R35, R35, R0.reuse, -R11.reuse ;  /* 0x0000000023237223 */ /* 0x180fe2000001080b */
[-CC-:B------:R-:W-:Y:S01]  /*d150*/  FFMA.FTZ R38, R38, R0.reuse, -R11.reuse ;  /* 0x0000000026267223 */ /* 0x180fe2000001080b */
[-CC-:B------:R-:W-:Y:S01]  /*d160*/  FFMA.FTZ R39, R39, R0.reuse, -R11.reuse ;  /* 0x0000000027277223 */ /* 0x180fe2000001080b */
[-CC-:B------:R-:W-:Y:S01]  /*d170*/  FFMA.FTZ R42, R42, R0.reuse, -R11.reuse ;  /* 0x000000002a2a7223 */ /* 0x180fe2000001080b */
[----:B--2---:R-:W-:Y:S01]  /*d180*/  PRMT R10, R120, 0x654, R10 ;  /* 0x00000654780a7816 */ /* 0x004fe2000000000a */
[-CC-:B------:R-:W-:Y:S01]  /*d190*/  FFMA.FTZ R43, R43, R0.reuse, -R11.reuse ;  /* 0x000000002b2b7223 */ /* 0x180fe2000001080b */
[----:B------:R-:W0:Y:S01]  /*d1a0*/  MUFU.EX2 R8, R8 ;  /* 0x0000000800087308 */ /* 0x000e220000000800 */
[-CC-:B------:R-:W-:Y:S01]  /*d1b0*/  FFMA.FTZ R46, R46, R0.reuse, -R11.reuse ;  /* 0x000000002e2e7223 */ /* 0x180fe2000001080b */
[----:B------:R1:W-:Y:S01]  /*d1c0*/  SYNCS.ARRIVE.TRANS64.RED.A1T0 RZ, [R10+URZ], RZ ;  /* 0x000000ff0aff79a7 */ /* 0x0003e2000810043f */
        /* <DEDUP_REMOVED lines=14> */
[----:B0-----:R-:W-:Y:S01]  /*d2b0*/  FFMA.FTZ R4, R8, R4, R26 ;  /* 0x0000000408047223 */ /* 0x001fe2000001001a */
[-CC-:B------:R-:W-:Y:S01]  /*d2c0*/  FFMA.FTZ R71, R71, R0.reuse, -R11.reuse ;  /* 0x0000000047477223 */ /* 0x180fe2000001080b */
[-CC-:B------:R-:W-:Y:S01]  /*d2d0*/  FFMA.FTZ R74, R74, R0.reuse, -R11.reuse ;  /* 0x000000004a4a7223 */ /* 0x180fe2000001080b */
[-CC-:B------:R-:W-:Y:S01]  /*d2e0*/  FFMA.FTZ R75, R75, R0.reuse, -R11.reuse ;  /* 0x000000004b4b7223 */ /* 0x180fe2000001080b */
[-CC-:B------:R-:W-:Y:S01]  /*d2f0*/  FFMA.FTZ R78, R78, R0.reuse, -R11.reuse ;  /* 0x000000004e4e7223 */ /* 0x180fe2000001080b */
[-CC-:B------:R-:W-:Y:S01]  /*d300*/  FFMA.FTZ R79, R79, R0.reuse, -R11.reuse ;  /* 0x000000004f4f7223 */ /* 0x180fe2000001080b */
[-C--:B------:R-:W-:Y:S01]  /*d310*/  FFMA.FTZ R82, R82, R0.reuse, -R11 ;  /* 0x0000000052527223 */ /* 0x080fe2000001080b */
[----:B------:R-:W0:Y:S01]  /*d320*/  MUFU.EX2 R31, R31 ;  /* 0x0000001f001f7308 */ /* 0x000e220000000800 */
[----:B-1----:R-:W-:Y:S01]  /*d330*/  FADD.FTZ R10, R27, R4 ;  /* 0x000000041b0a7221 */ /* 0x002fe20000010000 */
[----:B------:R-:W-:Y:S01]  /*d340*/  FADD.FTZ R4, R28, R5 ;  /* 0x000000051c047221 */ /* 0x000fe20000010000 */
[-CC-:B------:R-:W-:Y:S01]  /*d350*/  FFMA.FTZ R83, R83, R0.reuse, -R11.reuse ;  /* 0x0000000053537223 */ /* 0x180fe2000001080b */
[-CC-:B------:R-:W-:Y:S01]  /*d360*/  FFMA.FTZ R86, R86, R0.reuse, -R11.reuse ;  /* 0x0000000056567223 */ /* 0x180fe2000001080b */
[----:B------:R-:W-:Y:S01]  /*d370*/  FFMA.FTZ R11, R87, R0, -R11 ;  /* 0x00000000570b7223 */ /* 0x000fe2000001080b */
[----:B------:R-:W-:-:S02]  /*d380*/  FADD.FTZ R4, R29, R4 ;  /* 0x000000041d047221 */ /* 0x000fc40000010000 */
        /* <DEDUP_REMOVED lines=92> */
[----:B--2---:R-:W-:-:S03]  /*d950*/  FADD.FTZ R5, R9, R4 ;  /* 0x0000000409057221 */ /* 0x004fc60000010000 */
[----:B0-----:R-:W-:Y:S01]  /*d960*/  FADD.FTZ R4, R11, R10 ;  /* 0x0000000a0b047221 */ /* 0x001fe20000010000 */
[----:B------:R-:W-:Y:S06]  /*d970*/  @!P0 BRA `(.L_x_2748) ;  /* 0x0000000000048947 */ /* 0x000fec0003800000 */
[----:B------:R-:W-:Y:S01]  /*d980*/  BPT.TRAP 0x1 ;  /* 0x000000040000795c */ /* 0x000fe20000300000 */
.L_x_2748:
[----:B------:R-:W-:Y:S02]  /*d990*/  IMAD R10, R13, 0x8, R2 ;  /* 0x000000080d0a7824 */ /* 0x000fe400078e0202 */
[----:B------:R-:W2:Y:S02]  /*d9a0*/  LDL R13, [R1+0x2c] ;  /* 0x00002c00010d7983 */ /* 0x000ea40000100800 */
[----:B------:R-:W-:-:S05]  /*d9b0*/  VIADD R10, R10, 0x16860 ;  /* 0x000168600a0a7836 */ /* 0x000fca0000000000 */
[----:B------:R-:W-:Y:S01]  /*d9c0*/  PRMT R10, R120, 0x654, R10 ;  /* 0x00000654780a7816 */ /* 0x000fe2000000000a */
[-C--:B------:R-:W-:Y:S01]  /*d9d0*/  FMUL.FTZ R88, R88, R7.reuse ;  /* 0x0000000758587220 */ /* 0x080fe20000410000 */
[----:B------:R-:W-:Y:S02]  /*d9e0*/  F2FP.BF16.F32.PACK_AB R122, R9, R84 ;  /* 0x00000054097a723e */ /* 0x000fe400000010ff */
        /* <DEDUP_REMOVED lines=67> */
[----:B------:R-:W-:Y:S02]  /*de20*/  VIADD R12, R12, 0xffffffff ;  /* 0xffffffff0c0c7836 */ /* 0x000fe40000000000 */
[----:B------:R-:W-:-:S10]  /*de30*/  IMAD.MOV.U32 R13, RZ, RZ, R22 ;  /* 0x000000ffff0d7224 */ /* 0x000fd400078e0016 */
[----:B0-----:R-:W-:Y:S05]  /*de40*/  @P1 BRA `(.L_x_2749) ;  /* 0xffffffd4009c1947 */ /* 0x001fea000383ffff */
.L_x_2737:
[----:B------:R-:W-:-:S13]  /*de50*/  ISETP.GE.AND P1, PT, R12, RZ, PT ;  /* 0x000000ff0c00720c */ /* 0x000fda0003f26270 */
[----:B------:R-:W-:Y:S05]  /*de60*/  @!P1 BRA `(.L_x_2750) ;  /* 0x0000001c00e09947 */ /* 0x000fea0003800000 */
[----:B------:R-:W-:Y:S01]  /*de70*/  IMAD.MOV.U32 R10, RZ, RZ, R3 ;  /* 0x000000ffff0a7224 */ /* 0x000fe200078e0003 */
[----:B------:R-:W-:Y:S01]  /*de80*/  MOV R7, R155 ;  /* 0x0000009b00077202 */ /* 0x000fe20000000f00 */
[----:B------:R-:W-:Y:S02]  /*de90*/  IMAD.MOV.U32 R11, RZ, RZ, R6 ;  /* 0x000000ffff0b7224 */ /* 0x000fe400078e0006 */
[----:B------:R-:W-:-:S07]  /*dea0*/  IMAD.MOV.U32 R13, RZ, RZ, R22 ;  /* 0x000000ffff0d7224 */ /* 0x000fce00078e0016 */
.L_x_2762:
        /* <DEDUP_REMOVED lines=11> */
.L_x_2752:
[----:B------:R-:W-:Y:S01]  /*df60*/  IMAD R0, R22, 0x8, R2 ;  /* 0x0000000816007824 */ /* 0x000fe200078e0202 */
[----:B------:R-:W-:-:S04]  /*df70*/  SHF.L.U32 R3, R155, 0x1f, RZ ;  /* 0x0000001f9b037819 */ /* 0x000fc800000006ff */
[----:B------:R0:W1:Y:S01]  /*df80*/  SYNCS.PHASECHK.TRANS64.TRYWAIT P1, [R0+URZ+0x16830], R3 ;  /* 0x01683003000075a7 */ /* 0x000062000802017f */
[----:B------:R-:W-:Y:S05]  /*df90*/  @!P0 BRA `(.L_x_2753) ;  /* 0x0000000000048947 */ /* 0x000fea0003800000 */
[----:B------:R-:W-:Y:S01]  /*dfa0*/  BPT.TRAP 0x1 ;  /* 0x000000040000795c */ /* 0x000fe20000300000 */
.L_x_2753:
[----:B------:R-:W-:Y:S04]  /*dfb0*/  BSSY B0, `(.L_x_2751) ;  /* 0x0000004000007945 */ /* 0x000fe80003800000 */
[----:B-1----:R-:W-:Y:S05]  /*dfc0*/  @P1 BRA `(.L_x_2754) ;  /* 0x0000000000081947 */ /* 0x002fea0003800000 */
[----:B------:R-:W1:Y:S02]  /*dfd0*/  SYNCS.PHASECHK.TRANS64.TRYWAIT P1, [R0+URZ+0x16830], R3 ;  /* 0x01683003000075a7 */ /* 0x000e64000802017f */
[----:B-1----:R-:W-:Y:S05]  /*dfe0*/  @!P1 BRA `(.L_x_2755) ;  /* 0x000000c000649947 */ /* 0x002fea0003800000 */
.L_x_2754:
[----:B------:R-:W-:Y:S05]  /*dff0*/  BSYNC B0 ;  /* 0x0000000000007941 */ /* 0x000fea0003800000 */
.L_x_2751:
[----:B------:R-:W2:Y:S04]  /*e000*/  LDL R6, [R1+0x20] ;  /* 0x0000200001067983 */ /* 0x000ea80000100800 */
[----:B------:R3:W-:Y:S01]  /*e010*/  STL [R1+0x70], R2 ;  /* 0x0000700201007387 */ /* 0x0007e20000100800 */
[----:B01----:R-:W0:Y:S03]  /*e020*/  S2R R0, SR_TID.X ;  /* 0x0000000000007919 */ /* 0x003e260000002100 */
[----:B---3--:R-:W3:Y:S01]  /*e030*/  LDL.64 R2, [R1+0x10] ;  /* 0x0000100001027983 */ /* 0x008ee20000100a00 */
[----:B------:R-:W-:Y:S01]  /*e040*/  IMAD.MOV.U32 R9, RZ, RZ, 0x40000040 ;  /* 0x40000040ff097424 */ /* 0x000fe200078e00ff */
[----:B------:R-:W-:Y:S05]  /*e050*/  WARPSYNC.ALL ;  /* 0x0000000000007948 */ /* 0x000fea0003800000 */
[----:B------:R-:W-:-:S02]  /*e060*/  R2UR UR15, R9 ;  /* 0x00000000090f72ca */ /* 0x000fc400000e0000 */
[----:B0-----:R-:W-:-:S05]  /*e070*/  SHF.R.U32.HI R0, RZ, 0x7, R0 ;  /* 0x00000007ff007819 */ /* 0x001fca0000011600 */
[----:B------:R-:W-:Y:S02]  /*e080*/  VIADD R0, R0, 0x8 ;  /* 0x0000000800007836 */ /* 0x000fe40000000000 */
[----:B------:R-:W-:Y:S01]  /*e090*/  IMAD.MOV.U32 R27, RZ, RZ, 0x40000040 ;  /* 0x40000040ff1b7424 */ /* 0x000fe200078e00ff */
[----:B------:R-:W-:Y:S01]  /*e0a0*/  R2UR UR4, R14 ;  /* 0x000000000e0472ca */ /* 0x000fe200000e0000 */
[----:B------:R-:W-:Y:S01]  /*e0b0*/  IMAD.MOV.U32 R25, RZ, RZ, 0x40000040 ;  /* 0x40000040ff197424 */ /* 0x000fe200078e00ff */
[----:B------:R-:W-:Y:S02]  /*e0c0*/  R2UR UR5, R15 ;  /* 0x000000000f0572ca */ /* 0x000fe400000e0000 */
[----:B------:R-:W-:Y:S02]  /*e0d0*/  R2UR UR7, R27 ;  /* 0x000000001b0772ca */ /* 0x000fe400000e0000 */
[----:B------:R-:W-:Y:S02]  /*e0e0*/  R2UR UR11, R25 ;  /* 0x00000000190b72ca */ /* 0x000fe400000e0000 */
[----:B------:R-:W-:Y:S01]  /*e0f0*/  R2UR UR19, R27 ;  /* 0x000000001b1372ca */ /* 0x000fe200000e0000 */
[----:B------:R0:W-:Y:S01]  /*e100*/  BAR.SYNC.DEFER_BLOCKING R0, 0x100 ;  /* 0x000400000000751d */ /* 0x0001e20000010000 */
[----:B--2---:R-:W-:-:S04]  /*e110*/  IMAD R26, R22, 0x400, R6 ;  /* 0x00000400161a7824 */ /* 0x004fc800078e0206 */
[----:B------:R-:W-:-:S05]  /*e120*/  VIADD R8, R26, 0x4 ;  /* 0x000000041a087836 */ /* 0x000fca0000000000 */
[----:B------:R-:W-:Y:S02]  /*e130*/  R2UR UR14, R8 ;  /* 0x00000000080e72ca */ /* 0x000fe400000e0000 */
[----:B------:R-:W2:Y:S01]  /*e140*/  LDL.64 R8, [R1+0x8] ;  /* 0x0000080001087983 */ /* 0x000ea20000100a00 */
[C---:B------:R-:W-:Y:S01]  /*e150*/  R2UR UR6, R26.reuse ;  /* 0x000000001a0672ca */ /* 0x040fe200000e0000 */
[C---:B------:R-:W-:Y:S02]  /*e160*/  VIADD R24, R26.reuse, 0x2 ;  /* 0x000000021a187836 */ /* 0x040fe40000000000 */
[----:B------:R-:W-:-:S03]  /*e170*/  VIADD R26, R26, 0x6 ;  /* 0x000000061a1a7836 */ /* 0x000fc60000000000 */
[----:B------:R-:W-:Y:S02]  /*e180*/  R2UR UR10, R24 ;  /* 0x00000000180a72ca */ /* 0x000fe400000e0000 */
[----:B------:R-:W-:Y:S02]  /*e190*/  R2UR UR18, R26 ;  /* 0x000000001a1272ca */ /* 0x000fe400000e0000 */
        /* <DEDUP_REMOVED lines=11> */
[----:B--2---:R-:W-:Y:S02]  /*e250*/  R2UR UR12, R8 ;  /* 0x00000000080c72ca */ /* 0x004fe400000e0000 */
[----:B------:R-:W-:Y:S01]  /*e260*/  R2UR UR13, R9 ;  /* 0x00000000090d72ca */ /* 0x000fe200000e0000 */
[----:B------:R-:W-:-:S12]  /*e270*/  WARPGROUP.ARRIVE ;  /* 0x00000000000079c5 */ /* 0x000fd80000000000 */
        /* <DEDUP_REMOVED lines=8> */
.L_x_2757:
[----:B------:R-:W-:Y:S01]  /*e300*/  SHF.L.U32 R0, R7, 0x1f, RZ ;  /* 0x0000001f07007819 */ /* 0x000fe200000006ff */
[----:B-----5:R-:W-:-:S04]  /*e310*/  IMAD R3, R13, 0x8, R2 ;  /* 0x000000080d037824 */ /* 0x020fc800078e0202 */
[----:B------:R0:W1:Y:S01]  /*e320*/  SYNCS.PHASECHK.TRANS64.TRYWAIT P1, [R3+URZ+0x16850], R0 ;  /* 0x01685000030075a7 */ /* 0x000062000802017f */
[----:B------:R-:W-:Y:S05]  /*e330*/  @!P0 BRA `(.L_x_2758) ;  /* 0x0000000000048947 */ /* 0x000fea0003800000 */
[----:B------:R-:W-:Y:S01]  /*e340*/  BPT.TRAP 0x1 ;  /* 0x000000040000795c */ /* 0x000fe20000300000 */
.L_x_2758:
[----:B-1----:R-:W-:Y:S05]  /*e350*/  @P1 BRA `(.L_x_2756) ;  /* 0x0000000000081947 */ /* 0x002fea0003800000 */
[----:B------:R-:W1:Y:S02]  /*e360*/  SYNCS.PHASECHK.TRANS64.TRYWAIT P1, [R3+URZ+0x16850], R0 ;  /* 0x01685000030075a7 */ /* 0x000e64000802017f */
[----:B-1----:R-:W-:Y:S05]  /*e370*/  @!P1 BRA `(.L_x_2759) ;  /* 0x000000bc00949947 */ /* 0x002fea0003800000 */
.L_x_2756:
        /* <DEDUP_REMOVED lines=25> */
[----:B------:R-:W-:Y:S02]  /*e510*/  R2UR UR6, R8 ;  /* 0x00000000080672ca */ /* 0x000fe400000e0000 */
[----:B------:R-:W-:Y:S01]  /*e520*/  R2UR UR7, R9 ;  /* 0x00000000090772ca */ /* 0x000fe200000e0000 */
[----:B------:R-:W-:Y:S01]  /*e530*/  IMAD.MOV.U32 R9, RZ, RZ, 0x40000040 ;  /* 0x40000040ff097424 */ /* 0x000fe200078e00ff */
[----:B------:R-:W-:Y:S01]  /*e540*/  IADD3 R8, R6, 0x180, RZ ;  /* 0x0000018006087810 */ /* 0x000fe20007ffe0ff */
        /* <DEDUP_REMOVED lines=39> */
.L_x_2760:
[----:B------:R-:W1:Y:S01]  /*e7c0*/  S2R R120, SR_CgaCtaId ;  /* 0x0000000000787919 */ /* 0x000e620000008800 */
[----:B0-----:R-:W-:-:S04]  /*e7d0*/  IMAD R0, R22, 0x8, R2 ;  /* 0x0000000816007824 */ /* 0x001fc800078e0202 */
[----:B------:R-:W-:-:S05]  /*e7e0*/  VIADD R0, R0, 0x16840 ;  /* 0x0001684000007836 */ /* 0x000fca0000000000 */
[----:B-1----:R-:W-:-:S04]  /*e7f0*/  PRMT R0, R120, 0x654, R0 ;  /* 0x0000065478007816 */ /* 0x002fc80000000000 */
        /* <DEDUP_REMOVED lines=36> */
[----:B------:R-:W0:Y:S02]  /*ea40*/  SHFL.BFLY PT, R3, R8, 0x1, 0x1f ;  /* 0x0c201f0008037f89 */ /* 0x000e2400000e0000 */
[----:B0-----:R-:W-:Y:S02]  /*ea50*/  FMNMX.FTZ R6, R8, R3, !PT ;  /* 0x0000000308067209 */ /* 0x001fe40007810000 */
[----:B------:R-:W-:-:S03]  /*ea60*/  FMNMX.FTZ R3, R27, R0, !PT ;  /* 0x000000001b037209 */ /* 0x000fc60007810000 */
[----:B------:R-:W-:Y:S01]  /*ea70*/  FADD.FTZ R7, -R6, R11 ;  /* 0x0000000b06077221 */ /* 0x000fe20000010100 */
        /* <DEDUP_REMOVED lines=34> */
[----:B------:R-:W0:Y:S03]  /*eca0*/  LDC R0, c[0x0][0x988] ;  /* 0x00026200ff007b82 */ /* 0x000e260000000800 */
[C---:B------:R-:W-:Y:S01]  /*ecb0*/  FADD.FTZ R8, -R3.reuse, R10 ;  /* 0x0000000a03087221 */ /* 0x040fe20000010100 */
[-C--:B0-----:R-:W-:Y:S01]  /*ecc0*/  FMUL.FTZ R9, R6, R0.reuse ;  /* 0x0000000006097220 */ /* 0x081fe20000410000 */
[-C--:B------:R-:W-:Y:S01]  /*ecd0*/  FMUL.FTZ R11, R3, R0.reuse ;  /* 0x00000000030b7220 */ /* 0x080fe20000410000 */
[-C--:B------:R-:W-:Y:S01]  /*ece0*/  FMUL.FTZ R7, R7, R0.reuse ;  /* 0x0000000007077220 */ /* 0x080fe20000410000 */
[-C--:B------:R-:W-:Y:S01]  /*ecf0*/  FMUL.FTZ R8, R8, R0.reuse ;  /* 0x0000000008087220 */ /* 0x080fe20000410000 */
        /* <DEDUP_REMOVED lines=46> */
[-C--:B------:R-:W-:Y:S01]  /*efe0*/  FFMA.FTZ R61, R61, R0.reuse, -R9 ;  /* 0x000000003d3d7223 */ /* 0x080fe20000010809 */
[-C--:B------:R-:W-:Y:S01]  /*eff0*/  FFMA.FTZ R63, R63, R0.reuse, -R11 ;  /* 0x000000003f3f7223 */ /* 0x080fe2000001080b */
[-C--:B------:R-:W-:Y:S01]  /*f000*/  FFMA.FTZ R64, R64, R0.reuse, -R9 ;  /* 0x0000000040407223 */ /* 0x080fe20000010809 */
[-C--:B------:R-:W-:Y:S01]  /*f010*/  FFMA.FTZ R66, R66, R0.reuse, -R11 ;  /* 0x0000000042427223 */ /* 0x080fe2000001080b */
[-C--:B------:R-:W-:Y:S01]  /*f020*/  FFMA.FTZ R65, R65, R0.reuse, -R9 ;  /* 0x0000000041417223 */ /* 0x080fe20000010809 */
[-C--:B------:R-:W-:Y:S01]  /*f030*/  FFMA.FTZ R67, R67, R0.reuse, -R11 ;  /* 0x0000000043437223 */ /* 0x080fe2000001080b */
[----:B------:R-:W1:Y:S01]  /*f040*/  MUFU.EX2 R28, R28 ;  /* 0x0000001c001c7308 */ /* 0x000e620000000800 */
[----:B0-----:R-:W-:Y:S01]  /*f050*/  FADD.FTZ R5, R25, R5 ;  /* 0x0000000519057221 */ /* 0x001fe20000010000 */
[-C--:B------:R-:W-:Y:S01]  /*f060*/  FFMA.FTZ R68, R68, R0.reuse, -R9 ;  /* 0x0000000044447223 */ /* 0x080fe20000010809 */
[-C--:B------:R-:W-:Y:S01]  /*f070*/  FFMA.FTZ R70, R70, R0.reuse, -R11 ;  /* 0x0000000046467223 */ /* 0x080fe2000001080b */
[-C--:B------:R-:W-:Y:S01]  /*f080*/  FFMA.FTZ R69, R69, R0.reuse, -R9 ;  /* 0x0000000045457223 */ /* 0x080fe20000010809 */
[-C--:B------:R-:W-:Y:S01]  /*f090*/  FFMA.FTZ R71, R71, R0.reuse, -R11 ;  /* 0x0000000047477223 */ /* 0x080fe2000001080b */
[-C--:B------:R-:W-:Y:S01]  /*f0a0*/  FFMA.FTZ R72, R72, R0.reuse, -R9 ;  /* 0x0000000048487223 */ /* 0x080fe20000010809 */
[-C--:B------:R-:W-:Y:S01]  /*f0b0*/  FFMA.FTZ R74, R74, R0.reuse, -R11 ;  /* 0x000000004a4a7223 */ /* 0x080fe2000001080b */
[----:B------:R-:W0:Y:S01]  /*f0c0*/  MUFU.EX2 R30, R30 ;  /* 0x0000001e001e7308 */ /* 0x000e220000000800 */
[----:B--2---:R-:W-:Y:S01]  /*f0d0*/  FADD.FTZ R10, R27, R4 ;  /* 0x000000041b0a7221 */ /* 0x004fe20000010000 */
[-C--:B------:R-:W-:Y:S01]  /*f0e0*/  FFMA.FTZ R73, R73, R0.reuse, -R9 ;  /* 0x0000000049497223 */ /* 0x080fe20000010809 */
[-C--:B------:R-:W-:Y:S01]  /*f0f0*/  FFMA.FTZ R75, R75, R0.reuse, -R11 ;  /* 0x000000004b4b7223 */ /* 0x080fe2000001080b */
[-C--:B------:R-:W-:Y:S01]  /*f100*/  FFMA.FTZ R76, R76, R0.reuse, -R9 ;  /* 0x000000004c4c7223 */ /* 0x080fe20000010809 */
[-C--:B------:R-:W-:Y:S01]  /*f110*/  FFMA.FTZ R78, R78, R0.reuse, -R11 ;  /* 0x000000004e4e7223 */ /* 0x080fe2000001080b */
[-C--:B------:R-:W-:Y:S01]  /*f120*/  FFMA.FTZ R77, R77, R0.reuse, -R9 ;  /* 0x000000004d4d7223 */ /* 0x080fe20000010809 */
[-C--:B------:R-:W-:Y:S01]  /*f130*/  FFMA.FTZ R79, R79, R0.reuse, -R11 ;  /* 0x000000004f4f7223 */ /* 0x080fe2000001080b */
[----:B------:R-:W2:Y:S01]  /*f140*/  MUFU.EX2 R29, R29 ;  /* 0x0000001d001d7308 */ /* 0x000ea20000000800 */
[----:B-1----:R-:W-:Y:S01]  /*f150*/  FADD.FTZ R4, R28, R5 ;  /* 0x000000051c047221 */ /* 0x002fe20000010000 */
        /* <DEDUP_REMOVED lines=126> */
.L_x_2761:
[----:B------:R-:W-:Y:S01]  /*f940*/  IMAD R10, R13, 0x8, R2 ;  /* 0x000000080d0a7824 */ /* 0x000fe200078e0202 */
[----:B------:R-:W-:Y:S01]  /*f950*/  ISETP.GT.AND P1, PT, R12, RZ, PT ;  /* 0x000000ff0c00720c */ /* 0x000fe20003f24270 */
[-C--:B------:R-:W-:Y:S01]  /*f960*/  FMUL.FTZ R88, R88, R7.reuse ;  /* 0x0000000758587220 */ /* 0x080fe20000410000 */
        /* <DEDUP_REMOVED lines=72> */
.L_x_2750:
[----:B------:R-:W-:Y:S05]  /*fdf0*/  WARPSYNC.ALL ;  /* 0x0000000000007948 */ /* 0x000fea0003800000 */
[----:B------:R-:W-:Y:S06]  /*fe00*/  BAR.ARV 0x8, 0x200 ;  /* 0x0208000000007b1d */ /* 0x000fec0000002000 */
[----:B------:R-:W-:Y:S05]  /*fe10*/  @!P0 BRA `(.L_x_2763) ;  /* 0x0000000000048947 */ /* 0x000fea0003800000 */
[----:B------:R-:W-:Y:S01]  /*fe20*/  BPT.TRAP 0x1 ;  /* 0x000000040000795c */ /* 0x000fe20000300000 */
.L_x_2763:
[----:B------:R-:W-:Y:S02]  /*fe30*/  LEA R10, R22, R2, 0x3 ;  /* 0x00000002160a7211 */ /* 0x000fe400078e18ff */
[----:B------:R-:W-:-:S04]  /*fe40*/  SHF.L.U32 R7, R155, 0x1f, RZ ;  /* 0x0000001f9b077819 */ /* 0x000fc800000006ff */
[----:B------:R0:W1:Y:S01]  /*fe50*/  SYNCS.PHASECHK.TRANS64.TRYWAIT P1, [R10+URZ+0x16850], R7 ;  /* 0x016850070a0075a7 */ /* 0x000062000802017f */
[----:B------:R-:W-:Y:S05]  /*fe60*/  @!P0 BRA `(.L_x_2764) ;  /* 0x0000000000048947 */ /* 0x000fea0003800000 */
[----:B------:R-:W-:Y:S01]  /*fe70*/  BPT.TRAP 0x1 ;  /* 0x000000040000795c */ /* 0x000fe20000300000 */
.L_x_2764:
[----:B------:R-:W-:-:S05]  /*fe80*/  VIADD R2, R2, 0x400 ;  /* 0x0000040002027836 */ /* 0x000fca0000000000 */
[----:B------:R-:W-:-:S04]  /*fe90*/  SHF.R.U32.HI R2, RZ, 0x4, R2 ;  /* 0x00000004ff027819 */ /* 0x000fc80000011602 */
[----:B------:R-:W-:Y:S01]  /*fea0*/  LOP3.LUT R9, R2, 0x3fff, RZ, 0xc0, !PT ;  /* 0x00003fff02097812 */ /* 0x000fe200078ec0ff */
[----:B-1----:R-:W-:Y:S06]  /*feb0*/  @P1 BRA `(.L_x_2765) ;  /* 0x0000000000081947 */ /* 0x002fec0003800000 */
[----:B------:R-:W1:Y:S02]  /*fec0*/  SYNCS.PHASECHK.TRANS64.TRYWAIT P1, [R10+URZ+0x16850], R7 ;  /* 0x016850070a0075a7 */ /* 0x000e64000802017f */
[----:B-1----:R-:W-:Y:S05]  /*fed0*/  @!P1 BRA `(.L_x_2766) ;  /* 0x000000a000d09947 */ /* 0x002fea0003800000 */
.L_x_2765:
        /* <DEDUP_REMOVED lines=9> */
[----:B------:R-:W-:Y:S01]  /*ff70*/  MOV R31, 0xff800000 ;  /* 0xff800000001f7802 */ /* 0x000fe20000000f00 */
[----:B01----:R-:W0:Y:S01]  /*ff80*/  SHFL.BFLY PT, R7, R4, 0x2, 0x1f ;  /* 0x0c401f0004077f89 */ /* 0x003e2200000e0000 */
[----:B------:R-:W-:-:S02]  /*ff90*/  IMAD.MOV.U32 R9, RZ, RZ, 0x40000040 ;  /* 0x40000040ff097424 */ /* 0x000fc400078e00ff */
[----:B------:R-:W-:-:S07]  /*ffa0*/  IMAD.MOV.U32 R30, RZ, RZ, -0x800000 ;  /* 0xff800000ff1e7424 */ /* 0x000fce00078e00ff */
[----:B------:R-:W-:Y:S01]  /*ffb0*/  HGMMA.64x64x16.F32.BF16 R88, R148, gdesc[UR4].tnspB, R88, gsb0 ;  /* 0x40e0000494587df0 */ /* 0x000fe20008001858 */
[----:B------:R-:W-:Y:S01]  /*ffc0*/  R2UR UR6, R12 ;  /* 0x000000000c0672ca */ /* 0x000fe200000e0000 */
[----:B------:R-:W-:Y:S01]  /*ffd0*/  VIADD R12, R8, 0x100 ;  /* 0x00000100080c7836 */ /* 0x000fe20000000000 */
[----:B------:R-:W-:Y:S01]  /*ffe0*/  R2UR UR7, R13 ;  /* 0x000000000d0772ca */ /* 0x000fe200000e0000 */
[----:B------:R-:W-:Y:S02]  /*fff0*/  IMAD.MOV.U32 R13, RZ, RZ, 0x40000040 ;  /* 0x40000040ff0d7424 */ /* 0x000fe400078e00ff */
[----:B--2---:R-:W-:Y:S01]  /*10000*/  FADD.FTZ R2, R2, R5 ;  /* 0x0000000502027221 */ /* 0x004fe20000010000 */
        /* <DEDUP_REMOVED lines=40> */
[----:B------:R-:W0:Y:S01]  /*10290*/  SHFL.BFLY PT, R7, R2, 0x1, 0x1f ;  /* 0x0c201f0002077f89 */ /* 0x000e2200000e0000 */
[----:B------:R-:W-:-:S03]  /*102a0*/  IMAD.MOV.U32 R4, RZ, RZ, RZ ;  /* 0x000000ffff047224 */ /* 0x000fc600078e00ff */
        /* <DEDUP_REMOVED lines=12> */
[----:B------:R-:W-:-:S03]  /*10370*/  @P1 FFMA.FTZ R31, R5, R6, R0 ;  /* 0x00000006051f1223 */ /* 0x000fc60000010000 */
[----:B------:R2:W0:Y:S01]  /*10380*/  @P2 MUFU.RCP R2, R12 ;  /* 0x0000000c00022308 */ /* 0x0004220000001000 */
[----:B-1----:R-:W-:-:S04]  /*10390*/  @P2 FMUL.FTZ R8, R9, 0.69314718246459960938 ;  /* 0x3f31721809082820 */ /* 0x002fc80000410000 */
[----:B------:R-:W-:Y:S01]  /*103a0*/  @P2 FFMA.FTZ R30, R13, R3, R8 ;  /* 0x000000030d1e2223 */ /* 0x000fe20000010008 */
[----:B------:R-:W-:Y:S02]  /*103b0*/  WARPGROUP.DEPBAR.LE gsb0, 0x0 ;  /* 0x00008000000079c5 */ /* 0x000fe40000010000 */
[----:B------:R-:W-:-:S06]  /*103c0*/  WARPGROUP.ARRIVE ;  /* 0x00000000000079c5 */ /* 0x000fcc0000000000 */
[----:B------:R-:W-:Y:S03]  /*103d0*/  HGMMA.64x64x16.F32.BF16 R88, R120, gdesc[UR4].tnspB, R88, gsb0 ;  /* 0x40e0000478587df0 */ /* 0x000fe60008001858 */
[----:B------:R-:W-:Y:S02]  /*103e0*/  WARPGROUP.DEPBAR.LE gsb0, 0x0 ;  /* 0x00008000000079c5 */ /* 0x000fe40000010000 */
[----:B--23--:R-:W-:Y:S05]  /*103f0*/  @!P0 BRA `(.L_x_2767) ;  /* 0x0000000000048947 */ /* 0x00cfea0003800000 */
[----:B------:R-:W-:Y:S01]  /*10400*/  BPT.TRAP 0x1 ;  /* 0x000000040000795c */ /* 0x000fe20000300000 */
.L_x_2767:
[----:B------:R-:W2:Y:S01]  /*10410*/  LDL.LU R5, [R1+0x58] ;  /* 0x0000580001057983 */ /* 0x000ea20000300800 */
[----:B------:R-:W-:Y:S02]  /*10420*/  VIADD R0, R10, 0x16860 ;  /* 0x000168600a007836 */ /* 0x000fe40000000000 */
[-C--:B------:R-:W-:Y:S01]  /*10430*/  FMUL.FTZ R25, R88, R4.reuse ;  /* 0x0000000458197220 */ /* 0x080fe20000410000 */
[----:B------:R-:W1:Y:S01]  /*10440*/  S2R R3, SR_CgaCtaId ;  /* 0x0000000000037919 */ /* 0x000e620000008800 */
[----:B------:R-:W-:Y:S02]  /*10450*/  VIADD R22, R22, 0x1 ;  /* 0x0000000116167836 */ /* 0x000fe40000000000 */
[----:B------:R-:W-:-:S03]  /*10460*/  FMUL.FTZ R12, R89, R4 ;  /* 0x00000004590c7220 */ /* 0x000fc60000410000 */
[----:B------:R-:W-:Y:S01]  /*10470*/  ISETP.NE.AND P0, PT, R22, 0x2, PT ;  /* 0x000000021600780c */ /* 0x000fe20003f05270 */
        /* <DEDUP_REMOVED lines=13> */
[-C--:B0-----:R-:W-:Y:S01]  /*10550*/  FMUL.FTZ R90, R90, R2.reuse ;  /* 0x000000025a5a7220 */ /* 0x081fe20000410000 */
[-C--:B------:R-:W-:Y:S01]  /*10560*/  FMUL.FTZ R13, R91, R2.reuse ;  /* 0x000000025b0d7220 */ /* 0x080fe20000410000 */
[-C--:B------:R-:W-:Y:S01]  /*10570*/  FMUL.FTZ R94, R94, R2.reuse ;  /* 0x000000025e5e7220 */ /* 0x080fe20000410000 */
[----:B------:R-:W-:Y:S01]  /*10580*/  FMUL.FTZ R15, R95, R2 ;  /* 0x000000025f0f7220 */ /* 0x000fe20000410000 */
[----:B-1----:R-:W-:-:S04]  /*10590*/  PRMT R0, R3, 0x654, R0 ;  /* 0x0000065403007816 */ /* 0x002fc80000000000 */
[----:B------:R0:W-:Y:S01]  /*105a0*/  SYNCS.ARRIVE.TRANS64.RED.A1T0 RZ, [R0+URZ], RZ ;  /* 0x000000ff00ff79a7 */ /* 0x0001e2000810043f */
[----:B------:R-:W-:Y:S01]  /*105b0*/  FMUL.FTZ R3, R92, R4 ;  /* 0x000000045c037220 */ /* 0x000fe20000410000 */
[-C--:B------:R-:W-:Y:S01]  /*105c0*/  FMUL.FTZ R98, R98, R2.reuse ;  /* 0x0000000262627220 */ /* 0x080fe20000410000 */
[-C--:B------:R-:W-:Y:S01]  /*105d0*/  FMUL.FTZ R99, R99, R2.reuse ;  /* 0x0000000263637220 */ /* 0x080fe20000410000 */
[-C--:B------:R-:W-:Y:S01]  /*105e0*/  FMUL.FTZ R102, R102, R2.reuse ;  /* 0x0000000266667220 */ /* 0x080fe20000410000 */
[----:B0-----:R-:W-:Y:S01]  /*105f0*/  SEL R0, RZ, 0x1, P0 ;  /* 0x00000001ff007807 */ /* 0x001fe20000000000 */
        /* <DEDUP_REMOVED lines=9> */
[----:B------:R-:W-:Y:S01]  /*10690*/  FMUL.FTZ R119, R119, R2 ;  /* 0x0000000277777220 */ /* 0x000fe20000410000 */
[----:B------:R-:W-:-:S02]  /*106a0*/  LOP3.LUT R155, R155, R0, RZ, 0x3c, !PT ;  /* 0x000000009b9b7212 */ /* 0x000fc400078e3cff */
[----:B------:R-:W-:Y:S01]  /*106b0*/  SEL R22, R22, RZ, P0 ;  /* 0x000000ff16167207 */ /* 0x000fe20000000000 */
[----:B--2---:R-:W-:-:S05]  /*106c0*/  VIADD R5, R5, 0x1 ;  /* 0x0000000105057836 */ /* 0x004fca0000000000 */
[----:B------:R0:W-:Y:S02]  /*106d0*/  STL [R1+0x58], R5 ;  /* 0x0000580501007387 */ /* 0x0001e40000100800 */
.L_x_2697:
[----:B------:R-:W1:Y:S01]  /*106e0*/  S2R R0, SR_TID.X ;  /* 0x0000000000007919 */ /* 0x000e620000002100 */
[----:B------:R-:W-:Y:S05]  /*106f0*/  WARPSYNC.ALL ;  /* 0x0000000000007948 */ /* 0x000fea0003800000 */
[----:B-1----:R-:W-:-:S05]  /*10700*/  VIADD R45, R0, 0xffffff80 ;  /* 0xffffff80002d7836 */ /* 0x002fca0000000000 */
[----:B------:R-:W-:-:S04]  /*10710*/  SHF.R.S32.HI R43, RZ, 0x1f, R45 ;  /* 0x0000001fff2b7819 */ /* 0x000fc8000001142d */
[----:B------:R-:W-:-:S04]  /*10720*/  LEA.HI R43, R43, R45, RZ, 0x3 ;  /* 0x0000002d2b2b7211 */ /* 0x000fc800078f18ff */
[----:B------:R-:W-:-:S05]  /*10730*/  LOP3.LUT R43, R43, 0xfffffff8, RZ, 0xc0, !PT ;  /* 0xfffffff82b2b7812 */ /* 0x000fca00078ec0ff */
[----:B------:R-:W-:-:S04]  /*10740*/  IMAD.IADD R43, R45, 0x1, -R43 ;  /* 0x000000012d2b7824 */ /* 0x000fc800078e0a2b */
[----:B------:R-:W-:-:S05]  /*10750*/  IMAD.SHL.U32 R29, R43, 0x8, RZ ;  /* 0x000000082b1d7824 */ /* 0x000fca00078e00ff */
[----:B------:R-:W-:Y:S01]  /*10760*/  SHF.R.S32.HI R28, RZ, 0x1f, R29 ;  /* 0x0000001fff1c7819 */ /* 0x000fe2000001141d */
[----:B------:R-:W1:Y:S01]  /*10770*/  S2R R0, SR_CgaCtaId ;  /* 0x0000000000007919 */ /* 0x000e620000008800 */
[----:B------:R-:W-:Y:S01]  /*10780*/  MOV R2, 0x400 ;  /* 0x0000040000027802 */ /* 0x000fe20000000f00 */
[----:B------:R-:W-:Y:S01]  /*10790*/  BSSY B0, `(.L_x_2768) ;  /* 0x000018c000007945 */ /* 0x000fe20003800000 */
[----:B------:R-:W-:Y:S02]  /*107a0*/  BAR.SYNC.DEFER_BLOCKING 0x5, 0x200 ;  /* 0x0148000000007b1d */ /* 0x000fe40000010000 */
[----:B-1----:R-:W-:-:S05]  /*107b0*/  LEA R2, R0, R2, 0x18 ;  /* 0x0000000200027211 */ /* 0x002fca00078ec0ff */
[----:B------:R1:W2:Y:S01]  /*107c0*/  LDS.128 R32, [R2+0x168d0] ;  /* 0x0168d00002207984 */ /* 0x0002a20000000c00 */
[----:B------:R-:W-:Y:S06]  /*107d0*/  BAR.ARV 0x4, 0x200 ;  /* 0x0108000000007b1d */ /* 0x000fec0000002000 */
[----:B------:R-:W-:Y:S05]  /*107e0*/  @P1 BRA `(.L_x_2769) ;  /* 0x0000000c00b41947 */ /* 0x000fea0003800000 */
[----:B------:R-:W3:Y:S04]  /*107f0*/  LDL R0, [R1+0x6c] ;  /* 0x00006c0001007983 */ /* 0x000ee80000100800 */
[----:B------:R-:W4:Y:S04]  /*10800*/  LDL.LU R40, [R1+0x4c] ;  /* 0x00004c0001287983 */ /* 0x000f280000300800 */
[----:B------:R-:W4:Y:S01]  /*10810*/  LDL.LU R38, [R1+0x50] ;  /* 0x0000500001267983 */ /* 0x000f220000300800 */
[----:B0-----:R-:W0:Y:S01]  /*10820*/  S2R R5, SR_SWINHI ;  /* 0x0000000000057919 */ /* 0x001e220000002f00 */
[----:B------:R-:W-:Y:S05]  /*10830*/  WARPSYNC.ALL ;  /* 0x0000000000007948 */ /* 0x000fea0003800000 */
[----:B------:R-:W-:Y:S01]  /*10840*/  F2FP.BF16.F32.PACK_AB R12, R12, R25 ;  /* 0x000000190c0c723e */ /* 0x000fe200000010ff */
[----:B------:R-:W-:Y:S01]  /*10850*/  ULDC.64 UR4, c[0x0][0xc00] ;  /* 0x0003000000047ab9 */ /* 0x000fe20000000a00 */
[----:B------:R-:W-:-:S02]  /*10860*/  F2FP.BF16.F32.PACK_AB R13, R13, R90 ;  /* 0x0000005a0d0d723e */ /* 0x000fc400000010ff */
[----:B------:R-:W-:Y:S02]  /*10870*/  F2FP.BF16.F32.PACK_AB R14, R14, R3 ;  /* 0x000000030e0e723e */ /* 0x000fe400000010ff */
[----:B------:R-:W-:Y:S01]  /*10880*/  F2FP.BF16.F32.PACK_AB R15, R15, R94 ;  /* 0x0000005e0f0f723e */ /* 0x000fe200000010ff */
[----:B------:R-:W-:Y:S01]  /*10890*/  IMAD.MOV.U32 R36, RZ, RZ, RZ ;  /* 0x000000ffff247224 */ /* 0x000fe200078e00ff */
[----:B--2---:R-:W2:Y:S04]  /*108a0*/  LDL R32, [R1+0x44] ;  /* 0x0000440001207983 */ /* 0x004ea80000100800 */
[----:B------:R-:W2:Y:S01]  /*108b0*/  LDL R44, [R1+0x28] ;  /* 0x00002800012c7983 */ /* 0x000ea20000100800 */
[----:B------:R-:W-:Y:S02]  /*108c0*/  MOV R20, R2 ;  /* 0x0000000200147202 */ /* 0x000fe40000000f00 */
[----:B0-----:R-:W-:Y:S01]  /*108d0*/  MOV R21, R5 ;  /* 0x0000000500157202 */ /* 0x001fe20000000f00 */
[----:B------:R-:W-:Y:S02]  /*108e0*/  BAR.SYNC.DEFER_BLOCKING 0x1, 0x180 ;  /* 0x0046000000007b1d */ /* 0x000fe40000010000 */
[----:B---3--:R-:W-:-:S03]  /*108f0*/  IMAD.WIDE R10, R0, 0x2, R20 ;  /* 0x00000002000a7825 */ /* 0x008fc600078e0214 */
[C---:B----4-:R-:W-:Y:S02]  /*10900*/  IADD3 R37, P1, R10.reuse, 0x40, RZ ;  /* 0x000000400a257810 */ /* 0x050fe40007f3e0ff */
[C---:B------:R-:W-:Y:S02]  /*10910*/  LOP3.LUT R9, R10.reuse, 0x380, RZ, 0xc0, !PT ;  /* 0x000003800a097812 */ /* 0x040fe400078ec0ff */
[C---:B------:R-:W-:Y:S02]  /*10920*/  IADD3 R39, P0, R10.reuse, 0x60, RZ ;  /* 0x000000600a277810 */ /* 0x040fe40007f1e0ff */
[----:B------:R-:W-:Y:S02]  /*10930*/  IADD3 R27, P2, R10, 0x20, RZ ;  /* 0x000000200a1b7810 */ /* 0x000fe40007f5e0ff */
[----:B------:R-:W-:Y:S02]  /*10940*/  LOP3.LUT R4, R37, 0x380, RZ, 0xc0, !PT ;  /* 0x0000038025047812 */ /* 0x000fe400078ec0ff */
[----:B------:R-:W-:-:S02]  /*10950*/  SHF.R.U64 R9, R9, 0x3, RZ ;  /* 0x0000000309097819 */ /* 0x000fc400000012ff */
[----:B-----5:R-:W-:Y:S02]  /*10960*/  LOP3.LUT R24, R39, 0x380, RZ, 0xc0, !PT ;  /* 0x0000038027187812 */ /* 0x020fe400078ec0ff */
[----:B------:R-:W-:Y:S02]  /*10970*/  LOP3.LUT R0, R27, 0x380, RZ, 0xc0, !PT ;  /* 0x000003801b007812 */ /* 0x000fe400078ec0ff */
[----:B------:R-:W-:Y:S02]  /*10980*/  SHF.R.U64 R4, R4, 0x3, RZ ;  /* 0x0000000304047819 */ /* 0x000fe400000012ff */
[----:B------:R-:W-:Y:S02]  /*10990*/  LOP3.LUT R10, R9, R10, RZ, 0x3c, !PT ;  /* 0x0000000a090a7212 */ /* 0x000fe400078e3cff */
[----:B------:R-:W-:Y:S02]  /*109a0*/  SHF.R.U64 R24, R24, 0x3, RZ ;  /* 0x0000000318187819 */ /* 0x000fe400000012ff */
[----:B------:R-:W-:Y:S01]  /*109b0*/  SHF.R.U64 R0, R0, 0x3, RZ ;  /* 0x0000000300007819 */ /* 0x000fe200000012ff */
[--C-:B------:R-:W-:Y:S01]  /*109c0*/  IMAD.X R5, RZ, RZ, R11.reuse, P0 ;  /* 0x000000ffff057224 */ /* 0x100fe200000e060b */
[----:B------:R-:W-:Y:S01]  /*109d0*/  LOP3.LUT R6, R4, R37, RZ, 0x3c, !PT ;  /* 0x0000002504067212 */ /* 0x000fe200078e3cff */
[--C-:B------:R-:W-:Y:S01]  /*109e0*/  IMAD.X R7, RZ, RZ, R11.reuse, P1 ;  /* 0x000000ffff077224 */ /* 0x100fe200008e060b */
[----:B------:R-:W-:Y:S01]  /*109f0*/  LOP3.LUT R4, R24, R39, RZ, 0x3c, !PT ;  /* 0x0000002718047212 */ /* 0x000fe200078e3cff */
[----:B------:R-:W-:Y:S01]  /*10a00*/  IMAD.X R9, RZ, RZ, R11, P2 ;  /* 0x000000ffff097224 */ /* 0x000fe200010e060b */
[----:B------:R-:W-:-:S02]  /*10a10*/  MOV R10, R10 ;  /* 0x0000000a000a7202 */ /* 0x000fc40000000f00 */
[----:B------:R-:W-:Y:S02]  /*10a20*/  LOP3.LUT R8, R0, R27, RZ, 0x3c, !PT ;  /* 0x0000001b00087212 */ /* 0x000fe400078e3cff */
[----:B------:R-:W-:Y:S01]  /*10a30*/  MOV R26, R6 ;  /* 0x00000006001a7202 */ /* 0x000fe20000000f00 */
[----:B------:R0:W-:Y:S01]  /*10a40*/  STSM.16.M88.4 [R10], R12 ;  /* 0x0000000c0a007844 */ /* 0x0001e20000000200 */
[----:B------:R-:W-:Y:S01]  /*10a50*/  MOV R3, R4 ;  /* 0x0000000400037202 */ /* 0x000fe20000000f00 */
[----:B------:R-:W3:Y:S01]  /*10a60*/  LDC R0, c[0x0][0xbe8] ;  /* 0x0002fa00ff007b82 */ /* 0x000ee20000000800 */
[----:B------:R-:W-:Y:S02]  /*10a70*/  ISETP.NE.U32.AND P0, PT, RZ, UR4, PT ;  /* 0x00000004ff007c0c */ /* 0x000fe4000bf05070 */
[----:B------:R-:W-:Y:S02]  /*10a80*/  IADD3 R24, P1, R40, UR4, RZ ;  /* 0x0000000428187c10 */ /* 0x000fe4000ff3e0ff */
[----:B------:R-:W-:-:S02]  /*10a90*/  MOV R27, R8 ;  /* 0x00000008001b7202 */ /* 0x000fc40000000f00 */
[----:B------:R-:W-:Y:S02]  /*10aa0*/  F2FP.BF16.F32.PACK_AB R4, R97, R96 ;  /* 0x000000606104723e */ /* 0x000fe400000010ff */
[----:B------:R-:W-:Y:S02]  /*10ab0*/  F2FP.BF16.F32.PACK_AB R5, R99, R98 ;  /* 0x000000626305723e */ /* 0x000fe400000010ff */
[----:B------:R-:W-:Y:S02]  /*10ac0*/  F2FP.BF16.F32.PACK_AB R6, R101, R100 ;  /* 0x000000646506723e */ /* 0x000fe400000010ff */
[----:B------:R-:W-:Y:S02]  /*10ad0*/  F2FP.BF16.F32.PACK_AB R7, R103, R102 ;  /* 0x000000666707723e */ /* 0x000fe400000010ff */
[----:B------:R-:W-:Y:S02]  /*10ae0*/  F2FP.BF16.F32.PACK_AB R8, R105, R104 ;  /* 0x000000686908723e */ /* 0x000fe400000010ff */
[----:B------:R-:W-:-:S02]  /*10af0*/  F2FP.BF16.F32.PACK_AB R9, R107, R106 ;  /* 0x0000006a6b09723e */ /* 0x000fc400000010ff */
[----:B0-----:R-:W-:Y:S02]  /*10b00*/  F2FP.BF16.F32.PACK_AB R10, R109, R108 ;  /* 0x0000006c6d0a723e */ /* 0x001fe400000010ff */
[----:B------:R-:W-:Y:S02]  /*10b10*/  F2FP.BF16.F32.PACK_AB R11, R111, R110 ;  /* 0x0000006e6f0b723e */ /* 0x000fe400000010ff */
[----:B------:R-:W-:Y:S02]  /*10b20*/  F2FP.BF16.F32.PACK_AB R12, R113, R112 ;  /* 0x00000070710c723e */ /* 0x000fe400000010ff */
[----:B------:R-:W-:Y:S02]  /*10b30*/  F2FP.BF16.F32.PACK_AB R13, R115, R114 ;  /* 0x00000072730d723e */ /* 0x000fe400000010ff */
[----:B------:R-:W-:Y:S02]  /*10b40*/  F2FP.BF16.F32.PACK_AB R14, R117, R116 ;  /* 0x00000074750e723e */ /* 0x000fe400000010ff */
[----:B------:R-:W-:-:S02]  /*10b50*/  F2FP.BF16.F32.PACK_AB R15, R119, R118 ;  /* 0x00000076770f723e */ /* 0x000fc400000010ff */
[----:B------:R-:W-:Y:S02]  /*10b60*/  ISETP.NE.AND.EX P0, PT, RZ, UR5, PT, P0 ;  /* 0x00000005ff007c0c */ /* 0x000fe4000bf05300 */
[----:B------:R-:W-:Y:S01]  /*10b70*/  IADD3.X R25, R38, UR5, RZ, P1, !PT ;  /* 0x0000000526197c10 */ /* 0x000fe20008ffe4ff */
[----:B------:R-:W-:Y:S01]  /*10b80*/  ULDC.64 UR4, c[0x0][0xc08] ;  /* 0x0003020000047ab9 */ /* 0x000fe20000000a00 */
[----:B------:R0:W-:Y:S01]  /*10b90*/  STSM.16.M88.4 [R27], R4 ;  /* 0x000000041b007844 */ /* 0x0001e20000000200 */
[----:B------:R-:W-:-:S03]  /*10ba0*/  ISETP.NE.U32.AND P1, PT, RZ, UR4, PT ;  /* 0x00000004ff007c0c */ /* 0x000fc6000bf25070 */
[----:B------:R-:W-:Y:S01]  /*10bb0*/  STSM.16.M88.4 [R26], R8 ;  /* 0x000000081a007844 */ /* 0x000fe20000000200 */
[----:B------:R-:W-:-:S03]  /*10bc0*/  ISETP.NE.AND.EX P1, PT, RZ, UR5, PT, P1 ;  /* 0x00000005ff007c0c */ /* 0x000fc6000bf25310 */
[----:B------:R4:W-:Y:S01]  /*10bd0*/  STSM.16.M88.4 [R3], R12 ;  /* 0x0000000c03007844 */ /* 0x0009e20000000200 */
[----:B------:R-:W-:Y:S09]  /*10be0*/  BAR.SYNC.DEFER_BLOCKING 0x1, 0x180 ;  /* 0x0046000000007b1d */ /* 0x000ff20000010000 */
[----:B0-----:R-:W-:Y:S01]  /*10bf0*/  @P1 IADD3 R4, P3, R40, UR4, RZ ;  /* 0x0000000428041c10 */ /* 0x001fe2000ff7e0ff */
[----:B------:R-:W-:-:S03]  /*10c00*/  ULDC UR4, c[0x0][0xa88] ;  /* 0x0002a20000047ab9 */ /* 0x000fc60000000800 */
[----:B------:R-:W-:Y:S01]  /*10c10*/  @P1 IADD3.X R5, R38, UR5, RZ, P3, !PT ;  /* 0x0000000526051c10 */ /* 0x000fe20009ffe4ff */
[----:B----4-:R-:W-:Y:S01]  /*10c20*/  IMAD.U32 R3, RZ, RZ, UR4 ;  /* 0x00000004ff037e24 */ /* 0x010fe2000f8e00ff */
[----:B------:R0:W5:Y:S05]  /*10c30*/  @P0 LDG.E R36, desc[UR40][R24.64] ;  /* 0x0000002818240981 */ /* 0x00016a000c1e1900 */
[----:B------:R0:W5:Y:S01]  /*10c40*/  @P1 LDG.E R3, desc[UR40][R4.64] ;  /* 0x0000002804031981 */ /* 0x000162000c1e1900 */
[----:B---3--:R-:W-:-:S13]  /*10c50*/  ISETP.NE.AND P2, PT, R0, 0x1, PT ;  /* 0x000000010000780c */ /* 0x008fda0003f45270 */
[----:B------:R-:W3:Y:S08]  /*10c60*/  @P2 LDC R6, c[0x0][0xbec] ;  /* 0x0002fb00ff062b82 */ /* 0x000ef00000000800 */
[----:B------:R-:W4:Y:S01]  /*10c70*/  @P2 LDC R27, c[0x0][0xbf0] ;  /* 0x0002fc00ff1b2b82 */ /* 0x000f220000000800 */
[----:B--2---:R-:W-:Y:S01]  /*10c80*/  IMAD.IADD R13, R32, 0x1, R44 ;  /* 0x00000001200d7824 */ /* 0x004fe200078e022c */
[----:B0-----:R-:W-:Y:S06]  /*10c90*/  @P1 BRA `(.L_x_2770) ;  /* 0x0000000000101947 */ /* 0x001fec0003800000 */
[----:B------:R-:W-:Y:S05]  /*10ca0*/  @!P0 BRA `(.L_x_2770) ;  /* 0x00000000000c8947 */ /* 0x000fea0003800000 */
[----:B------:R-:W2:Y:S04]  /*10cb0*/  LDG.E R4, desc[UR40][R24.64] ;  /* 0x0000002818047981 */ /* 0x000ea8000c1e1900 */
[----:B-----5:R-:W2:Y:S02]  /*10cc0*/  LDG.E R3, desc[UR40][R24.64+0x4] ;  /* 0x0000042818037981 */ /* 0x020ea4000c1e1900 */
[----:B--2---:R-:W-:-:S07]  /*10cd0*/  IMAD.IADD R3, R3, 0x1, -R4 ;  /* 0x0000000103037824 */ /* 0x004fce00078e0a04 */
.L_x_2770:
[----:B------:R-:W2:Y:S01]  /*10ce0*/  LDL.LU R10, [R1+0x5c] ;  /* 0x00005c00010a7983 */ /* 0x000ea20000300800 */
[----:B---3--:R-:W-:Y:S01]  /*10cf0*/  @P2 IMAD.HI.U32 R4, R13, R6, RZ ;  /* 0x000000060d042227 */ /* 0x008fe200078e00ff */
[----:B------:R-:W-:Y:S02]  /*10d00*/  ULDC.64 UR4, c[0x0][0xb90] ;  /* 0x0002e40000047ab9 */ /* 0x000fe40000000a00 */
[----:B------:R-:W3:Y:S04]  /*10d10*/  LDL.LU R8, [R1+0x54] ;  /* 0x0000540001087983 */ /* 0x000ee80000300800 */
[----:B------:R-:W3:Y:S01]  /*10d20*/  LDL.LU R42, [R1+0x48] ;  /* 0x00004800012a7983 */ /* 0x000ee20000300800 */
[----:B-----5:R-:W-:Y:S01]  /*10d30*/  SHF.R.S32.HI R37, RZ, 0x1f, R36 ;  /* 0x0000001fff257819 */ /* 0x020fe20000011424 */
[----:B------:R-:W-:Y:S01]  /*10d40*/  IMAD.MOV.U32 R7, RZ, RZ, R13 ;  /* 0x000000ffff077224 */ /* 0x000fe200078e000d */
[----:B----4-:R-:W-:Y:S01]  /*10d50*/  @P2 SHF.R.U32.HI R7, RZ, R27, R4 ;  /* 0x0000001bff072219 */ /* 0x010fe20000011604 */
[----:B------:R-:W4:Y:S04]  /*10d60*/  LDL R12, [R1+0x68] ;  /* 0x00006800010c7983 */ /* 0x000f280000100800 */
[----:B------:R-:W-:Y:S01]  /*10d70*/  IMAD.MOV R11, RZ, RZ, -R7 ;  /* 0x000000ffff0b7224 */ /* 0x000fe200078e0a07 */
[----:B------:R-:W-:-:S02]  /*10d80*/  SHF.R.S32.HI R40, RZ, 0x1f, R45 ;  /* 0x0000001fff287819 */ /* 0x000fc4000001142d */
[----:B------:R-:W-:Y:S02]  /*10d90*/  SHF.R.S32.HI R14, RZ, 0x1f, R45 ;  /* 0x0000001fff0e7819 */ /* 0x000fe4000001142d */
[-C--:B------:R-:W-:Y:S02]  /*10da0*/  LEA.HI R40, R40, R45.reuse, RZ, 0x3 ;  /* 0x0000002d28287211 */ /* 0x080fe400078f18ff */
[----:B------:R-:W-:Y:S02]  /*10db0*/  LEA.HI R14, R14, R45, RZ, 0x7 ;  /* 0x0000002d0e0e7211 */ /* 0x000fe400078f38ff */
[----:B------:R-:W-:Y:S02]  /*10dc0*/  SHF.R.S32.HI R40, RZ, 0x3, R40 ;  /* 0x00000003ff287819 */ /* 0x000fe40000011428 */
[----:B------:R-:W-:Y:S01]  /*10dd0*/  LOP3.LUT R14, R14, 0xffffff80, RZ, 0xc0, !PT ;  /* 0xffffff800e0e7812 */ /* 0x000fe200078ec0ff */
[----:B------:R-:W-:-:S03]  /*10de0*/  IMAD R3, R3, R0, RZ ;  /* 0x0000000003037224 */ /* 0x000fc600078e02ff */
[----:B------:R-:W-:Y:S02]  /*10df0*/  IADD3 R14, R45, -R14, RZ ;  /* 0x8000000e2d0e7210 */ /* 0x000fe40007ffe0ff */
[----:B--2---:R-:W-:Y:S02]  /*10e00*/  SEL R32, R10, RZ, !P0 ;  /* 0x000000ff0a207207 */ /* 0x004fe40004000000 */
[----:B---3--:R-:W-:Y:S02]  /*10e10*/  SEL R41, R8, RZ, !P0 ;  /* 0x000000ff08297207 */ /* 0x008fe40004000000 */
        /* <DEDUP_REMOVED lines=22> */
[----:B------:R-:W-:Y:S01]  /*10f80*/  IMAD R9, R40, 0x40, R29 ;  /* 0x0000004028097824 */ /* 0x000fe200078e021d */
[----:B------:R-:W-:Y:S01]  /*10f90*/  SHFL.IDX PT, R4, R10, RZ, 0x1c1f ;  /* 0x001c1fff0a047589 */ /* 0x000fe200000e0000 */
[----:B----4-:R-:W-:Y:S01]  /*10fa0*/  IMAD.IADD R12, R12, 0x1, R44 ;  /* 0x000000010c0c7824 */ /* 0x010fe200078e022c */
[----:B------:R-:W-:Y:S02]  /*10fb0*/  ULDC.64 UR4, c[0x0][0xaa0] ;  /* 0x0002a80000047ab9 */ /* 0x000fe40000000a00 */
[----:B------:R-:W0:Y:S01]  /*10fc0*/  SHFL.IDX PT, R5, R11, RZ, 0x1c1f ;  /* 0x001c1fff0b057589 */ /* 0x000e2200000e0000 */
[----:B------:R-:W-:-:S03]  /*10fd0*/  IMAD.WIDE R20, R9, 0x2, R20 ;  /* 0x0000000209147825 */ /* 0x000fc600078e0214 */
[----:B------:R-:W-:Y:S04]  /*10fe0*/  SHFL.IDX PT, R6, R10, 0x1, 0x1c1f ;  /* 0x003c1f000a067f89 */ /* 0x000fe800000e0000 */
[----:B------:R-:W2:Y:S01]  /*10ff0*/  SHFL.IDX PT, R7, R11, 0x1, 0x1c1f ;  /* 0x003c1f000b077f89 */ /* 0x000ea200000e0000 */
[----:B------:R-:W-:Y:S01]  /*11000*/  LOP3.LUT P0, RZ, R14, 0x3, RZ, 0xc0, !PT ;  /* 0x000000030eff7812 */ /* 0x000fe2000780c0ff */
[----:B------:R-:W-:Y:S01]  /*11010*/  VIADD R8, R12, 0x8 ;  /* 0x000000080c087836 */ /* 0x000fe20000000000 */
[C---:B------:R-:W-:Y:S02]  /*11020*/  IADD3 R13, P3, R20.reuse, 0x1800, RZ ;  /* 0x00001800140d7810 */ /* 0x040fe40007f7e0ff */
[----:B------:R-:W-:Y:S02]  /*11030*/  IADD3 R25, P4, R20, 0x3000, RZ ;  /* 0x0000300014197810 */ /* 0x000fe40007f9e0ff */
[----:B------:R-:W-:-:S02]  /*11040*/  ISETP.GE.OR P1, PT, R12, R3, P0 ;  /* 0x000000030c00720c */ /* 0x000fc40000726670 */
[----:B------:R-:W-:Y:S02]  /*11050*/  LOP3.LUT R9, R20, 0x380, RZ, 0xc0, !PT ;  /* 0x0000038014097812 */ /* 0x000fe400078ec0ff */
[----:B------:R-:W-:Y:S02]  /*11060*/  LOP3.LUT R12, R13, 0x380, RZ, 0xc0, !PT ;  /* 0x000003800d0c7812 */ /* 0x000fe400078ec0ff */
[----:B------:R-:W-:Y:S02]  /*11070*/  ISETP.GE.OR P0, PT, R8, R3, P0 ;  /* 0x000000030800720c */ /* 0x000fe40000706670 */
[----:B------:R-:W-:Y:S02]  /*11080*/  LOP3.LUT R24, R25, 0x380, RZ, 0xc0, !PT ;  /* 0x0000038019187812 */ /* 0x000fe400078ec0ff */
[----:B------:R-:W-:Y:S02]  /*11090*/  SHF.R.U64 R9, R9, 0x3, RZ ;  /* 0x0000000309097819 */ /* 0x000fe400000012ff */
[----:B------:R-:W-:-:S02]  /*110a0*/  SHF.R.U64 R12, R12, 0x3, RZ ;  /* 0x000000030c0c7819 */ /* 0x000fc400000012ff */
[----:B------:R-:W-:Y:S02]  /*110b0*/  SHF.R.U64 R24, R24, 0x3, RZ ;  /* 0x0000000318187819 */ /* 0x000fe400000012ff */
[----:B------:R-:W-:Y:S01]  /*110c0*/  LOP3.LUT R8, R9, R20, RZ, 0x3c, !PT ;  /* 0x0000001409087212 */ /* 0x000fe200078e3cff */
[--C-:B------:R-:W-:Y:S01]  /*110d0*/  IMAD.MOV.U32 R9, RZ, RZ, R21.reuse ;  /* 0x000000ffff097224 */ /* 0x100fe200078e0015 */
[----:B------:R-:W-:Y:S01]  /*110e0*/  LOP3.LUT R12, R12, R13, RZ, 0x3c, !PT ;  /* 0x0000000d0c0c7212 */ /* 0x000fe200078e3cff */
[--C-:B------:R-:W-:Y:S01]  /*110f0*/  IMAD.X R13, RZ, RZ, R21.reuse, P3 ;  /* 0x000000ffff0d7224 */ /* 0x100fe200018e0615 */
[----:B------:R-:W-:Y:S01]  /*11100*/  LOP3.LUT R24, R24, R25, RZ, 0x3c, !PT ;  /* 0x0000001918187212 */ /* 0x000fe200078e3cff */
[----:B------:R-:W-:Y:S01]  /*11110*/  IMAD.X R25, RZ, RZ, R21, P4 ;  /* 0x000000ffff197224 */ /* 0x000fe200020e0615 */
[----:B0-----:R0:W-:Y:S04]  /*11120*/  @!P1 ST.E desc[UR40][R4.64], R31 ;  /* 0x0000001f04009985 */ /* 0x0011e8000c101928 */
[----:B--2---:R2:W-:Y:S04]  /*11130*/  @!P0 ST.E desc[UR40][R6.64], R30 ;  /* 0x0000001e06008985 */ /* 0x0045e8000c101928 */
[----:B------:R-:W3:Y:S04]  /*11140*/  LD.E.128 R8, desc[UR40][R8.64] ;  /* 0x0000002808087980 */ /* 0x000ee8000c101d00 */
[----:B------:R-:W4:Y:S04]  /*11150*/  LD.E.128 R12, desc[UR40][R12.64] ;  /* 0x000000280c0c7980 */ /* 0x000f28000c101d00 */
[----:B------:R-:W4:Y:S01]  /*11160*/  LD.E.128 R24, desc[UR40][R24.64] ;  /* 0x0000002818187980 */ /* 0x000f22000c101d00 */
[----:B------:R-:W-:-:S04]  /*11170*/  IADD3 R39, P0, R20, 0x4800, RZ ;  /* 0x0000480014277810 */ /* 0x000fc80007f1e0ff */
[----:B------:R-:W-:-:S04]  /*11180*/  LOP3.LUT R20, R39, 0x380, RZ, 0xc0, !PT ;  /* 0x0000038027147812 */ /* 0x000fc800078ec0ff */
[----:B0-----:R-:W-:-:S04]  /*11190*/  SHF.R.U64 R4, R20, 0x3, RZ ;  /* 0x0000000314047819 */ /* 0x001fc800000012ff */
[----:B------:R-:W-:Y:S02]  /*111a0*/  LOP3.LUT R4, R4, R39, RZ, 0x3c, !PT ;  /* 0x0000002704047212 */ /* 0x000fe400078e3cff */
[----:B------:R-:W0:Y:S01]  /*111b0*/  @P2 LDC R39, c[0x0][0xbec] ;  /* 0x0002fb00ff272b82 */ /* 0x000e220000000800 */
[----:B------:R-:W-:Y:S02]  /*111c0*/  IMAD.X R5, RZ, RZ, R21, P0 ;  /* 0x000000ffff057224 */ /* 0x000fe400000e0615 */
[----:B------:R-:W-:Y:S02]  /*111d0*/  IMAD R21, R37, UR4, RZ ;  /* 0x0000000425157c24 */ /* 0x000fe4000f8e02ff */
[----:B--2---:R-:W-:Y:S02]  /*111e0*/  IMAD R30, R43, 0x30, R40 ;  /* 0x000000302b1e7824 */ /* 0x004fe400078e0228 */
[----:B------:R-:W5:Y:S01]  /*111f0*/  LD.E.128 R4, desc[UR40][R4.64] ;  /* 0x0000002804047980 */ /* 0x000f62000c101d00 */
[----:B------:R-:W2:Y:S01]  /*11200*/  @P2 LDC R37, c[0x0][0xbf0] ;  /* 0x0002fc00ff252b82 */ /* 0x000ea20000000800 */
[----:B------:R-:W-:-:S02]  /*11210*/  IMAD R31, R36, UR5, R21 ;  /* 0x00000005241f7c24 */ /* 0x000fc4000f8e0215 */
[----:B------:R-:W-:Y:S01]  /*11220*/  IMAD.WIDE.U32 R20, R36, UR4, RZ ;  /* 0x0000000424147c25 */ /* 0x000fe2000f8e00ff */
[----:B------:R-:W-:Y:S01]  /*11230*/  ULDC.64 UR4, c[0x0][0xae8] ;  /* 0x0002ba0000047ab9 */ /* 0x000fe20000000a00 */
[----:B------:R-:W-:Y:S01]  /*11240*/  @!PT LDS RZ, [RZ] ;  /* 0x00000000fffff984 */ /* 0x000fe20000000800 */
[----:B------:R-:W-:Y:S01]  /*11250*/  @!PT LDS RZ, [RZ] ;  /* 0x00000000fffff984 */ /* 0x000fe20000000800 */
[----:B------:R-:W-:Y:S01]  /*11260*/  @!PT LDS RZ, [RZ] ;  /* 0x00000000fffff984 */ /* 0x000fe20000000800 */
[----:B------:R-:W-:Y:S01]  /*11270*/  @!PT LDS RZ, [RZ] ;  /* 0x00000000fffff984 */ /* 0x000fe20000000800 */
[----:B------:R1:W-:Y:S06]  /*11280*/  MEMBAR.ALL.CTA ;  /* 0x0000000000007992 */ /* 0x0003ec0000008000 */
[----:B-1----:R-:W1:Y:S01]  /*11290*/  FENCE.VIEW.ASYNC.S ;  /* 0x00000000000073c6 */ /* 0x002e620000000000 */
[----:B------:R-:W-:Y:S02]  /*112a0*/  IMAD.IADD R21, R21, 0x1, R31 ;  /* 0x0000000115157824 */ /* 0x000fe400078e021f */
[----:B------:R-:W-:-:S02]  /*112b0*/  IMAD R31, R38, UR4, RZ ;  /* 0x00000004261f7c24 */ /* 0x000fc4000f8e02ff */
[----:B------:R-:W-:Y:S02]  /*112c0*/  IMAD.IADD R36, R44, 0x1, R30 ;  /* 0x000000012c247824 */ /* 0x000fe400078e021e */
[C---:B------:R-:W-:Y:S02]  /*112d0*/  IMAD R31, R42.reuse, UR5, R31 ;  /* 0x000000052a1f7c24 */ /* 0x040fe4000f8e021f */
[----:B------:R-:W-:Y:S01]  /*112e0*/  IMAD.WIDE.U32 R20, R42, UR4, R20 ;  /* 0x000000042a147c25 */ /* 0x000fe2000f8e0014 */
[----:B------:R-:W-:-:S03]  /*112f0*/  ULDC.64 UR4, c[0x0][0xaf0] ;  /* 0x0002bc0000047ab9 */ /* 0x000fc60000000a00 */
[----:B0-----:R-:W-:-:S04]  /*11300*/  @P2 IMAD.HI.U32 R30, R36, R39, RZ ;  /* 0x00000027241e2227 */ /* 0x001fc800078e00ff */
        /* <DEDUP_REMOVED lines=24> */
[----:B------:R-:W-:Y:S01]  /*11490*/  LEA.HI.X R38, R20, UR5, R21, 0x1, P0 ;  /* 0x0000000514267c11 */ /* 0x000fe200080f0c15 */
[----:B-1----:R-:W0:Y:S01]  /*114a0*/  SHFL.IDX PT, R30, R32, RZ, 0x181f ;  /* 0x00181fff201e7589 */ /* 0x002e2200000e0000 */
[----:B------:R-:W-:-:S03]  /*114b0*/  IMAD.IADD R40, R40, 0x1, R44 ;  /* 0x0000000128287824 */ /* 0x000fc600078e022c */
[----:B------:R-:W1:Y:S01]  /*114c0*/  SHFL.IDX PT, R36, R32, 0x1, 0x181f ;  /* 0x00381f0020247f89 */ /* 0x000e6200000e0000 */
[----:B------:R-:W-:-:S03]  /*114d0*/  ISETP.GE.AND P0, PT, R29, UR4, PT ;  /* 0x000000041d007c0c */ /* 0x000fc6000bf06270 */
[----:B------:R-:W2:Y:S04]  /*114e0*/  SHFL.IDX PT, R21, R38, RZ, 0x181f ;  /* 0x00181fff26157589 */ /* 0x000ea800000e0000 */
[----:B------:R-:W2:Y:S01]  /*114f0*/  SHFL.IDX PT, R42, R32, 0x2, 0x181f ;  /* 0x00581f00202a7f89 */ /* 0x000ea200000e0000 */
[----:B------:R-:W-:-:S03]  /*11500*/  VIADD R0, R40, 0x30 ;  /* 0x0000003028007836 */ /* 0x000fc60000000000 */
[----:B------:R-:W2:Y:S01]  /*11510*/  SHFL.IDX PT, R31, R38, 0x1, 0x181f ;  /* 0x00381f00261f7f89 */ /* 0x000ea200000e0000 */
[CC--:B------:R-:W-:Y:S01]  /*11520*/  ISETP.GE.OR P3, PT, R40.reuse, R3.reuse, P0 ;  /* 0x000000032800720c */ /* 0x0c0fe20000766670 */
[----:B------:R-:W-:Y:S02]  /*11530*/  VIADD R20, R40, 0x60 ;  /* 0x0000006028147836 */ /* 0x000fe40000000000 */
[----:B------:R-:W2:Y:S01]  /*11540*/  SHFL.IDX PT, R37, R38, 0x2, 0x181f ;  /* 0x00581f0026257f89 */ /* 0x000ea200000e0000 */
[-C--:B------:R-:W-:Y:S02]  /*11550*/  ISETP.GE.OR P2, PT, R0, R3.reuse, P0 ;  /* 0x000000030000720c */ /* 0x080fe40000746670 */
[----:B------:R-:W-:Y:S01]  /*11560*/  ISETP.GE.OR P1, PT, R20, R3, P0 ;  /* 0x000000031400720c */ /* 0x000fe20000726670 */
[----:B------:R-:W-:-:S06]  /*11570*/  VIADD R0, R2, 0x16820 ;  /* 0x0001682002007836 */ /* 0x000fcc0000000000 */
[----:B0-----:R-:W-:-:S04]  /*11580*/  @!P3 LEA R20, P5, R29, R30, 0x1 ;  /* 0x0000001e1d14b211 */ /* 0x001fc800078a08ff */
[C---:B-1----:R-:W-:Y:S02]  /*11590*/  @!P2 LEA R30, P4, R29.reuse, R36, 0x1 ;  /* 0x000000241d1ea211 */ /* 0x042fe400078808ff */
[C---:B--2---:R-:W-:Y:S02]  /*115a0*/  @!P3 LEA.HI.X R21, R29.reuse, R21, R28, 0x1, P5 ;  /* 0x000000151d15b211 */ /* 0x044fe400028f0c1c */
[C---:B------:R-:W-:Y:S02]  /*115b0*/  @!P1 LEA R36, P5, R29.reuse, R42, 0x1 ;  /* 0x0000002a1d249211 */ /* 0x040fe400078a08ff */
[----:B------:R-:W-:Y:S02]  /*115c0*/  PRMT R0, RZ, 0x654, R0 ;  /* 0x00000654ff007816 */ /* 0x000fe40000000000 */
[C-C-:B------:R-:W-:Y:S02]  /*115d0*/  @!P2 LEA.HI.X R31, R29.reuse, R31, R28.reuse, 0x1, P4 ;  /* 0x0000001f1d1fa211 */ /* 0x140fe400020f0c1c */
[----:B------:R-:W-:Y:S01]  /*115e0*/  @!P1 LEA.HI.X R37, R29, R37, R28, 0x1, P5 ;  /* 0x000000251d259211 */ /* 0x000fe200028f0c1c */
[----:B------:R0:W-:Y:S02]  /*115f0*/  SYNCS.ARRIVE.TRANS64.RED.A1T0 RZ, [R0+URZ], RZ ;  /* 0x000000ff00ff79a7 */ /* 0x0001e4000810043f */
[----:B0-----:R-:W-:-:S05]  /*11600*/  VIADD R0, R40, 0x90 ;  /* 0x0000009028007836 */ /* 0x001fca0000000000 */
[----:B------:R-:W-:Y:S01]  /*11610*/  ISETP.GE.OR P0, PT, R0, R3, P0 ;  /* 0x000000030000720c */ /* 0x000fe20000706670 */
[----:B------:R-:W2:Y:S04]  /*11620*/  SHFL.IDX PT, R32, R32, 0x3, 0x181f ;  /* 0x00781f0020207f89 */ /* 0x000ea800000e0000 */
[----:B------:R-:W0:Y:S04]  /*11630*/  SHFL.IDX PT, R38, R38, 0x3, 0x181f ;  /* 0x00781f0026267f89 */ /* 0x000e2800000e0000 */
[----:B---3--:R3:W-:Y:S04]  /*11640*/  @!P3 ST.E.128 desc[UR40][R20.64], R8 ;  /* 0x000000081400b985 */ /* 0x0087e8000c101d28 */
[----:B----4-:R3:W-:Y:S04]  /*11650*/  @!P2 ST.E.128 desc[UR40][R30.64], R12 ;  /* 0x0000000c1e00a985 */ /* 0x0107e8000c101d28 */
[----:B------:R3:W-:Y:S01]  /*11660*/  @!P1 ST.E.128 desc[UR40][R36.64], R24 ;  /* 0x0000001824009985 */ /* 0x0007e2000c101d28 */
[----:B0-2---:R-:W-:Y:S05]  /*11670*/  @P0 BRA `(.L_x_2771) ;  /* 0x0000000800740947 */ /* 0x005fea0003800000 */
[----:B---3--:R-:W-:-:S04]  /*11680*/  LEA R8, P0, R29, R32, 0x1 ;  /* 0x000000201d087211 */ /* 0x008fc800078008ff */
[----:B------:R-:W-:-:S05]  /*11690*/  LEA.HI.X R9, R29, R38, R28, 0x1, P0 ;  /* 0x000000261d097211 */ /* 0x000fca00000f0c1c */
[----:B-----5:R2:W-:Y:S01]  /*116a0*/  ST.E.128 desc[UR40][R8.64], R4 ;  /* 0x0000000408007985 */ /* 0x0205e2000c101d28 */
[----:B------:R-:W-:Y:S05]  /*116b0*/  BRA `(.L_x_2771) ;  /* 0x0000000800647947 */ /* 0x000fea0003800000 */
.L_x_2769:
[----:B------:R-:W3:Y:S01]  /*116c0*/  LDL.LU R6, [R1+0x4c] ;  /* 0x00004c0001067983 */ /* 0x000ee20000300800 */
[----:B------:R-:W-:Y:S01]  /*116d0*/  ULDC.64 UR4, c[0x0][0xc00] ;  /* 0x0003000000047ab9 */ /* 0x000fe20000000a00 */
[----:B------:R-:W-:Y:S01]  /*116e0*/  MOV R0, RZ ;  /* 0x000000ff00007202 */ /* 0x000fe20000000f00 */
[----:B------:R-:W4:Y:S01]  /*116f0*/  LDC R25, c[0x0][0xbe8] ;  /* 0x0002fa00ff197b82 */ /* 0x000f220000000800 */
[----:B------:R-:W0:Y:S01]  /*11700*/  LDL.LU R3, [R1+0x50] ;  /* 0x0000500001037983 */ /* 0x000e220000300800 */
[----:B------:R-:W-:-:S04]  /*11710*/  ISETP.NE.U32.AND P0, PT, RZ, UR4, PT ;  /* 0x00000004ff007c0c */ /* 0x000fc8000bf05070 */
[----:B------:R-:W-:Y:S02]  /*11720*/  ISETP.NE.AND.EX P0, PT, RZ, UR5, PT, P0 ;  /* 0x00000005ff007c0c */ /* 0x000fe4000bf05300 */
[----:B---3--:R-:W-:-:S04]  /*11730*/  IADD3 R4, P1, R6, UR4, RZ ;  /* 0x0000000406047c10 */ /* 0x008fc8000ff3e0ff */
[----:B0-----:R-:W-:Y:S01]  /*11740*/  IADD3.X R5, R3, UR5, RZ, P1, !PT ;  /* 0x0000000503057c10 */ /* 0x001fe20008ffe4ff */
[----:B------:R-:W-:Y:S02]  /*11750*/  ULDC.64 UR4, c[0x0][0xc08] ;  /* 0x0003020000047ab9 */ /* 0x000fe40000000a00 */
[----:B------:R-:W-:-:S04]  /*11760*/  ISETP.NE.U32.AND P1, PT, RZ, UR4, PT ;  /* 0x00000004ff007c0c */ /* 0x000fc8000bf25070 */
[----:B------:R0:W5:Y:S01]  /*11770*/  @P0 LDG.E R0, desc[UR40][R4.64] ;  /* 0x0000002804000981 */ /* 0x000162000c1e1900 */
[----:B------:R-:W-:Y:S01]  /*11780*/  ISETP.NE.AND.EX P1, PT, RZ, UR5, PT, P1 ;  /* 0x00000005ff007c0c */ /* 0x000fe2000bf25310 */
[----:B------:R-:W3:-:S12]  /*11790*/  S2R R10, SR_TID.X ;  /* 0x00000000000a7919 */ /* 0x000ed80000002100 */
[----:B------:R-:W-:Y:S01]  /*117a0*/  @P1 IADD3 R6, P2, R6, UR4, RZ ;  /* 0x0000000406061c10 */ /* 0x000fe2000ff5e0ff */
[----:B------:R-:W-:Y:S02]  /*117b0*/  ULDC UR4, c[0x0][0xa88] ;  /* 0x0002a20000047ab9 */ /* 0x000fe40000000800 */
[----:B------:R-:W-:Y:S01]  /*117c0*/  IMAD.U32 R8, RZ, RZ, UR4 ;  /* 0x00000004ff087e24 */ /* 0x000fe2000f8e00ff */
[----:B------:R-:W-:-:S05]  /*117d0*/  @P1 IADD3.X R7, R3, UR5, RZ, P2, !PT ;  /* 0x0000000503071c10 */ /* 0x000fca00097fe4ff */
[----:B------:R0:W5:Y:S01]  /*117e0*/  @P1 LDG.E R8, desc[UR40][R6.64] ;  /* 0x0000002806081981 */ /* 0x000162000c1e1900 */
[----:B----4-:R-:W-:Y:S01]  /*117f0*/  ISETP.NE.AND P2, PT, R25, 0x1, PT ;  /* 0x000000011900780c */ /* 0x010fe20003f45270 */
[----:B---3--:R-:W-:-:S12]  /*11800*/  VIADD R31, R10, 0xffffff80 ;  /* 0xffffff800a1f7836 */ /* 0x008fd80000000000 */
[----:B------:R-:W3:Y:S01]  /*11810*/  @P2 LDC R20, c[0x0][0xbec] ;  /* 0x0002fb00ff142b82 */ /* 0x000ee20000000800 */
[----:B------:R-:W-:-:S07]  /*11820*/  ISETP.GE.AND P3, PT, R31, 0xc0, PT ;  /* 0x000000c01f00780c */ /* 0x000fce0003f66270 */
[----:B------:R-:W4:Y:S01]  /*11830*/  @P2 LDC R27, c[0x0][0xbf0] ;  /* 0x0002fc00ff1b2b82 */ /* 0x000f220000000800 */
[----:B0-----:R-:W-:Y:S05]  /*11840*/  @P1 BRA `(.L_x_2772) ;  /* 0x0000000000101947 */ /* 0x001fea0003800000 */
[----:B------:R-:W-:Y:S05]  /*11850*/  @!P0 BRA `(.L_x_2772) ;  /* 0x00000000000c8947 */ /* 0x000fea0003800000 */
[----:B------:R-:W2:Y:S04]  /*11860*/  LDG.E R3, desc[UR40][R4.64] ;  /* 0x0000002804037981 */ /* 0x000ea8000c1e1900 */
[----:B-----5:R-:W2:Y:S02]  /*11870*/  LDG.E R8, desc[UR40][R4.64+0x4] ;  /* 0x0000042804087981 */ /* 0x020ea4000c1e1900 */
[----:B--2---:R-:W-:-:S07]  /*11880*/  IMAD.IADD R8, R8, 0x1, -R3 ;  /* 0x0000000108087824 */ /* 0x004fce00078e0a03 */
.L_x_2772:
        /* <DEDUP_REMOVED lines=11> */
[----:B-----5:R-:W-:Y:S01]  /*11940*/  IADD3 R10, R30, -0x80, R10 ;  /* 0xffffff801e0a7810 */ /* 0x020fe20007ffe00a */
[----:B0-----:R-:W-:-:S05]  /*11950*/  IMAD R3, R8, R9, RZ ;  /* 0x0000000908037224 */ /* 0x001fca00078e02ff */
        /* <DEDUP_REMOVED lines=35> */
.L_x_2774:
[----:B------:R-:W-:Y:S05]  /*11b90*/  BSYNC B1 ;  /* 0x0000000000017941 */ /* 0x000fea0003800000 */
.L_x_2773:
[----:B------:R-:W-:Y:S01]  /*11ba0*/  SHF.R.S32.HI R26, RZ, 0x1f, R31 ;  /* 0x0000001fff1a7819 */ /* 0x000fe2000001141f */
[----:B------:R-:W-:Y:S01]  /*11bb0*/  ULDC.64 UR4, c[0x0][0xaa0] ;  /* 0x0002a80000047ab9 */ /* 0x000fe20000000a00 */
[----:B------:R-:W-:Y:S01]  /*11bc0*/  ULDC.64 UR6, c[0x0][0xa80] ;  /* 0x0002a00000067ab9 */ /* 0x000fe20000000a00 */
[----:B0-----:R-:W-:Y:S01]  /*11bd0*/  IMAD R3, R11, UR4, RZ ;  /* 0x000000040b037c24 */ /* 0x001fe2000f8e02ff */
[----:B------:R-:W-:Y:S01]  /*11be0*/  LEA.HI R26, R26, R31, RZ, 0x3 ;  /* 0x0000001f1a1a7211 */ /* 0x000fe200078f18ff */
[----:B------:R-:W-:-:S03]  /*11bf0*/  IMAD.WIDE.U32 R4, R0, UR4, RZ ;  /* 0x0000000400047c25 */ /* 0x000fc6000f8e00ff */
[----:B------:R-:W-:Y:S01]  /*11c00*/  SHF.R.S32.HI R26, RZ, 0x3, R26 ;  /* 0x00000003ff1a7819 */ /* 0x000fe2000001141a */
[----:B------:R-:W-:Y:S01]  /*11c10*/  IMAD R3, R0, UR5, R3 ;  /* 0x0000000500037c24 */ /* 0x000fe2000f8e0203 */
[----:B------:R-:W-:Y:S02]  /*11c20*/  ULDC.64 UR4, c[0x0][0xae8] ;  /* 0x0002ba0000047ab9 */ /* 0x000fe40000000a00 */
[----:B------:R-:W-:Y:S02]  /*11c30*/  IMAD R6, R12, UR4, RZ ;  /* 0x000000040c067c24 */ /* 0x000fe4000f8e02ff */
[----:B------:R-:W-:Y:S02]  /*11c40*/  IMAD R0, R43, 0x30, R26 ;  /* 0x000000302b007824 */ /* 0x000fe400078e021a */
[----:B------:R-:W-:Y:S02]  /*11c50*/  IMAD.IADD R5, R5, 0x1, R3 ;  /* 0x0000000105057824 */ /* 0x000fe400078e0203 */
[----:B-----5:R-:W-:-:S02]  /*11c60*/  IMAD.IADD R9, R30, 0x1, R0 ;  /* 0x000000011e097824 */ /* 0x020fc400078e0200 */
[----:B------:R-:W-:Y:S02]  /*11c70*/  IMAD R7, R24, UR5, R6 ;  /* 0x0000000518077c24 */ /* 0x000fe4000f8e0206 */
[----:B------:R-:W-:-:S04]  /*11c80*/  @P2 IMAD.HI.U32 R0, R9, R20, RZ ;  /* 0x0000001409002227 */ /* 0x000fc800078e00ff */
[----:B------:R-:W-:Y:S01]  /*11c90*/  IMAD.WIDE.U32 R4, R24, UR4, R4 ;  /* 0x0000000418047c25 */ /* 0x000fe2000f8e0004 */
[----:B------:R-:W-:-:S03]  /*11ca0*/  ULDC.64 UR4, c[0x0][0xaf0] ;  /* 0x0002bc0000047ab9 */ /* 0x000fc60000000a00 */
[----:B------:R-:W-:Y:S01]  /*11cb0*/  IMAD.MOV.U32 R3, RZ, RZ, R9 ;  /* 0x000000ffff037224 */ /* 0x000fe200078e0009 */
[----:B------:R-:W-:Y:S01]  /*11cc0*/  @P2 SHF.R.U32.HI R3, RZ, R27, R0 ;  /* 0x0000001bff032219 */ /* 0x000fe20000011600 */
[----:B------:R-:W-:Y:S02]  /*11cd0*/  IMAD R6, R14, UR4, RZ ;  /* 0x000000040e067c24 */ /* 0x000fe4000f8e02ff */
[----:B------:R-:W-:Y:S01]  /*11ce0*/  IMAD.IADD R5, R5, 0x1, R7 ;  /* 0x0000000105057824 */ /* 0x000fe200078e0207 */
[----:B------:R-:W-:Y:S01]  /*11cf0*/  SHF.R.S32.HI R0, RZ, 0x1f, R3 ;  /* 0x0000001fff007819 */ /* 0x000fe20000011403 */
        /* <DEDUP_REMOVED lines=13> */
[----:B------:R-:W-:Y:S01]  /*11dd0*/  IMAD.WIDE.U32 R20, R7, UR4, R4 ;  /* 0x0000000407147c25 */ /* 0x000fe2000f8e0004 */
        /* <DEDUP_REMOVED lines=11> */
[----:B------:R-:W2:Y:S03]  /*11e90*/  SHFL.IDX PT, R0, R20, RZ, 0x181f ;  /* 0x00181fff14007589 */ /* 0x000ea600000e0000 */
[C---:B------:R-:W-:Y:S01]  /*11ea0*/  VIADD R10, R24.reuse, 0x60 ;  /* 0x00000060180a7836 */ /* 0x040fe20000000000 */
[----:B------:R-:W3:Y:S01]  /*11eb0*/  SHFL.IDX PT, R5, R7, 0x1, 0x181f ;  /* 0x00381f0007057f89 */ /* 0x000ee200000e0000 */
[CC--:B------:R-:W-:Y:S02]  /*11ec0*/  ISETP.GE.OR P2, PT, R24.reuse, R21.reuse, P0 ;  /* 0x000000151800720c */ /* 0x0c0fe40000746670 */
[----:B------:R-:W-:Y:S01]  /*11ed0*/  IADD3 R8, R24, 0x30, RZ ;  /* 0x0000003018087810 */ /* 0x000fe20007ffe0ff */
[----:B------:R-:W4:Y:S01]  /*11ee0*/  SHFL.IDX PT, R14, R7, 0x2, 0x181f ;  /* 0x00581f00070e7f89 */ /* 0x000f2200000e0000 */
[----:B------:R-:W-:-:S02]  /*11ef0*/  ISETP.GE.OR P4, PT, R10, R21, P0 ;  /* 0x000000150a00720c */ /* 0x000fc40000786670 */
[----:B------:R-:W-:Y:S01]  /*11f00*/  ISETP.GE.OR P3, PT, R8, R21, P0 ;  /* 0x000000150800720c */ /* 0x000fe20000766670 */
[----:B------:R-:W5:Y:S04]  /*11f10*/  SHFL.IDX PT, R4, R20, 0x1, 0x181f ;  /* 0x00381f0014047f89 */ /* 0x000f6800000e0000 */
[----:B------:R-:W1:Y:S02]  /*11f20*/  SHFL.IDX PT, R6, R20, 0x2, 0x181f ;  /* 0x00581f0014067f89 */ /* 0x000e6400000e0000 */
[----:B0-----:R-:W-:-:S04]  /*11f30*/  @!P2 LEA R10, P5, R29, R3, 0x1 ;  /* 0x000000031d0aa211 */ /* 0x001fc800078a08ff */
[C---:B--2---:R-:W-:Y:S02]  /*11f40*/  @!P2 LEA.HI.X R3, R29.reuse, R0, R28, 0x1, P5 ;  /* 0x000000001d03a211 */ /* 0x044fe400028f0c1c */
[----:B------:R0:W2:Y:S01]  /*11f50*/  SHFL.IDX PT, R0, R20, 0x3, 0x181f ;  /* 0x00781f0014007f89 */ /* 0x0000a200000e0000 */
[C---:B---3--:R-:W-:Y:S02]  /*11f60*/  @!P3 LEA R8, P1, R29.reuse, R5, 0x1 ;  /* 0x000000051d08b211 */ /* 0x048fe400078208ff */
[----:B------:R-:W-:Y:S01]  /*11f70*/  @!P2 IMAD.MOV.U32 R11, RZ, RZ, R3 ;  /* 0x000000ffff0ba224 */ /* 0x000fe200078e0003 */
[----:B----4-:R-:W-:-:S04]  /*11f80*/  @!P4 LEA R25, P5, R29, R14, 0x1 ;  /* 0x0000000e1d19c211 */ /* 0x010fc800078a08ff */
[----:B------:R0:W-:Y:S01]  /*11f90*/  @!P2 ST.E.128 desc[UR40][R10.64], RZ ;  /* 0x000000ff0a00a985 */ /* 0x0001e2000c101d28 */
[C-C-:B-----5:R-:W-:Y:S01]  /*11fa0*/  @!P3 LEA.HI.X R9, R29.reuse, R4, R28.reuse, 0x1, P1 ;  /* 0x000000041d09b211 */ /* 0x160fe200008f0c1c */
[----:B------:R-:W-:Y:S02]  /*11fb0*/  @!P4 IMAD.MOV.U32 R4, RZ, RZ, R25 ;  /* 0x000000ffff04c224 */ /* 0x000fe400078e0019 */
[----:B------:R0:W3:Y:S01]  /*11fc0*/  SHFL.IDX PT, R14, R7, 0x3, 0x181f ;  /* 0x00781f00070e7f89 */ /* 0x0000e200000e0000 */
[----:B-1----:R-:W-:-:S03]  /*11fd0*/  @!P4 LEA.HI.X R5, R29, R6, R28, 0x1, P5 ;  /* 0x000000061d05c211 */ /* 0x002fc600028f0c1c */
[----:B------:R0:W-:Y:S04]  /*11fe0*/  @!P3 ST.E.128 desc[UR40][R8.64], RZ ;  /* 0x000000ff0800b985 */ /* 0x0001e8000c101d28 */
[----:B------:R0:W-:Y:S02]  /*11ff0*/  @!P4 ST.E.128 desc[UR40][R4.64], RZ ;  /* 0x000000ff0400c985 */ /* 0x0001e4000c101d28 */
.L_x_2954:
[----:B------:R-:W-:-:S05]  /*12000*/  VIADD R24, R24, 0x90 ;  /* 0x0000009018187836 */ /* 0x000fca0000000000 */
[----:B------:R-:W-:-:S13]  /*12010*/  ISETP.GE.OR P0, PT, R24, R21, P0 ;  /* 0x000000151800720c */ /* 0x000fda0000706670 */
[----:B---3--:R-:W-:-:S04]  /*12020*/  @!P0 LEA R14, P1, R29, R14, 0x1 ;  /* 0x0000000e1d0e8211 */ /* 0x008fc800078208ff */
[----:B--2---:R-:W-:-:S05]  /*12030*/  @!P0 LEA.HI.X R15, R29, R0, R28, 0x1, P1 ;  /* 0x000000001d0f8211 */ /* 0x004fca00008f0c1c */
[----:B------:R1:W-:Y:S04]  /*12040*/  @!P0 ST.E.128 desc[UR40][R14.64], RZ ;  /* 0x000000ff0e008985 */ /* 0x0003e8000c101d28 */
.L_x_2771:
[----:B------:R-:W-:Y:S05]  /*12050*/  BSYNC B0 ;  /* 0x0000000000007941 */ /* 0x000fea0003800000 */
.L_x_2768:
[----:B------:R-:W-:Y:S02]  /*12060*/  ULDC UR4, c[0x0][0xc3c] ;  /* 0x00030f0000047ab9 */ /* 0x000fe40000000800 */
[----:B------:R-:W-:-:S13]  /*12070*/  ISETP.GE.AND P0, PT, R35, UR4, PT ;  /* 0x0000000423007c0c */ /* 0x000fda000bf06270 */
[----:B------:R-:W-:Y:S05]  /*12080*/  @!P0 BRA `(.L_x_2776) ;  /* 0xfffffeec00dc8947 */ /* 0x000fea000383ffff */
[----:B------:R-:W-:Y:S05]  /*12090*/  BRA `(.L_x_2631) ;  /* 0x0000006c00287947 */ /* 0x000fea0003800000 */
.L_x_2629:
[----:B------:R-:W-:-:S08]  /*120a0*/  NOP ;  /* 0x0000000000007918 */ /* 0x000fd00000000000 */
[----:B--2---:R-:W0:-:S00]  /*120b0*/  USETMAXREG.DEALLOC.CTAPOOL 0x20 ;  /* 0x00000020000079c8 */ /* 0x004e0000080e0500 */
        /* <DEDUP_REMOVED lines=11> */
[----:B------:R-:W0:Y:S01]  /*12170*/  LDS.128 R16, [UR4+0x168d0] ;  /* 0x0168d004ff107984 */ /* 0x000e220008000c00 */
[----:B------:R-:W-:Y:S06]  /*12180*/  BAR.ARV 0x4, 0x200 ;  /* 0x0108000000007b1d */ /* 0x000fec0000002000 */
[----:B------:R-:W-:Y:S05]  /*12190*/  BRA `(.L_x_2778) ;  /* 0x0000000800887947 */ /* 0x000fea0003800000 */
.L_x_2777:
        /* <DEDUP_REMOVED lines=42> */
.L_x_2783:
        /* <DEDUP_REMOVED lines=12> */
.L_x_2782:
[----:B------:R-:W-:Y:S05]  /*12500*/  BSYNC B0 ;  /* 0x0000000000007941 */ /* 0x000fea0003800000 */
.L_x_2781:
        /* <DEDUP_REMOVED lines=20> */
[----:B------:R-:W-:Y:S02]  /*12650*/  IMAD.MOV.U32 R6, RZ, RZ, R9 ;  /* 0x000000ffff067224 */ /* 0x000fe400078e0009 */
[----:B------:R-:W-:-:S07]  /*12660*/  IMAD.MOV.U32 R9, RZ, RZ, R3 ;  /* 0x000000ffff097224 */ /* 0x000fce00078e0003 */
.L_x_2779:
        /* <DEDUP_REMOVED lines=21> */
.L_x_2784:
[----:B-1----:R-:W-:Y:S01]  /*127c0*/  IMAD R16, R16, UR5, R9 ;  /* 0x0000000510107c24 */ /* 0x002fe2000f8e0209 */
[----:B0-----:R-:W-:Y:S01]  /*127d0*/  IABS R6, R4 ;  /* 0x0000000400067213 */ /* 0x001fe20000000000 */
[----:B------:R-:W-:Y:S02]  /*127e0*/  IMAD R11, R15, R8, RZ ;  /* 0x000000080f0b7224 */ /* 0x000fe400078e02ff */
[----:B------:R-:W-:Y:S01]  /*127f0*/  IMAD.MOV.U32 R2, RZ, RZ, RZ ;  /* 0x000000ffff027224 */ /* 0x000fe200078e00ff */
[----:B------:R-:W-:Y:S01]  /*12800*/  IADD3 R9, -R16, UR6, RZ ;  /* 0x0000000610097c10 */ /* 0x000fe2000fffe1ff */
[----:B------:R-:W-:Y:S02]  /*12810*/  IMAD.MOV R6, RZ, RZ, -R6 ;  /* 0x000000ffff067224 */ /* 0x000fe400078e0a06 */
        /* <DEDUP_REMOVED lines=17> */
[----:B------:R-:W-:Y:S01]  /*12930*/  IMAD R4, R4, R2, R9 ;  /* 0x0000000204047224 */ /* 0x000fe200078e0209 */
[----:B------:R-:W-:Y:S02]  /*12940*/  MOV R2, RZ ;  /* 0x000000ff00027202 */ /* 0x000fe40000000f00 */
[----:B------:R-:W-:-:S04]  /*12950*/  VIADDMNMX R7, R8, UR5, R7, PT ;  /* 0x0000000508077c46 */ /* 0x000fc8000b800107 */
[----:B------:R-:W-:-:S04]  /*12960*/  IABS R8, R7 ;  /* 0x0000000700087213 */ /* 0x000fc80000000000 */
[----:B------:R-:W0:Y:S08]  /*12970*/  I2F.RP R10, R8 ;  /* 0x00000008000a7306 */ /* 0x000e300000209400 */
[----:B0-----:R-:W0:Y:S02]  /*12980*/  MUFU.RCP R10, R10 ;  /* 0x0000000a000a7308 */ /* 0x001e240000001000 */
[----:B0-----:R-:W-:Y:S01]  /*12990*/  VIADD R3, R10, 0xffffffe ;  /* 0x0ffffffe0a037836 */ /* 0x001fe20000000000 */
[----:B------:R-:W-:-:S05]  /*129a0*/  IABS R10, R7 ;  /* 0x00000007000a7213 */ /* 0x000fca0000000000 */
[----:B------:R-:W0:Y:S02]  /*129b0*/  F2I.FTZ.U32.TRUNC.NTZ R3, R3 ;  /* 0x0000000300037305 */ /* 0x000e24000021f000 */
[----:B0-----:R-:W-:-:S04]  /*129c0*/  IMAD.MOV R11, RZ, RZ, -R3 ;  /* 0x000000ffff0b7224 */ /* 0x001fc800078e0a03 */
[----:B------:R-:W-:-:S04]  /*129d0*/  IMAD R9, R11, R8, RZ ;  /* 0x000000080b097224 */ /* 0x000fc800078e02ff */
        /* <DEDUP_REMOVED lines=21> */
.L_x_2780:
[----:B------:R-:W-:Y:S02]  /*12b30*/  IMAD.MOV.U32 R17, RZ, RZ, RZ ;  /* 0x000000ffff117224 */ /* 0x000fe400078e00ff */
[----:B------:R-:W-:Y:S02]  /*12b40*/  IMAD.U32 R16, RZ, RZ, UR6 ;  /* 0x00000006ff107e24 */ /* 0x000fe4000f8e00ff */
[----:B------:R-:W-:-:S07]  /*12b50*/  IMAD.MOV.U32 R18, RZ, RZ, RZ ;  /* 0x000000ffff127224 */ /* 0x000fce00078e00ff */
.L_x_2785:
[----:B------:R-:W-:-:S13]  /*12b60*/  ISETP.NE.AND P0, PT, R5, RZ, PT ;  /* 0x000000ff0500720c */ /* 0x000fda0003f05270 */
[----:B------:R-:W0:Y:S01]  /*12b70*/  @!P0 S2R R3, SR_CgaCtaId ;  /* 0x0000000000038919 */ /* 0x000e220000008800 */
[----:B------:R-:W-:-:S04]  /*12b80*/  @!P0 MOV R0, 0x400 ;  /* 0x0000040000008802 */ /* 0x000fc80000000f00 */
[----:B0-----:R-:W-:-:S05]  /*12b90*/  @!P0 LEA R0, R3, R0, 0x18 ;  /* 0x0000000003008211 */ /* 0x001fca00078ec0ff */
[----:B------:R1:W-:Y:S01]  /*12ba0*/  @!P0 STS.128 [R0+0x168d0], R16 ;  /* 0x0168d01000008388 */ /* 0x0003e20000000c00 */
[----:B------:R-:W-:Y:S06]  /*12bb0*/  BAR.ARV 0x5, 0x200 ;  /* 0x0148000000007b1d */ /* 0x000fec0000002000 */
.L_x_2778:
[----:B------:R2:W-:Y:S01]  /*12bc0*/  STL [R1+0x44], RZ ;  /* 0x000044ff01007387 */ /* 0x0005e20000100800 */
[----:B------:R-:W-:Y:S01]  /*12bd0*/  ULDC UR4, c[0x0][0xc3c] ;  /* 0x00030f0000047ab9 */ /* 0x000fe20000000800 */
[----:B------:R-:W-:Y:S01]  /*12be0*/  IMAD.MOV.U32 R29, RZ, RZ, 0x1 ;  /* 0x00000001ff1d7424 */ /* 0x000fe200078e00ff */
[----:B0-----:R-:W-:Y:S01]  /*12bf0*/  ISETP.GE.AND P0, PT, R19, UR4, PT ;  /* 0x0000000413007c0c */ /* 0x001fe2000bf06270 */
[----:B------:R-:W-:-:S12]  /*12c00*/  IMAD.MOV.U32 R26, RZ, RZ, RZ ;  /* 0x000000ffff1a7224 */ /* 0x000fd800078e00ff */
[----:B--2---:R-:W-:Y:S05]  /*12c10*/  @P0 BRA `(.L_x_2786) ;  /* 0x0000005c006c0947 */ /* 0x004fea0003800000 */
[----:B------:R-:W2:Y:S01]  /*12c20*/  LDL R6, [R1+0x30] ;  /* 0x0000300001067983 */ /* 0x000ea20000100800 */
[----:B------:R-:W1:Y:S01]  /*12c30*/  S2R R7, SR_TID.X ;  /* 0x0000000000077919 */ /* 0x000e620000002100 */
[----:B------:R-:W0:Y:S01]  /*12c40*/  S2UR UR5, SR_CgaCtaId ;  /* 0x00000000000579c3 */ /* 0x000e220000008800 */
[----:B------:R-:W-:Y:S01]  /*12c50*/  UMOV UR4, 0x400 ;  /* 0x0000040000047882 */ /* 0x000fe20000000000 */
[C---:B-1----:R-:W-:Y:S01]  /*12c60*/  IMAD.SHL.U32 R0, R7.reuse, 0x8, RZ ;  /* 0x0000000807007824 */ /* 0x042fe200078e00ff */
[----:B------:R-:W-:Y:S01]  /*12c70*/  LOP3.LUT R5, R7, 0x7f, RZ, 0xc0, !PT ;  /* 0x0000007f07057812 */ /* 0x000fe200078ec0ff */
[----:B0-----:R-:W-:-:S03]  /*12c80*/  ULEA UR4, UR5, UR4, 0x18 ;  /* 0x0000000405047291 */ /* 0x001fc6000f8ec03f */
[----:B------:R-:W-:Y:S01]  /*12c90*/  LOP3.LUT R2, R0, 0x1f8, RZ, 0xc0, !PT ;  /* 0x000001f800027812 */ /* 0x000fe200078ec0ff */
[----:B------:R-:W-:-:S03]  /*12ca0*/  IMAD.SHL.U32 R3, R5, 0x8, RZ ;  /* 0x0000000805037824 */ /* 0x000fc600078e00ff */
[----:B------:R-:W-:Y:S01]  /*12cb0*/  LOP3.LUT R2, R2, 0x38, R7, 0x78, !PT ;  /* 0x0000003802027812 */ /* 0x000fe200078e7807 */
[----:B------:R-:W-:-:S03]  /*12cc0*/  IMAD.U32 R22, RZ, RZ, UR4 ;  /* 0x00000004ff167e24 */ /* 0x000fc6000f8e00ff */
[----:B------:R-:W-:Y:S02]  /*12cd0*/  LOP3.LUT R4, R2, 0x200, R3, 0xf8, !PT ;  /* 0x0000020002047812 */ /* 0x000fe400078ef803 */
[----:B------:R-:W-:Y:S01]  /*12ce0*/  SHF.R.U32.HI R3, RZ, 0x3, R5 ;  /* 0x00000003ff037819 */ /* 0x000fe20000011605 */
[----:B------:R-:W-:Y:S02]  /*12cf0*/  IMAD.MOV.U32 R5, RZ, RZ, 0x1 ;  /* 0x00000001ff057424 */ /* 0x000fe400078e00ff */
[----:B------:R-:W-:Y:S01]  /*12d00*/  IMAD.SHL.U32 R2, R7, 0x10, RZ ;  /* 0x0000001007027824 */ /* 0x000fe200078e00ff */
[----:B------:R-:W-:Y:S04]  /*12d10*/  BSSY B8, `(.L_x_2786) ;  /* 0x00005cb000087945 */ /* 0x000fe80003800000 */
[----:B------:R-:W-:Y:S01]  /*12d20*/  LOP3.LUT R2, R2, 0x70, RZ, 0xc0, !PT ;  /* 0x0000007002027812 */ /* 0x000fe200078ec0ff */
[----:B------:R-:W-:Y:S01]  /*12d30*/  IMAD.MOV.U32 R29, RZ, RZ, 0x1 ;  /* 0x00000001ff1d7424 */ /* 0x000fe200078e00ff */
[----:B------:R-:W-:Y:S01]  /*12d40*/  MOV R28, RZ ;  /* 0x000000ff001c7202 */ /* 0x000fe20000000f00 */
[----:B------:R-:W-:Y:S01]  /*12d50*/  IMAD.MOV.U32 R26, RZ, RZ, RZ ;  /* 0x000000ffff1a7224 */ /* 0x000fe200078e00ff */
[----:B------:R-:W-:Y:S01]  /*12d60*/  LOP3.LUT R2, R3, R2, RZ, 0xfc, !PT ;  /* 0x0000000203027212 */ /* 0x000fe200078efcff */
[----:B------:R-:W-:Y:S01]  /*12d70*/  ULDC.64 UR38, c[0x0][0x198] ;  /* 0x0000660000267ab9 */ /* 0x000fe20000000a00 */
[----:B------:R-:W-:Y:S01]  /*12d80*/  ULDC UR36, c[0x0][0xc] ;  /* 0x0000030000247ab9 */ /* 0x000fe20000000800 */
[----:B--2---:R-:W-:-:S05]  /*12d90*/  LOP3.LUT R0, R6, 0x2, RZ, 0xfc, !PT ;  /* 0x0000000206007812 */ /* 0x004fca00078efcff */
[----:B------:R0:W-:Y:S04]  /*12da0*/  STL [R1+0x50], R0 ;  /* 0x0000500001007387 */ /* 0x0001e80000100800 */
[----:B------:R1:W-:Y:S01]  /*12db0*/  STL [R1+0x44], RZ ;  /* 0x000044ff01007387 */ /* 0x0003e20000100800 */
[----:B0-----:R-:W-:-:S03]  /*12dc0*/  IMAD R0, R4, 0x2, R22 ;  /* 0x0000000204007824 */ /* 0x001fc600078e0216 */
[----:B------:R1:W-:Y:S04]  /*12dd0*/  STL [R1], R5 ;  /* 0x0000000501007387 */ /* 0x0003e80000100800 */
[----:B------:R1:W-:Y:S02]  /*12de0*/  STL [R1+0x24], R0 ;  /* 0x0000240001007387 */ /* 0x0003e40000100800 */
.L_x_2879:
[----:B0-----:R-:W0:Y:S02]  /*12df0*/  LDC.64 R2, c[0x0][0xc88] ;  /* 0x00032200ff027b82 */ /* 0x001e240000000a00 */
[----:B0-----:R-:W-:-:S05]  /*12e00*/  IMAD.WIDE R2, R19, 0x4, R2 ;  /* 0x0000000413027825 */ /* 0x001fca00078e0202 */
[----:B-1----:R-:W1:Y:S01]  /*12e10*/  LDG.E R11, desc[UR40][R2.64] ;  /* 0x00000028020b7981 */ /* 0x002e62000c1e1900 */
[----:B------:R-:W-:Y:S05]  /*12e20*/  YIELD ;  /* 0x0000000000007946 */ /* 0x000fea0003800000 */
[----:B------:R-:W-:Y:S01]  /*12e30*/  ULDC.64 UR4, c[0x0][0xa28] ;  /* 0x00028a0000047ab9 */ /* 0x000fe20000000a00 */
[----:B------:R-:W-:Y:S01]  /*12e40*/  IMAD.MOV.U32 R10, RZ, RZ, RZ ;  /* 0x000000ffff0a7224 */ /* 0x000fe200078e00ff */
[----:B------:R-:W-:Y:S01]  /*12e50*/  ISETP.NE.U32.AND P0, PT, RZ, UR4, PT ;  /* 0x00000004ff007c0c */ /* 0x000fe2000bf05070 */
[----:B--2---:R-:W-:Y:S01]  /*12e60*/  IMAD.MOV.U32 R6, RZ, RZ, RZ ;  /* 0x000000ffff067224 */ /* 0x004fe200078e00ff */
[----:B------:R-:W-:Y:S01]  /*12e70*/  ULDC.64 UR8, c[0x0][0xa18] ;  /* 0x0002860000087ab9 */ /* 0x000fe20000000a00 */
[----:B------:R-:W-:Y:S01]  /*12e80*/  ULDC.64 UR6, c[0x0][0xa10] ;  /* 0x0002840000067ab9 */ /* 0x000fe20000000a00 */
[----:B------:R-:W-:-:S02]  /*12e90*/  ISETP.NE.AND.EX P0, PT, RZ, UR5, PT, P0 ;  /* 0x00000005ff007c0c */ /* 0x000fc4000bf05300 */
[----:B-1----:R-:W-:Y:S01]  /*12ea0*/  SHF.R.S32.HI R0, RZ, 0x1f, R11 ;  /* 0x0000001fff007819 */ /* 0x002fe2000001140b */
[----:B------:R-:W-:-:S10]  /*12eb0*/  IMAD.SHL.U32 R24, R11, 0x4, RZ ;  /* 0x000000040b187824 */ /* 0x000fd400078e00ff */
[C---:B------:R-:W-:Y:S01]  /*12ec0*/  @P0 LEA R2, P1, R11.reuse, UR4, 0x2 ;  /* 0x000000040b020c11 */ /* 0x040fe2000f8210ff */
[----:B------:R-:W-:Y:S03]  /*12ed0*/  STL [R1+0x8], R11 ;  /* 0x0000080b01007387 */ /* 0x000fe60000100800 */
[C-C-:B------:R-:W-:Y:S01]  /*12ee0*/  @P0 LEA.HI.X R3, R11.reuse, UR5, R0.reuse, 0x2, P1 ;  /* 0x000000050b030c11 */ /* 0x140fe200088f1400 */
[----:B------:R-:W-:Y:S01]  /*12ef0*/  ULDC.64 UR4, c[0x0][0xa00] ;  /* 0x0002800000047ab9 */ /* 0x000fe20000000a00 */
[----:B------:R-:W-:Y:S01]  /*12f00*/  SHF.L.U64.HI R25, R11, 0x2, R0 ;  /* 0x000000020b197819 */ /* 0x000fe20000010200 */
[----:B------:R0:W-:Y:S04]  /*12f10*/  STL [R1+0x3c], R0 ;  /* 0x00003c0001007387 */ /* 0x0001e80000100800 */
[----:B------:R1:W2:Y:S01]  /*12f20*/  @P0 LDG.E R10, desc[UR40][R2.64] ;  /* 0x00000028020a0981 */ /* 0x0002a2000c1e1900 */
[----:B------:R-:W-:-:S02]  /*12f30*/  ISETP.NE.U32.AND P0, PT, RZ, UR4, PT ;  /* 0x00000004ff007c0c */ /* 0x000fc4000bf05070 */
[----:B------:R-:W-:Y:S02]  /*12f40*/  ISETP.NE.U32.AND P2, PT, RZ, UR8, PT ;  /* 0x00000008ff007c0c */ /* 0x000fe4000bf45070 */
[----:B------:R-:W-:Y:S01]  /*12f50*/  ISETP.NE.AND.EX P0, PT, RZ, UR5, PT, P0 ;  /* 0x00000005ff007c0c */ /* 0x000fe2000bf05300 */
[----:B0-----:R-:W-:Y:S01]  /*12f60*/  IMAD.MOV.U32 R0, RZ, RZ, RZ ;  /* 0x000000ffff007224 */ /* 0x001fe200078e00ff */
[----:B------:R-:W-:Y:S02]  /*12f70*/  ISETP.NE.AND.EX P2, PT, RZ, UR9, PT, P2 ;  /* 0x00000009ff007c0c */ /* 0x000fe4000bf45320 */
[----:B------:R-:W-:Y:S02]  /*12f80*/  ISETP.NE.U32.AND P1, PT, RZ, UR6, PT ;  /* 0x00000006ff007c0c */ /* 0x000fe4000bf25070 */
[----:B-1----:R-:W-:Y:S02]  /*12f90*/  IADD3 R2, P3, R24, UR4, RZ ;  /* 0x0000000418027c10 */ /* 0x002fe4000ff7e0ff */
[----:B------:R-:W-:-:S02]  /*12fa0*/  ISETP.NE.AND.EX P1, PT, RZ, UR7, PT, P1 ;  /* 0x00000007ff007c0c */ /* 0x000fc4000bf25310 */
[----:B------:R-:W-:Y:S02]  /*12fb0*/  IADD3.X R3, R25, UR5, RZ, P3, !PT ;  /* 0x0000000519037c10 */ /* 0x000fe40009ffe4ff */
[----:B------:R-:W-:-:S03]  /*12fc0*/  IADD3 R4, P4, R24, UR6, RZ ;  /* 0x0000000618047c10 */ /* 0x000fc6000ff9e0ff */
[----:B---3--:R-:W3:Y:S01]  /*12fd0*/  @P0 LDG.E R6, desc[UR40][R2.64] ;  /* 0x0000002802060981 */ /* 0x008ee2000c1e1900 */
        /* <DEDUP_REMOVED lines=18> */
[----:B---3--:R0:W-:Y:S04]  /*13100*/  STL [R1+0x38], R8 ;  /* 0x0000380801007387 */ /* 0x0081e80000100800 */
[----:B--2---:R0:W-:Y:S01]  /*13110*/  STL [R1+0x1c], R10 ;  /* 0x00001c0a01007387 */ /* 0x0041e20000100800 */
[----:B------:R-:W-:Y:S01]  /*13120*/  IMAD.MOV.U32 R9, RZ, RZ, R8 ;  /* 0x000000ffff097224 */ /* 0x000fe200078e0008 */
[----:B------:R-:W-:Y:S06]  /*13130*/  @P2 BRA `(.L_x_2787) ;  /* 0x0000000000142947 */ /* 0x000fec0003800000 */
[----:B------:R-:W-:Y:S05]  /*13140*/  @!P0 BRA `(.L_x_2787) ;  /* 0x0000000000108947 */ /* 0x000fea0003800000 */
[----:B0-----:R-:W2:Y:S04]  /*13150*/  LDG.E R8, desc[UR40][R2.64] ;  /* 0x0000002802087981 */ /* 0x001ea8000c1e1900 */
[----:B------:R-:W2:Y:S02]  /*13160*/  LDG.E R2, desc[UR40][R2.64+0x4] ;  /* 0x0000042802027981 */ /* 0x000ea4000c1e1900 */
[----:B--2---:R-:W-:-:S05]  /*13170*/  IMAD.IADD R9, R2, 0x1, -R8 ;  /* 0x0000000102097824 */ /* 0x004fca00078e0a08 */
[----:B------:R1:W-:Y:S02]  /*13180*/  STL [R1+0x38], R9 ;  /* 0x0000380901007387 */ /* 0x0003e40000100800 */
.L_x_2787:
[----:B0-----:R-:W-:Y:S01]  /*13190*/  IMAD.MOV.U32 R8, RZ, RZ, R11 ;  /* 0x000000ffff087224 */ /* 0x001fe200078e000b */
[----:B------:R-:W-:Y:S02]  /*131a0*/  ULDC.64 UR4, c[0x0][0xa20] ;  /* 0x0002880000047ab9 */ /* 0x000fe40000000a00 */
[----:B------:R-:W-:Y:S02]  /*131b0*/  ISETP.NE.U32.AND P0, PT, RZ, UR4, PT ;  /* 0x00000004ff007c0c */ /* 0x000fe4000bf05070 */
[----:B------:R0:W-:Y:S02]  /*131c0*/  STL [R1+0xc], R8 ;  /* 0x00000c0801007387 */ /* 0x0001e40000100800 */
[----:B------:R-:W-:-:S13]  /*131d0*/  ISETP.NE.AND.EX P0, PT, RZ, UR5, PT, P0 ;  /* 0x00000005ff007c0c */ /* 0x000fda000bf05300 */
[----:B0-----:R-:W-:Y:S05]  /*131e0*/  @!P0 BRA `(.L_x_2788) ;  /* 0x0000000000108947 */ /* 0x001fea0003800000 */
[----:B------:R-:W-:-:S04]  /*131f0*/  IADD3 R2, P0, R24, UR4, RZ ;  /* 0x0000000418027c10 */ /* 0x000fc8000ff1e0ff */
[----:B------:R-:W-:-:S05]  /*13200*/  IADD3.X R3, R25, UR5, RZ, P0, !PT ;  /* 0x0000000519037c10 */ /* 0x000fca00087fe4ff */
[----:B------:R0:W5:Y:S01]  /*13210*/  LDG.E R7, desc[UR40][R2.64] ;  /* 0x0000002802077981 */ /* 0x000162000c1e1900 */
[----:B------:R-:W-:Y:S05]  /*13220*/  BRA `(.L_x_2789) ;  /* 0x0000000000247947 */ /* 0x000fea0003800000 */
.L_x_2788:
[----:B------:R-:W-:Y:S02]  /*13230*/  ULDC.64 UR4, c[0x0][0xa08] ;  /* 0x0002820000047ab9 */ /* 0x000fe40000000a00 */
[----:B------:R-:W-:-:S04]  /*13240*/  ISETP.NE.U32.AND P0, PT, RZ, UR4, PT ;  /* 0x00000004ff007c0c */ /* 0x000fc8000bf05070 */
[----:B------:R-:W-:-:S13]  /*13250*/  ISETP.NE.AND.EX P0, PT, RZ, UR5, PT, P0 ;  /* 0x00000005ff007c0c */ /* 0x000fda000bf05300 */
[----:B------:R-:W-:Y:S05]  /*13260*/  @!P0 BRA `(.L_x_2789) ;  /* 0x0000000000148947 */ /* 0x000fea0003800000 */
[----:B------:R-:W0:Y:S02]  /*13270*/  LDC.64 R2, c[0x0][0xa08] ;  /* 0x00028200ff027b82 */ /* 0x000e240000000a00 */
[----:B0-----:R-:W-:-:S05]  /*13280*/  IMAD.WIDE R2, R8, 0x4, R2 ;  /* 0x0000000408027825 */ /* 0x001fca00078e0202 */
[----:B------:R-:W2:Y:S04]  /*13290*/  LDG.E R7, desc[UR40][R2.64] ;  /* 0x0000002802077981 */ /* 0x000ea8000c1e1900 */
[----:B------:R-:W2:Y:S02]  /*132a0*/  LDG.E R2, desc[UR40][R2.64+0x4] ;  /* 0x0000042802027981 */ /* 0x000ea4000c1e1900 */
[----:B--2---:R-:W-:-:S07]  /*132b0*/  IMAD.IADD R7, R2, 0x1, -R7 ;  /* 0x0000000102077824 */ /* 0x004fce00078e0a07 */
.L_x_2789:
[----:B0-----:R-:W2:Y:S01]  /*132c0*/  @P1 LDG.E R2, desc[UR40][R4.64] ;  /* 0x0000002804021981 */ /* 0x001ea2000c1e1900 */
[----:B------:R-:W0:Y:S03]  /*132d0*/  LDC R3, c[0x0][0x448] ;  /* 0x00011200ff037b82 */ /* 0x000e260000000800 */
[----:B------:R3:W2:Y:S01]  /*132e0*/  @P1 LDG.E R4, desc[UR40][R4.64+0x4] ;  /* 0x0000042804041981 */ /* 0x0006a2000c1e1900 */
[----:B-----5:R-:W-:Y:S01]  /*132f0*/  IMAD.IADD R7, R7, 0x1, -R10 ;  /* 0x0000000107077824 */ /* 0x020fe200078e0a0a */
[----:B------:R-:W-:Y:S01]  /*13300*/  BSSY B0, `(.L_x_2790) ;  /* 0x00000ef000007945 */ /* 0x000fe20003800000 */
[----:B0-----:R-:W-:-:S13]  /*13310*/  ISETP.NE.AND P0, PT, R3, 0x1, PT ;  /* 0x000000010300780c */ /* 0x001fda0003f05270 */
[----:B------:R-:W0:Y:S08]  /*13320*/  @P0 LDC R3, c[0x0][0x44c] ;  /* 0x00011300ff030b82 */ /* 0x000e300000000800 */
[----:B---3--:R-:W3:Y:S01]  /*13330*/  @P0 LDC R5, c[0x0][0x450] ;  /* 0x00011400ff050b82 */ /* 0x008ee20000000800 */
[----:B--2---:R-:W-:Y:S02]  /*13340*/  @P1 IMAD.IADD R6, R4, 0x1, -R2 ;  /* 0x0000000104061824 */ /* 0x004fe400078e0a02 */
[----:B------:R-:W-:-:S02]  /*13350*/  IMAD R2, R17, 0xc0, RZ ;  /* 0x000000c011027824 */ /* 0x000fc400078e02ff */
[----:B------:R-:W-:Y:S02]  /*13360*/  IMAD.IADD R4, R7, 0x1, R6 ;  /* 0x0000000107047824 */ /* 0x000fe400078e0206 */
[----:B------:R-:W-:Y:S02]  /*13370*/  VIADD R2, R2, 0xbf ;  /* 0x000000bf02027836 */ /* 0x000fe40000000000 */
[C---:B------:R-:W-:Y:S01]  /*13380*/  VIADD R21, R4.reuse, 0x7f ;  /* 0x0000007f04157836 */ /* 0x040fe20000000000 */
[----:B------:R-:W-:Y:S01]  /*13390*/  IADD3 R20, R4, 0x80, -R9 ;  /* 0x0000008004147810 */ /* 0x000fe20007ffe809 */
[----:B0-----:R-:W-:Y:S01]  /*133a0*/  @P0 IMAD.HI.U32 R3, R2, R3, RZ ;  /* 0x0000000302030227 */ /* 0x001fe200078e00ff */
[----:B------:R0:W-:Y:S04]  /*133b0*/  STL [R1+0x18], R4 ;  /* 0x0000180401007387 */ /* 0x0001e80000100800 */
[----:B---3--:R-:W-:-:S02]  /*133c0*/  @P0 SHF.R.U32.HI R2, RZ, R5, R3 ;  /* 0x00000005ff020219 */ /* 0x008fc40000011603 */
[----:B------:R-:W-:-:S03]  /*133d0*/  SHF.R.S32.HI R3, RZ, 0x1f, R21 ;  /* 0x0000001fff037819 */ /* 0x000fc60000011415 */
[----:B------:R-:W-:Y:S01]  /*133e0*/  IMAD.IADD R2, R20, 0x1, R2 ;  /* 0x0000000114027824 */ /* 0x000fe200078e0202 */
[----:B------:R-:W-:-:S04]  /*133f0*/  LEA.HI R21, R3, R21, RZ, 0x7 ;  /* 0x0000001503157211 */ /* 0x000fc800078f38ff */
[----:B------:R-:W-:Y:S02]  /*13400*/  SHF.R.S32.HI R3, RZ, 0x1f, R2 ;  /* 0x0000001fff037819 */ /* 0x000fe40000011402 */
[----:B------:R-:W-:Y:S02]  /*13410*/  SHF.R.S32.HI R21, RZ, 0x7, R21 ;  /* 0x00000007ff157819 */ /* 0x000fe40000011415 */
[----:B------:R-:W-:-:S04]  /*13420*/  LEA.HI R3, R3, R2, RZ, 0x7 ;  /* 0x0000000203037211 */ /* 0x000fc800078f38ff */
[----:B------:R-:W-:-:S04]  /*13430*/  SHF.R.S32.HI R3, RZ, 0x7, R3 ;  /* 0x00000007ff037819 */ /* 0x000fc80000011403 */
[----:B------:R-:W-:-:S04]  /*13440*/  VIMNMX R2, R21, R3, PT ;  /* 0x0000000315027248 */ /* 0x000fc80003fe0100 */
[----:B------:R-:W-:Y:S01]  /*13450*/  LEA R2, R2, -R7, 0x7 ;  /* 0x8000000702027211 */ /* 0x000fe200078e38ff */
[----:B------:R-:W-:-:S03]  /*13460*/  IMAD.MOV R7, RZ, RZ, -R7 ;  /* 0x000000ffff077224 */ /* 0x000fc600078e0a07 */
[----:B------:R-:W-:Y:S02]  /*13470*/  VIMNMX R2, R2, R6, PT ;  /* 0x0000000602027248 */ /* 0x000fe40003fe0100 */
[----:B------:R-:W-:-:S04]  /*13480*/  VIMNMX R7, RZ, R7, !PT ;  /* 0x00000007ff077248 */ /* 0x000fc80007fe0100 */
        /* <DEDUP_REMOVED lines=17> */
.L_x_2957:
[----:B--2---:R-:W-:Y:S02]  /*135a0*/  ISETP.NE.AND P0, PT, R14, RZ, PT ;  /* 0x000000ff0e00720c */ /* 0x004fe40003f05270 */
[----:B------:R-:W-:-:S11]  /*135b0*/  PLOP3.LUT P6, PT, PT, PT, PT, 0x8, 0x0 ;  /* 0x000000000000781c */ /* 0x000fd60003fce170 */
[----:B------:R-:W-:Y:S05]  /*135c0*/  @P0 BRA `(.L_x_2793) ;  /* 0x00000000000c0947 */ /* 0x000fea0003800000 */
[----:B------:R-:W-:-:S03]  /*135d0*/  UMOV UR4, 0xffffffff ;  /* 0xffffffff00047882 */ /* 0x000fc60000000000 */
[----:B------:R-:W-:Y:S05]  /*135e0*/  BRA.DIV UR4, `(.L_x_2794) ;  /* 0x0000007204547947 */ /* 0x000fea000b800000 */
[----:B------:R-:W-:-:S13]  /*135f0*/  ELECT P6, URZ, PT ;  /* 0x00000000003f782f */ /* 0x000fda00038c0000 */
.L_x_2793:
        /* <DEDUP_REMOVED lines=9> */
.L_x_2960:
[----:B------:R-:W-:Y:S05]  /*13690*/  BSYNC B1 ;  /* 0x0000000000017941 */ /* 0x000fea0003800000 */
.L_x_2795:
[----:B------:R-:W-:Y:S04]  /*136a0*/  BSSY B1, `(.L_x_2797) ;  /* 0x0000050000017945 */ /* 0x000fe80003800000 */
[----:B------:R-:W-:Y:S05]  /*136b0*/  @!P6 BRA `(.L_x_2798) ;  /* 0x000000040038e947 */ /* 0x000fea0003800000 */
[----:B------:R-:W2:Y:S01]  /*136c0*/  LDL R6, [R1] ;  /* 0x0000000001067983 */ /* 0x000ea20000100800 */
[----:B0-----:R-:W-:Y:S01]  /*136d0*/  IMAD R5, R28, 0x8, R22 ;  /* 0x000000081c057824 */ /* 0x001fe200078e0216 */
[----:B------:R-:W0:Y:S01]  /*136e0*/  S2R R7, SR_TID.X ;  /* 0x0000000000077919 */ /* 0x000e220000002100 */
[----:B------:R-:W-:Y:S01]  /*136f0*/  BSSY B2, `(.L_x_2799) ;  /* 0x0000006000027945 */ /* 0x000fe20003800000 */
[----:B0-----:R-:W-:-:S04]  /*13700*/  LOP3.LUT R7, R7, 0x7f, RZ, 0xc0, !PT ;  /* 0x0000007f07077812 */ /* 0x001fc800078ec0ff */
[----:B------:R-:W-:Y:S02]  /*13710*/  ISETP.NE.AND P1, PT, R7, RZ, PT ;  /* 0x000000ff0700720c */ /* 0x000fe40003f25270 */
[----:B--2---:R-:W-:-:S04]  /*13720*/  SHF.L.U32 R6, R6, 0x1f, RZ ;  /* 0x0000001f06067819 */ /* 0x004fc800000006ff */
[----:B------:R-:W0:Y:S02]  /*13730*/  SYNCS.PHASECHK.TRANS64.TRYWAIT P0, [R5+URZ+0x168a0], R6 ;  /* 0x0168a006050075a7 */ /* 0x000e24000800017f */
[----:B0-----:R-:W-:Y:S05]  /*13740*/  @!P0 BRA `(.L_x_2800) ;  /* 0x0000007000308947 */ /* 0x001fea0003800000 */
.L_x_2961:
[----:B------:R-:W-:Y:S05]  /*13750*/  BSYNC B2 ;  /* 0x0000000000027941 */ /* 0x000fea0003800000 */
.L_x_2799:
        /* <DEDUP_REMOVED lines=9> */
.L_x_2802:
[----:B------:R-:W-:Y:S05]  /*137f0*/  BSYNC B2 ;  /* 0x0000000000027941 */ /* 0x000fea0003800000 */
.L_x_2801:
        /* <DEDUP_REMOVED lines=8> */
[----:B------:R-:W-:Y:S01]  /*13880*/  VIADD R8, R8, 0xe400 ;  /* 0x0000e40008087836 */ /* 0x000fe20000000000 */
[----:B------:R-:W-:Y:S01]  /*13890*/  UMOV UR6, 0x0 ;  /* 0x0000000000067882 */ /* 0x000fe20000000000 */
[----:B------:R-:W-:Y:S01]  /*138a0*/  IMAD.SHL.U32 R10, R28, 0x2000, RZ ;  /* 0x000020001c0a7824 */ /* 0x000fe200078e00ff */
[----:B------:R-:W-:Y:S01]  /*138b0*/  UMOV UR7, 0x12f00000 ;  /* 0x12f0000000077882 */ /* 0x000fe20000000000 */
[----:B-1----:R-:W-:-:S08]  /*138c0*/  VIADD R9, R5, 0x16890 ;  /* 0x0001689005097836 */ /* 0x002fd00000000000 */
.L_x_2803:
        /* <DEDUP_REMOVED lines=13> */
.L_x_2962:
[----:B------:R-:W-:Y:S05]  /*139a0*/  BSYNC B2 ;  /* 0x0000000000027941 */ /* 0x000fea0003800000 */
.L_x_2804:
        /* <DEDUP_REMOVED lines=11> */
.L_x_2807:
[----:B------:R-:W-:Y:S05]  /*13a60*/  BSYNC B2 ;  /* 0x0000000000027941 */ /* 0x000fea0003800000 */
.L_x_2806:
[----:B------:R-:W-:Y:S01]  /*13a70*/  R2UR UR10, R11 ;  /* 0x000000000b0a72ca */ /* 0x000fe200000e0000 */
[----:B01----:R-:W-:Y:S01]  /*13a80*/  IMAD R6, R10, 0x2, R22 ;  /* 0x000000020a067824 */ /* 0x003fe200078e0216 */
[----:B------:R-:W-:Y:S01]  /*13a90*/  R2UR UR6, R8 ;  /* 0x00000000080672ca */ /* 0x000fe200000e0000 */
[----:B------:R-:W-:Y:S01]  /*13aa0*/  UIADD3 UR4, UP0, UR38, 0x670, URZ ;  /* 0x0000067026047890 */ /* 0x000fe2000ff1e03f */
[----:B------:R-:W-:Y:S01]  /*13ab0*/  R2UR UR7, R9 ;  /* 0x00000000090772ca */ /* 0x000fe200000e0000 */
[----:B------:R-:W-:Y:S01]  /*13ac0*/  VIADD R5, R5, 0x168b0 ;  /* 0x000168b005057836 */ /* 0x000fe20000000000 */
[----:B------:R-:W-:Y:S01]  /*13ad0*/  PLOP3.LUT P0, PT, PT, PT, PT, 0x80, 0x0 ;  /* 0x000000000000781c */ /* 0x000fe20003f0f070 */
[----:B------:R-:W-:Y:S01]  /*13ae0*/  UIADD3.X UR5, URZ, UR39, URZ, UP0, !UPT ;  /* 0x000000273f057290 */ /* 0x000fe200087fe43f */
[----:B------:R-:W-:-:S11]  /*13af0*/  IADD3 R6, R6, 0x400, RZ ;  /* 0x0000040006067810 */ /* 0x000fd60007ffe0ff */
.L_x_2808:
        /* <DEDUP_REMOVED lines=10> */
.L_x_2798:
[----:B------:R-:W-:Y:S05]  /*13ba0*/  BSYNC B1 ;  /* 0x0000000000017941 */ /* 0x000fea0003800000 */
.L_x_2797:
[----:B------:R-:W2:Y:S01]  /*13bb0*/  LDL.LU R8, [R1] ;  /* 0x0000000001087983 */ /* 0x000ea20000300800 */
[----:B------:R-:W-:Y:S01]  /*13bc0*/  VIADD R28, R28, 0x1 ;  /* 0x000000011c1c7836 */ /* 0x000fe20000000000 */
[----:B------:R-:W-:Y:S01]  /*13bd0*/  PLOP3.LUT P0, PT, PT, PT, PT, 0x8, 0x0 ;  /* 0x000000000000781c */ /* 0x000fe20003f0e170 */
[----:B------:R-:W-:-:S03]  /*13be0*/  VIADD R4, R4, 0xfffffffe ;  /* 0xfffffffe04047836 */ /* 0x000fc60000000000 */
[----:B------:R-:W-:Y:S02]  /*13bf0*/  ISETP.NE.AND P1, PT, R28, 0x2, PT ;  /* 0x000000021c00780c */ /* 0x000fe40003f25270 */
[----:B------:R-:W-:Y:S02]  /*13c00*/  ISETP.GE.AND P2, PT, R4, R3, PT ;  /* 0x000000030400720c */ /* 0x000fe40003f46270 */
[----:B0-----:R-:W-:Y:S02]  /*13c10*/  SEL R5, RZ, 0x1, P1 ;  /* 0x00000001ff057807 */ /* 0x001fe40000800000 */
[----:B------:R-:W-:Y:S02]  /*13c20*/  SEL R28, R28, RZ, P1 ;  /* 0x000000ff1c1c7207 */ /* 0x000fe40000800000 */
[----:B--2---:R-:W-:-:S05]  /*13c30*/  LOP3.LUT R8, R8, R5, RZ, 0x3c, !PT ;  /* 0x0000000508087212 */ /* 0x004fca00078e3cff */
[----:B------:R0:W-:Y:S02]  /*13c40*/  STL [R1], R8 ;  /* 0x0000000801007387 */ /* 0x0001e40000100800 */
[----:B------:R-:W-:Y:S05]  /*13c50*/  @!P2 BRA `(.L_x_2791) ;  /* 0x000000040064a947 */ /* 0x000fea0003800000 */
.L_x_2821:
[----:B------:R-:W-:Y:S05]  /*13c60*/  YIELD ;  /* 0x0000000000007946 */ /* 0x000fea0003800000 */
[----:B------:R-:W-:Y:S04]  /*13c70*/  BSSY B1, `(.L_x_2809) ;  /* 0x000004d000017945 */ /* 0x000fe80003800000 */
[----:B--2---:R-:W-:Y:S05]  /*13c80*/  @!P6 BRA `(.L_x_2810) ;  /* 0x00000004002ce947 */ /* 0x004fea0003800000 */
[----:B------:R-:W2:Y:S01]  /*13c90*/  LDL R6, [R1] ;  /* 0x0000000001067983 */ /* 0x000ea20000100800 */
[----:B------:R-:W3:Y:S02]  /*13ca0*/  S2R R5, SR_TID.X ;  /* 0x0000000000057919 */ /* 0x000ee40000002100 */
[----:B---3--:R-:W-:Y:S01]  /*13cb0*/  LOP3.LUT R7, R5, 0x7f, RZ, 0xc0, !PT ;  /* 0x0000007f05077812 */ /* 0x008fe200078ec0ff */
[----:B------:R-:W-:Y:S01]  /*13cc0*/  IMAD R5, R28, 0x8, R22 ;  /* 0x000000081c057824 */ /* 0x000fe200078e0216 */
[----:B------:R-:W-:Y:S02]  /*13cd0*/  BSSY B2, `(.L_x_2811) ;  /* 0x0000005000027945 */ /* 0x000fe40003800000 */
[----:B------:R-:W-:Y:S02]  /*13ce0*/  ISETP.NE.AND P2, PT, R7, RZ, PT ;  /* 0x000000ff0700720c */ /* 0x000fe40003f45270 */
[----:B--2---:R-:W-:-:S04]  /*13cf0*/  SHF.L.U32 R6, R6, 0x1f, RZ ;  /* 0x0000001f06067819 */ /* 0x004fc800000006ff */
[----:B------:R-:W2:Y:S02]  /*13d00*/  SYNCS.PHASECHK.TRANS64.TRYWAIT P1, [R5+URZ+0x168a0], R6 ;  /* 0x0168a006050075a7 */ /* 0x000ea4000802017f */
[----:B--2---:R-:W-:Y:S05]  /*13d10*/  @!P1 BRA `(.L_x_2812) ;  /* 0x0000006800e49947 */ /* 0x004fea0003800000 */
.L_x_2963:
[----:B------:R-:W-:Y:S05]  /*13d20*/  BSYNC B2 ;  /* 0x0000000000027941 */ /* 0x000fea0003800000 */
.L_x_2811:
[----:B------:R-:W-:Y:S04]  /*13d30*/  BSSY B2, `(.L_x_2813) ;  /* 0x0000009000027945 */ /* 0x000fe80003800000 */
[----:B------:R-:W-:Y:S05]  /*13d40*/  @P2 BRA `(.L_x_2814) ;  /* 0x00000000001c2947 */ /* 0x000fea0003800000 */
[----:B------:R-:W0:Y:S02]  /*13d50*/  S2R R7, SR_TID.X ;  /* 0x0000000000077919 */ /* 0x000e240000002100 */
[----:B0-----:R-:W-:Y:S01]  /*13d60*/  LOP3.LUT R8, R7, 0x1f, RZ, 0xc0, !PT ;  /* 0x0000001f07087812 */ /* 0x001fe200078ec0ff */
[----:B------:R-:W-:-:S03]  /*13d70*/  IMAD.MOV.U32 R7, RZ, RZ, 0x4000 ;  /* 0x00004000ff077424 */ /* 0x000fc600078e00ff */
[----:B------:R-:W-:Y:S01]  /*13d80*/  ISETP.NE.AND P1, PT, R8, RZ, PT ;  /* 0x000000ff0800720c */ /* 0x000fe20003f25270 */
[----:B------:R3:W-:-:S12]  /*13d90*/  SYNCS.ARRIVE.TRANS64 RZ, [R5+URZ+0x16890], R7 ;  /* 0x0168900705ff79a7 */ /* 0x0007d8000800003f */
[----:B---3--:R-:W-:Y:S05]  /*13da0*/  @!P1 BRA `(.L_x_2814) ;  /* 0x0000000000049947 */ /* 0x008fea0003800000 */
[----:B------:R-:W-:Y:S01]  /*13db0*/  BPT.TRAP 0x1 ;  /* 0x000000040000795c */ /* 0x000fe20000300000 */
.L_x_2814:
[----:B------:R-:W-:Y:S05]  /*13dc0*/  BSYNC B2 ;  /* 0x0000000000027941 */ /* 0x000fea0003800000 */
.L_x_2813:
[----:B------:R-:W-:Y:S01]  /*13dd0*/  IMAD.MOV.U32 R11, RZ, RZ, RZ ;  /* 0x000000ffff0b7224 */ /* 0x000fe200078e00ff */
[----:B------:R-:W-:Y:S01]  /*13de0*/  UIADD3 UR4, UP0, UR38, 0x570, URZ ;  /* 0x0000057026047890 */ /* 0x000fe2000ff1e03f */
[----:B------:R-:W-:Y:S01]  /*13df0*/  IMAD R7, R28, 0x4000, R22 ;  /* 0x000040001c077824 */ /* 0x000fe200078e0216 */
[----:B------:R-:W-:Y:S01]  /*13e00*/  PLOP3.LUT P1, PT, PT, PT, PT, 0x80, 0x0 ;  /* 0x000000000000781c */ /* 0x000fe20003f2f070 */
[----:B0-----:R-:W-:Y:S01]  /*13e10*/  IMAD R8, R4, 0x80, R0 ;  /* 0x0000008004087824 */ /* 0x001fe200078e0200 */
[----:B------:R-:W-:Y:S01]  /*13e20*/  R2UR UR10, R11 ;  /* 0x000000000b0a72ca */ /* 0x000fe200000e0000 */
[----:B-1----:R-:W-:Y:S01]  /*13e30*/  VIADD R9, R5, 0x16890 ;  /* 0x0001689005097836 */ /* 0x002fe20000000000 */
[----:B------:R-:W-:Y:S01]  /*13e40*/  UIADD3.X UR5, URZ, UR39, URZ, UP0, !UPT ;  /* 0x000000273f057290 */ /* 0x000fe200087fe43f */
[----:B------:R-:W-:Y:S01]  /*13e50*/  VIADD R10, R7, 0xe400 ;  /* 0x0000e400070a7836 */ /* 0x000fe20000000000 */
[----:B------:R-:W-:Y:S01]  /*13e60*/  UMOV UR6, 0x0 ;  /* 0x0000000000067882 */ /* 0x000fe20000000000 */
[----:B------:R-:W-:-:S10]  /*13e70*/  UMOV UR7, 0x12f00000 ;  /* 0x12f0000000077882 */ /* 0x000fd40000000000 */
.L_x_2815:
        /* <DEDUP_REMOVED lines=13> */
.L_x_2964:
[----:B------:R-:W-:Y:S05]  /*13f50*/  BSYNC B2 ;  /* 0x0000000000027941 */ /* 0x000fea0003800000 */
.L_x_2816:
[----:B------:R-:W-:Y:S01]  /*13f60*/  BSSY B2, `(.L_x_2818) ;  /* 0x000000b000027945 */ /* 0x000fe20003800000 */
[----:B------:R-:W-:Y:S02]  /*13f70*/  IMAD.MOV.U32 R12, RZ, RZ, 0x0 ;  /* 0x00000000ff0c7424 */ /* 0x000fe400078e00ff */
[----:B------:R-:W-:Y:S01]  /*13f80*/  IMAD.MOV.U32 R13, RZ, RZ, 0x12f00000 ;  /* 0x12f00000ff0d7424 */ /* 0x000fe200078e00ff */
[----:B------:R-:W-:Y:S06]  /*13f90*/  @P2 BRA `(.L_x_2819) ;  /* 0x00000000001c2947 */ /* 0x000fec0003800000 */
[----:B------:R-:W1:Y:S01]  /*13fa0*/  S2R R9, SR_TID.X ;  /* 0x0000000000097919 */ /* 0x000e620000002100 */
[----:B0-2---:R-:W-:-:S04]  /*13fb0*/  IMAD.MOV.U32 R6, RZ, RZ, 0x4000 ;  /* 0x00004000ff067424 */ /* 0x005fc800078e00ff */
[----:B------:R3:W-:Y:S01]  /*13fc0*/  SYNCS.ARRIVE.TRANS64 RZ, [R5+URZ+0x168b0], R6 ;  /* 0x0168b00605ff79a7 */ /* 0x0007e2000800003f */
[----:B-1----:R-:W-:-:S04]  /*13fd0*/  LOP3.LUT R9, R9, 0x1f, RZ, 0xc0, !PT ;  /* 0x0000001f09097812 */ /* 0x002fc800078ec0ff */
[----:B------:R-:W-:-:S13]  /*13fe0*/  ISETP.NE.AND P1, PT, R9, RZ, PT ;  /* 0x000000ff0900720c */ /* 0x000fda0003f25270 */
[----:B---3--:R-:W-:Y:S05]  /*13ff0*/  @!P1 BRA `(.L_x_2819) ;  /* 0x0000000000049947 */ /* 0x008fea0003800000 */
[----:B------:R-:W-:Y:S01]  /*14000*/  BPT.TRAP 0x1 ;  /* 0x000000040000795c */ /* 0x000fe20000300000 */
.L_x_2819:
[----:B------:R-:W-:Y:S05]  /*14010*/  BSYNC B2 ;  /* 0x0000000000027941 */ /* 0x000fea0003800000 */
.L_x_2818:
[----:B------:R-:W-:Y:S01]  /*14020*/  R2UR UR10, R11 ;  /* 0x000000000b0a72ca */ /* 0x000fe200000e0000 */
[----:B------:R-:W-:Y:S01]  /*14030*/  UIADD3 UR4, UP0, UR38, 0x670, URZ ;  /* 0x0000067026047890 */ /* 0x000fe2000ff1e03f */
[----:B------:R-:W-:Y:S01]  /*14040*/  R2UR UR6, R12 ;  /* 0x000000000c0672ca */ /* 0x000fe200000e0000 */
[----:B------:R-:W-:Y:S01]  /*14050*/  VIADD R7, R7, 0x400 ;  /* 0x0000040007077836 */ /* 0x000fe20000000000 */
[----:B------:R-:W-:Y:S01]  /*14060*/  R2UR UR7, R13 ;  /* 0x000000000d0772ca */ /* 0x000fe200000e0000 */
[----:B0-2---:R-:W-:Y:S01]  /*14070*/  VIADD R5, R5, 0x168b0 ;  /* 0x000168b005057836 */ /* 0x005fe20000000000 */
[----:B------:R-:W-:Y:S01]  /*14080*/  PLOP3.LUT P1, PT, PT, PT, PT, 0x80, 0x0 ;  /* 0x000000000000781c */ /* 0x000fe20003f2f070 */
[----:B------:R-:W-:-:S12]  /*14090*/  UIADD3.X UR5, URZ, UR39, URZ, UP0, !UPT ;  /* 0x000000273f057290 */ /* 0x000fd800087fe43f */
.L_x_2820:
        /* <DEDUP_REMOVED lines=10> */
.L_x_2810:
[----:B------:R-:W-:Y:S05]  /*14140*/  BSYNC B1 ;  /* 0x0000000000017941 */ /* 0x000fea0003800000 */
.L_x_2809:
        /* <DEDUP_REMOVED lines=10> */
.L_x_2791:
[----:B------:R-:W-:Y:S05]  /*141f0*/  BSYNC B0 ;  /* 0x0000000000007941 */ /* 0x000fea0003800000 */
.L_x_2790:
[----:B------:R-:W3:Y:S01]  /*14200*/  LDC R0, c[0x0][0x448] ;  /* 0x00011200ff007b82 */ /* 0x000ee20000000800 */
[----:B------:R-:W-:Y:S01]  /*14210*/  IMAD.MOV.U32 R2, RZ, RZ, 0xc0 ;  /* 0x000000c0ff027424 */ /* 0x000fe200078e00ff */
[----:B------:R-:W-:Y:S05]  /*14220*/  @!P0 WARPSYNC.ALL ;  /* 0x0000000000008948 */ /* 0x000fea0003800000 */
[----:B------:R-:W-:Y:S01]  /*14230*/  IMAD R2, R17, R2, 0xbf ;  /* 0x000000bf11027424 */ /* 0x000fe200078e0202 */
[----:B------:R-:W-:Y:S01]  /*14240*/  BSSY B7, `(.L_x_2822) ;  /* 0x00003b6000077945 */ /* 0x000fe20003800000 */
[----:B------:R-:W-:Y:S01]  /*14250*/  @!P0 BAR.SYNC.DEFER_BLOCKING 0xc, 0x200 ;  /* 0x0308000000008b1d */ /* 0x000fe20000010000 */
[----:B---3--:R-:W-:-:S13]  /*14260*/  ISETP.NE.AND P1, PT, R0, 0x1, PT ;  /* 0x000000010000780c */ /* 0x008fda0003f25270 */
[----:B------:R-:W3:Y:S08]  /*14270*/  @P1 LDC R3, c[0x0][0x44c] ;  /* 0x00011300ff031b82 */ /* 0x000ef00000000800 */
[----:B------:R-:W4:Y:S01]  /*14280*/  @P1 LDC R0, c[0x0][0x450] ;  /* 0x00011400ff001b82 */ /* 0x000f220000000800 */
[----:B---3--:R-:W-:-:S05]  /*14290*/  @P1 IMAD.HI.U32 R3, R2, R3, RZ ;  /* 0x0000000302031227 */ /* 0x008fca00078e00ff */
[----:B----4-:R-:W-:-:S05]  /*142a0*/  @P1 SHF.R.U32.HI R2, RZ, R0, R3 ;  /* 0x00000000ff021219 */ /* 0x010fca0000011603 */
[----:B------:R-:W-:-:S05]  /*142b0*/  IMAD.IADD R2, R20, 0x1, R2 ;  /* 0x0000000114027824 */ /* 0x000fca00078e0202 */
[----:B------:R-:W-:-:S04]  /*142c0*/  SHF.R.S32.HI R0, RZ, 0x1f, R2 ;  /* 0x0000001fff007819 */ /* 0x000fc80000011402 */
[----:B------:R-:W-:-:S04]  /*142d0*/  LEA.HI R0, R0, R2, RZ, 0x7 ;  /* 0x0000000200007211 */ /* 0x000fc800078f38ff */
[----:B------:R-:W-:-:S04]  /*142e0*/  SHF.R.S32.HI R0, RZ, 0x7, R0 ;  /* 0x00000007ff007819 */ /* 0x000fc80000011400 */
[----:B------:R-:W-:-:S04]  /*142f0*/  VIMNMX R4, R21, R0, PT ;  /* 0x0000000015047248 */ /* 0x000fc80003fe0100 */
[----:B------:R-:W-:Y:S01]  /*14300*/  ISETP.GT.AND P0, PT, R4, RZ, PT ;  /* 0x000000ff0400720c */ /* 0x000fe20003f04270 */
        /* <DEDUP_REMOVED lines=15> */
[----:B------:R-:W4:Y:S01]  /*14400*/  POPC R7, R4 ;  /* 0x0000000400077309 */ /* 0x000f220000000000 */
[----:B---3--:R-:W4:Y:S02]  /*14410*/  SHFL.IDX PT, R0, R3, R0, 0x1f ;  /* 0x00001f0003007589 */ /* 0x008f2400000e0000 */
[----:B----4-:R-:W-:Y:S01]  /*14420*/  IADD3 R16, R0, UR36, R7 ;  /* 0x0000002400107c10 */ /* 0x010fe2000fffe007 */
[----:B------:R-:W-:Y:S06]  /*14430*/  BRA `(.L_x_2824) ;  /* 0x0000003800587947 */ /* 0x000fec0003800000 */
.L_x_2823:
        /* <DEDUP_REMOVED lines=8> */
[----:B------:R-:W-:Y:S01]  /*144c0*/  MOV R4, UR6 ;  /* 0x0000000600047c02 */ /* 0x000fe20008000f00 */
[----:B------:R-:W-:Y:S01]  /*144d0*/  IMAD.U32 R5, RZ, RZ, UR7 ;  /* 0x00000007ff057e24 */ /* 0x000fe2000f8e00ff */
[----:B------:R-:W3:Y:S01]  /*144e0*/  LDC.64 R2, c[0x4][R2] ;  /* 0x0100000002027b82 */ /* 0x000ee20000000a00 */
[----:B--2---:R-:W-:Y:S02]  /*144f0*/  IMAD.U32 R6, RZ, RZ, UR8 ;  /* 0x00000008ff067e24 */ /* 0x004fe4000f8e00ff */
[----:B------:R-:W-:Y:S02]  /*14500*/  IMAD.U32 R7, RZ, RZ, UR9 ;  /* 0x00000009ff077e24 */ /* 0x000fe4000f8e00ff */
[----:B------:R-:W-:-:S02]  /*14510*/  IMAD.U32 R10, RZ, RZ, UR4 ;  /* 0x00000004ff0a7e24 */ /* 0x000fc4000f8e00ff */
[----:B------:R-:W-:Y:S02]  /*14520*/  IMAD.U32 R11, RZ, RZ, UR5 ;  /* 0x00000005ff0b7e24 */ /* 0x000fe4000f8e00ff */
[----:B0-----:R-:W-:Y:S02]  /*14530*/  IMAD.MOV.U32 R8, RZ, RZ, 0x70 ;  /* 0x00000070ff087424 */ /* 0x001fe400078e00ff */
[----:B------:R-:W-:Y:S02]  /*14540*/  IMAD.MOV.U32 R12, RZ, RZ, 0x1 ;  /* 0x00000001ff0c7424 */ /* 0x000fe400078e00ff */
[----:B------:R-:W-:-:S07]  /*14550*/  IMAD.MOV.U32 R13, RZ, RZ, RZ ;  /* 0x000000ffff0d7224 */ /* 0x000fce00078e00ff */
[----:B------:R-:W-:-:S07]  /*14560*/  LEPC R20, `(.L_x_2826) ;  /* 0x000000001014794e */ /* 0x000fce0000000000 */
[----:B-1-3--:R-:W-:Y:S05]  /*14570*/  CALL.ABS.NOINC R2 ;  /* 0x0000000002007343 */ /* 0x00afea0003c00000 */
.L_x_2826:
[----:B------:R-:W-:Y:S05]  /*14580*/  BSYNC B6 ;  /* 0x0000000000067941 */ /* 0x000fea0003800000 */
.L_x_2825:
        /* <DEDUP_REMOVED lines=12> */
[----:B------:R-:W-:-:S02]  /*14650*/  IMAD.U32 R7, RZ, RZ, UR9 ;  /* 0x00000009ff077e24 */ /* 0x000fc4000f8e00ff */
[----:B------:R-:W-:Y:S02]  /*14660*/  IMAD.U32 R10, RZ, RZ, UR4 ;  /* 0x00000004ff0a7e24 */ /* 0x000fe4000f8e00ff */
[----:B------:R-:W-:Y:S02]  /*14670*/  IMAD.U32 R11, RZ, RZ, UR5 ;  /* 0x00000005ff0b7e24 */ /* 0x000fe4000f8e00ff */
[----:B0-----:R-:W-:Y:S02]  /*14680*/  IMAD.MOV.U32 R8, RZ, RZ, 0x70 ;  /* 0x00000070ff087424 */ /* 0x001fe400078e00ff */
[----:B------:R-:W-:Y:S02]  /*14690*/  IMAD.MOV.U32 R12, RZ, RZ, 0x1 ;  /* 0x00000001ff0c7424 */ /* 0x000fe400078e00ff */
[----:B---3--:R-:W-:-:S07]  /*146a0*/  IMAD.MOV.U32 R13, RZ, RZ, RZ ;  /* 0x000000ffff0d7224 */ /* 0x008fce00078e00ff */
[----:B------:R-:W-:-:S07]  /*146b0*/  LEPC R20, `(.L_x_2829) ;  /* 0x000000001014794e */ /* 0x000fce0000000000 */
[----:B-1--4-:R-:W-:Y:S05]  /*146c0*/  CALL.ABS.NOINC R2 ;  /* 0x0000000002007343 */ /* 0x012fea0003c00000 */
.L_x_2829:
        /* <DEDUP_REMOVED lines=15> */
.L_x_2828:
[----:B------:R-:W-:Y:S05]  /*147c0*/  BSYNC B6 ;  /* 0x0000000000067941 */ /* 0x000fea0003800000 */
.L_x_2827:
[----:B------:R3:W4:Y:S01]  /*147d0*/  LDL R20, [R1+0xc] ;  /* 0x00000c0001147983 */ /* 0x0007220000100800 */
[----:B------:R-:W-:Y:S01]  /*147e0*/  ULDC.64 UR4, c[0x0][0x9f8] ;  /* 0x00027e0000047ab9 */ /* 0x000fe20000000a00 */
[----:B------:R-:W0:Y:S01]  /*147f0*/  LDC R7, c[0x0][0x430] ;  /* 0x00010c00ff077b82 */ /* 0x000e220000000800 */
[----:B------:R-:W-:Y:S01]  /*14800*/  ISETP.NE.U32.AND P0, PT, RZ, UR4, PT ;  /* 0x00000004ff007c0c */ /* 0x000fe2000bf05070 */
[----:B------:R-:W2:Y:S03]  /*14810*/  LDL R27, [R1+0x34] ;  /* 0x00003400011b7983 */ /* 0x000ea60000100800 */
[----:B------:R-:W-:Y:S01]  /*14820*/  ISETP.NE.AND.EX P0, PT, RZ, UR5, PT, P0 ;  /* 0x00000005ff007c0c */ /* 0x000fe2000bf05300 */
[----:B------:R-:W3:Y:S04]  /*14830*/  LDL R21, [R1+0x18] ;  /* 0x0000180001157983 */ /* 0x000ee80000100800 */
[----:B------:R-:W3:Y:S01]  /*14840*/  LDL R2, [R1+0x1c] ;  /* 0x00001c0001027983 */ /* 0x000ee20000100800 */
[----:B------:R-:W0:Y:S07]  /*14850*/  S2R R3, SR_TID.X ;  /* 0x0000000000037919 */ /* 0x000e2e0000002100 */
[----:B------:R-:W-:Y:S01]  /*14860*/  @P0 IADD3 R24, P1, R24, UR4, RZ ;  /* 0x0000000418180c10 */ /* 0x000fe2000ff3e0ff */
[----:B------:R-:W0:Y:S03]  /*14870*/  S2R R0, SR_TID.X ;  /* 0x0000000000007919 */ /* 0x000e260000002100 */
[----:B------:R-:W-:Y:S01]  /*14880*/  @P0 IADD3.X R25, R25, UR5, RZ, P1, !PT ;  /* 0x0000000519190c10 */ /* 0x000fe20008ffe4ff */
[----:B-1----:R-:W3:Y:S04]  /*14890*/  LDL R9, [R1+0x50] ;  /* 0x0000500001097983 */ /* 0x002ee80000100800 */
[----:B----4-:R-:W4:Y:S01]  /*148a0*/  @P0 LDG.E R20, desc[UR40][R24.64] ;  /* 0x0000002818140981 */ /* 0x010f22000c1e1900 */
[----:B0-----:R-:W-:Y:S01]  /*148b0*/  ISETP.NE.AND P1, PT, R7, 0x1, PT ;  /* 0x000000010700780c */ /* 0x001fe20003f25270 */
[----:B------:R-:W-:Y:S01]  /*148c0*/  IMAD.SHL.U32 R3, R3, 0x10, RZ ;  /* 0x0000001003037824 */ /* 0x000fe200078e00ff */
[----:B------:R-:W-:Y:S01]  /*148d0*/  LOP3.LUT R0, R0, 0x7f, RZ, 0xc0, !PT ;  /* 0x0000007f00007812 */ /* 0x000fe200078ec0ff */
[----:B--2---:R-:W-:-:S03]  /*148e0*/  VIADD R27, R27, 0xffffffff ;  /* 0xffffffff1b1b7836 */ /* 0x004fc60000000000 */
[----:B------:R-:W-:Y:S01]  /*148f0*/  SHF.R.U32.HI R0, RZ, 0x3, R0 ;  /* 0x00000003ff007819 */ /* 0x000fe20000011600 */
[----:B------:R-:W-:Y:S01]  /*14900*/  IMAD.SHL.U32 R8, R27, 0x80, RZ ;  /* 0x000000801b087824 */ /* 0x000fe200078e00ff */
[----:B------:R-:W-:-:S04]  /*14910*/  LOP3.LUT R3, R3, 0x70, RZ, 0xc0, !PT ;  /* 0x0000007003037812 */ /* 0x000fc800078ec0ff */
[----:B------:R-:W-:Y:S01]  /*14920*/  LOP3.LUT R0, R8, R0, R3, 0xfe, !PT ;  /* 0x0000000008007212 */ /* 0x000fe200078efe03 */
[----:B------:R-:W0:Y:S08]  /*14930*/  @P1 LDC R5, c[0x0][0x434] ;  /* 0x00010d00ff051b82 */ /* 0x000e300000000800 */
[----:B------:R-:W1:Y:S01]  /*14940*/  @P1 LDC R6, c[0x0][0x438] ;  /* 0x00010e00ff061b82 */ /* 0x000e620000000800 */
[----:B----4-:R2:W-:Y:S01]  /*14950*/  @P0 STL [R1+0xc], R20 ;  /* 0x00000c1401000387 */ /* 0x0105e20000100800 */
[C---:B---3--:R-:W-:Y:S01]  /*14960*/  ISETP.GE.AND P0, PT, R0.reuse, R21, PT ;  /* 0x000000150000720c */ /* 0x048fe20003f06270 */
        /* <DEDUP_REMOVED lines=12> */
[----:B------:R-:W0:Y:S02]  /*14a30*/  @!P0 LDC.64 R2, c[0x0][0x418] ;  /* 0x00010600ff028b82 */ /* 0x000e240000000a00 */
[----:B0-----:R-:W-:Y:S01]  /*14a40*/  @!P0 LEA R6, P1, R4, R2, 0x2 ;  /* 0x0000000204068211 */ /* 0x001fe200078210ff */
[----:B------:R-:W-:-:S05]  /*14a50*/  @!P0 IMAD.IADD R2, R5, 0x1, R7 ;  /* 0x0000000105028824 */ /* 0x000fca00078e0207 */
[----:B------:R-:W-:Y:S01]  /*14a60*/  @!P0 LEA.HI.X R7, R4, R3, R2, 0x2, P1 ;  /* 0x0000000304078211 */ /* 0x000fe200008f1402 */
[----:B------:R-:W-:-:S06]  /*14a70*/  IMAD.MOV.U32 R2, RZ, RZ, RZ ;  /* 0x000000ffff027224 */ /* 0x000fcc00078e00ff */
[----:B------:R2:W5:Y:S04]  /*14a80*/  @!P0 LDG.E R2, desc[UR40][R6.64] ;  /* 0x0000002806028981 */ /* 0x000568000c1e1900 */
[----:B------:R2:W-:Y:S01]  /*14a90*/  STL [R1+0x20], R10 ;  /* 0x0000200a01007387 */ /* 0x0005e20000100800 */
[----:B------:R-:W-:Y:S01]  /*14aa0*/  ISETP.NE.AND P2, PT, R9, 0x3, PT ;  /* 0x000000030900780c */ /* 0x000fe20003f45270 */
[----:B------:R-:W-:Y:S01]  /*14ab0*/  UMOV UR4, 0xffffffff ;  /* 0xffffffff00047882 */ /* 0x000fe20000000000 */
[----:B------:R-:W-:-:S11]  /*14ac0*/  LOP3.LUT R23, R23, 0xfffffffd, RZ, 0xc0, !PT ;  /* 0xfffffffd17177812 */ /* 0x000fd600078ec0ff */
[----:B------:R-:W-:Y:S01]  /*14ad0*/  @P2 LOP3.LUT R23, R23, 0x2, RZ, 0xfc, !PT ;  /* 0x0000000217172812 */ /* 0x000fe200078efcff */
[----:B--2---:R-:W-:Y:S06]  /*14ae0*/  BRA.DIV UR4, `(.L_x_2830) ;  /* 0x0000005e04987947 */ /* 0x004fec000b800000 */
.L_x_2967:
[----:B------:R-:W-:-:S05]  /*14af0*/  SHF.R.S32.HI R9, RZ, 0x1f, R18 ;  /* 0x0000001fff097819 */ /* 0x000fca0000011412 */
[----:B------:R0:W-:Y:S01]  /*14b00*/  STL [R1+0x10], R9 ;  /* 0x0000100901007387 */ /* 0x0001e20000100800 */
[----:B------:R-:W-:Y:S05]  /*14b10*/  @!P2 BRA `(.L_x_2831) ;  /* 0x000000000004a947 */ /* 0x000fea0003800000 */
[----:B------:R-:W-:Y:S01]  /*14b20*/  BPT.TRAP 0x1 ;  /* 0x000000040000795c */ /* 0x000fe20000300000 */
.L_x_2831:
        /* <DEDUP_REMOVED lines=25> */
.L_x_2968:
[----:B------:R-:W-:Y:S05]  /*14cc0*/  BSYNC B0 ;  /* 0x0000000000007941 */ /* 0x000fea0003800000 */
.L_x_2832:
        /* <DEDUP_REMOVED lines=10> */
[----:B------:R-:W-:-:S03]  /*14d70*/  IADD3 R5, R5, R6, RZ ;  /* 0x0000000605057210 */ /* 0x000fc60007ffe0ff */
[----:B------:R-:W-:-:S04]  /*14d80*/  IMAD.WIDE.U32 R4, R2, UR4, R4 ;  /* 0x0000000402047c25 */ /* 0x000fc8000f8e0004 */
[----:B------:R-:W-:Y:S01]  /*14d90*/  IMAD R2, R2, UR5, R7 ;  /* 0x0000000502027c24 */ /* 0x000fe2000f8e0207 */
[----:B------:R-:W-:-:S03]  /*14da0*/  ULDC.64 UR4, c[0x0][0x308] ;  /* 0x0000c20000047ab9 */ /* 0x000fc60000000a00 */
[----:B------:R-:W-:Y:S02]  /*14db0*/  IMAD.IADD R5, R5, 0x1, R2 ;  /* 0x0000000105057824 */ /* 0x000fe400078e0202 */
[----:B------:R-:W-:-:S04]  /*14dc0*/  IMAD.WIDE.U32 R4, R18, UR4, R4 ;  /* 0x0000000412047c25 */ /* 0x000fc8000f8e0004 */
[----:B--2---:R-:W-:Y:S02]  /*14dd0*/  IMAD R0, R9, UR4, RZ ;  /* 0x0000000409007c24 */ /* 0x004fe4000f8e02ff */
[----:B------:R-:W1:Y:S02]  /*14de0*/  S2R R9, SR_TID.X ;  /* 0x0000000000097919 */ /* 0x000e640000002100 */
[----:B------:R-:W-:Y:S01]  /*14df0*/  IMAD R0, R18, UR5, R0 ;  /* 0x0000000512007c24 */ /* 0x000fe2000f8e0200 */
[----:B------:R-:W-:-:S03]  /*14e00*/  ULDC.64 UR4, c[0x0][0x2e8] ;  /* 0x0000ba0000047ab9 */ /* 0x000fc60000000a00 */
[----:B------:R-:W-:Y:S01]  /*14e10*/  IMAD.IADD R2, R5, 0x1, R0 ;  /* 0x0000000105027824 */ /* 0x000fe200078e0200 */
[----:B------:R-:W-:Y:S01]  /*14e20*/  LEA R0, P0, R4, UR4, 0x1 ;  /* 0x0000000404007c11 */ /* 0x000fe2000f8008ff */
[----:B------:R-:W-:-:S03]  /*14e30*/  ULDC UR4, c[0x0][0x2f4] ;  /* 0x0000bd0000047ab9 */ /* 0x000fc60000000800 */
        /* <DEDUP_REMOVED lines=89> */
.L_x_2986:
        /* <DEDUP_REMOVED lines=10> */
.L_x_2835:
[----:B------:R-:W-:Y:S02]  /*15470*/  PLOP3.LUT P1, PT, P1, P0, PT, 0xa2, 0x0 ;  /* 0x000000000000781c */ /* 0x000fe40000f21472 */
[----:B------:R-:W-:-:S08]  /*15480*/  @P0 R2UR P1, UR4, R3 ;  /* 0x00000000030402ca */ /* 0x000fd00000020000 */
[----:B------:R-:W-:-:S05]  /*15490*/  @P0 PLOP3.LUT P0, PT, P1, PT, PT, 0x80, 0x0 ;  /* 0x000000000000081c */ /* 0x000fca0000f0f070 */
[----:B------:R-:W-:Y:S01]  /*154a0*/  @!P1 SYNCS.ARRIVE.TRANS64.RED.A0T1 RZ, [UR4+0x16830], RZ ;  /* 0x016830ffffff99a7 */ /* 0x000fe20008200404 */
[----:B------:R-:W-:Y:S07]  /*154b0*/  @!P1 ARRIVES.LDGSTSBAR.64.TRANSCNT [UR4+0x16830] ;  /* 0x01683000ff0099b0 */ /* 0x000fee0008000a84 */
[----:B------:R-:W-:Y:S05]  /*154c0*/  @P0 BRA.U.ANY `(.L_x_2835) ;  /* 0xfffffffd00e80947 */ /* 0x000fea000393ffff */
[----:B------:R-:W-:Y:S01]  /*154d0*/  NOP ;  /* 0x0000000000007918 */ /* 0x000fe20000000000 */
[----:B------:R-:W2:Y:S02]  /*154e0*/  LDL R0, [R1+0x50] ;  /* 0x0000500001007983 */ /* 0x000ea40000100800 */
[----:B--2---:R-:W-:-:S13]  /*154f0*/  ISETP.NE.AND P2, PT, R0, 0x3, PT ;  /* 0x000000030000780c */ /* 0x004fda0003f45270 */
[----:B------:R-:W-:Y:S05]  /*15500*/  @!P2 BRA `(.L_x_2836) ;  /* 0x000000000004a947 */ /* 0x000fea0003800000 */
[----:B------:R-:W-:Y:S01]  /*15510*/  BPT.TRAP 0x1 ;  /* 0x000000040000795c */ /* 0x000fe20000300000 */
.L_x_2836:
[----:B------:R1:W5:Y:S01]  /*15520*/  LDL.LU R4, [R1+0x28] ;  /* 0x0000280001047983 */ /* 0x0003620000300800 */
[----:B------:R1:W-:Y:S03]  /*15530*/  SYNCS.ARRIVE.TRANS64.A1T0 RZ, [R3+URZ+0x16830], RZ ;  /* 0x016830ff03ff79a7 */ /* 0x0003e6000810003f */
[----:B0-----:R1:W5:Y:S04]  /*15540*/  LDL.LU R7, [R1+0x8] ;  /* 0x0000080001077983 */ /* 0x0013680000300800 */
        /* <DEDUP_REMOVED lines=11> */
[----:B-1----:R-:W-:-:S03]  /*15600*/  SEL R3, R7, RZ, !P0 ;  /* 0x000000ff07037207 */ /* 0x002fc60004000000 */
        /* <DEDUP_REMOVED lines=26> */
.L_x_2838:
[----:B------:R-:W-:Y:S05]  /*157b0*/  BSYNC B6 ;  /* 0x0000000000067941 */ /* 0x000fea0003800000 */
.L_x_2837:
[----:B0-----:R-:W2:Y:S01]  /*157c0*/  LDL.LU R0, [R1+0x40] ;  /* 0x0000400001007983 */ /* 0x001ea20000300800 */
[----:B------:R-:W-:Y:S01]  /*157d0*/  ULDC.64 UR4, c[0x0][0x2d8] ;  /* 0x0000b60000047ab9 */ /* 0x000fe20000000a00 */
[----:B------:R-:W0:Y:S01]  /*157e0*/  LDC R10, c[0x0][0x448] ;  /* 0x00011200ff0a7b82 */ /* 0x000e220000000800 */
[----:B------:R-:W-:Y:S01]  /*157f0*/  ULDC.64 UR6, c[0x0][0x2c8] ;  /* 0x0000b20000067ab9 */ /* 0x000fe20000000a00 */
[----:B------:R-:W3:Y:S01]  /*15800*/  LDL.LU R21, [R1+0x3c] ;  /* 0x00003c0001157983 */ /* 0x000ee20000300800 */
[----:B------:R-:W-:-:S03]  /*15810*/  ULDC.64 UR8, c[0x0][0x280] ;  /* 0x0000a00000087ab9 */ /* 0x000fc60000000a00 */
[----:B------:R-:W3:Y:S04]  /*15820*/  LDL.LU.64 R2, [R1+0x28] ;  /* 0x0000280001027983 */ /* 0x000ee80000300a00 */
[----:B------:R-:W4:Y:S04]  /*15830*/  LDL R20, [R1+0x10] ;  /* 0x0000100001147983 */ /* 0x000f280000100800 */
[----:B------:R-:W4:Y:S01]  /*15840*/  LDL.LU R5, [R1+0x8] ;  /* 0x0000080001057983 */ /* 0x000f220000300800 */
[----:B0-----:R-:W-:-:S13]  /*15850*/  ISETP.NE.AND P1, PT, R10, 0x1, PT ;  /* 0x000000010a00780c */ /* 0x001fda0003f25270 */
[----:B------:R-:W0:Y:S01]  /*15860*/  @P1 LDC R7, c[0x0][0x450] ;  /* 0x00011400ff071b82 */ /* 0x000e220000000800 */
[----:B--2---:R-:W-:Y:S02]  /*15870*/  IMAD.MOV.U32 R4, RZ, RZ, R0 ;  /* 0x000000ffff047224 */ /* 0x004fe400078e0000 */
[----:B---3--:R-:W-:Y:S02]  /*15880*/  IMAD.MOV.U32 R3, RZ, RZ, R21 ;  /* 0x000000ffff037224 */ /* 0x008fe400078e0015 */
[----:B------:R-:W1:Y:S01]  /*15890*/  S2R R21, SR_TID.X ;  /* 0x0000000000157919 */ /* 0x000e620000002100 */
[----:B----4-:R-:W-:Y:S02]  /*158a0*/  IMAD R0, R20, UR4, RZ ;  /* 0x0000000414007c24 */ /* 0x010fe4000f8e02ff */
[----:B------:R-:W2:Y:S01]  /*158b0*/  S2R R20, SR_TID.X ;  /* 0x0000000000147919 */ /* 0x000ea20000002100 */
[----:B-1----:R-:W-:Y:S01]  /*158c0*/  IMAD.SHL.U32 R21, R21, 0x10, RZ ;  /* 0x0000001015157824 */ /* 0x002fe200078e00ff */
[----:B--2---:R-:W-:-:S04]  /*158d0*/  LOP3.LUT R20, R20, 0x7f, RZ, 0xc0, !PT ;  /* 0x0000007f14147812 */ /* 0x004fc800078ec0ff */
[----:B------:R-:W-:Y:S02]  /*158e0*/  LOP3.LUT R21, R21, 0x70, RZ, 0xc0, !PT ;  /* 0x0000007015157812 */ /* 0x000fe400078ec0ff */
[----:B------:R-:W-:-:S04]  /*158f0*/  SHF.R.U32.HI R20, RZ, 0x3, R20 ;  /* 0x00000003ff147819 */ /* 0x000fc80000011614 */
[----:B------:R-:W-:-:S05]  /*15900*/  LOP3.LUT R20, R20, R21, RZ, 0xfc, !PT ;  /* 0x0000001514147212 */ /* 0x000fca00078efcff */
[----:B------:R-:W-:Y:S02]  /*15910*/  IMAD R6, R17, 0xc0, R20 ;  /* 0x000000c011067824 */ /* 0x000fe400078e0214 */
[----:B------:R1:W5:Y:S01]  /*15920*/  LDL R20, [R1+0x24] ;  /* 0x0000240001147983 */ /* 0x0003620000100800 */
[C---:B------:R-:W-:Y:S02]  /*15930*/  IMAD R0, R18.reuse, UR5, R0 ;  /* 0x0000000512007c24 */ /* 0x040fe4000f8e0200 */
[----:B------:R-:W-:Y:S01]  /*15940*/  IMAD.WIDE.U32 R2, R18, UR4, R2 ;  /* 0x0000000412027c25 */ /* 0x000fe2000f8e0002 */
[----:B------:R-:W-:-:S03]  /*15950*/  ULDC.64 UR4, c[0x0][0x2e0] ;  /* 0x0000b80000047ab9 */ /* 0x000fc60000000a00 */
[----:B------:R-:W-:Y:S02]  /*15960*/  IMAD.IADD R3, R3, 0x1, R0 ;  /* 0x0000000103037824 */ /* 0x000fe400078e0200 */
[----:B------:R-:W2:Y:S01]  /*15970*/  @P1 LDC R0, c[0x0][0x44c] ;  /* 0x00011300ff001b82 */ /* 0x000ea20000000800 */
[----:B------:R-:W-:Y:S02]  /*15980*/  IMAD R4, R4, UR4, RZ ;  /* 0x0000000404047c24 */ /* 0x000fe4000f8e02ff */
[----:B------:R-:W-:-:S04]  /*15990*/  IMAD.WIDE.U32 R2, R5, UR4, R2 ;  /* 0x0000000405027c25 */ /* 0x000fc8000f8e0002 */
[----:B------:R-:W-:Y:S01]  /*159a0*/  IMAD R4, R5, UR5, R4 ;  /* 0x0000000505047c24 */ /* 0x000fe2000f8e0204 */
[----:B------:R-:W-:-:S03]  /*159b0*/  ULDC.64 UR4, c[0x0][0x2d0] ;  /* 0x0000b40000047ab9 */ /* 0x000fc60000000a00 */
[----:B------:R-:W-:Y:S02]  /*159c0*/  IMAD.IADD R5, R3, 0x1, R4 ;  /* 0x0000000103057824 */ /* 0x000fe400078e0204 */
[----:B------:R-:W-:Y:S01]  /*159d0*/  IMAD.MOV.U32 R4, RZ, RZ, R2 ;  /* 0x000000ffff047224 */ /* 0x000fe200078e0002 */
[----:B------:R-:W-:Y:S01]  /*159e0*/  MOV R2, R6 ;  /* 0x0000000600027202 */ /* 0x000fe20000000f00 */
[----:B--2---:R-:W-:-:S05]  /*159f0*/  @P1 IMAD.HI.U32 R0, R6, R0, RZ ;  /* 0x0000000006001227 */ /* 0x004fca00078e00ff */
[----:B0-----:R-:W-:-:S04]  /*15a00*/  @P1 SHF.R.U32.HI R2, RZ, R7, R0 ;  /* 0x00000007ff021219 */ /* 0x001fc80000011600 */
[--C-:B------:R-:W-:Y:S01]  /*15a10*/  SHF.R.S32.HI R0, RZ, 0x1f, R2.reuse ;  /* 0x0000001fff007819 */ /* 0x100fe20000011402 */
[----:B------:R-:W-:-:S04]  /*15a20*/  IMAD.MOV R7, RZ, RZ, -R2 ;  /* 0x000000ffff077224 */ /* 0x000fc800078e0a02 */
[----:B------:R-:W-:-:S04]  /*15a30*/  IMAD R0, R0, UR4, RZ ;  /* 0x0000000400007c24 */ /* 0x000fc8000f8e02ff */
[C---:B------:R-:W-:Y:S02]  /*15a40*/  IMAD R0, R2.reuse, UR5, R0 ;  /* 0x0000000502007c24 */ /* 0x040fe4000f8e0200 */
[----:B------:R-:W-:-:S04]  /*15a50*/  IMAD.WIDE.U32 R2, R2, UR4, R4 ;  /* 0x0000000402027c25 */ /* 0x000fc8000f8e0004 */
[----:B------:R-:W-:Y:S02]  /*15a60*/  IMAD.IADD R3, R3, 0x1, R0 ;  /* 0x0000000103037824 */ /* 0x000fe400078e0200 */
[----:B------:R-:W-:-:S05]  /*15a70*/  IMAD R0, R10, R7, R6 ;  /* 0x000000070a007224 */ /* 0x000fca00078e0206 */
[----:B------:R-:W-:Y:S01]  /*15a80*/  SHF.R.S32.HI R7, RZ, 0x1f, R0 ;  /* 0x0000001fff077819 */ /* 0x000fe20000011400 */
[----:B------:R-:W-:-:S04]  /*15a90*/  IMAD.WIDE.U32 R8, R0, UR6, R2 ;  /* 0x0000000600087c25 */ /* 0x000fc8000f8e0002 */
[----:B------:R-:W-:-:S04]  /*15aa0*/  IMAD R7, R7, UR6, RZ ;  /* 0x0000000607077c24 */ /* 0x000fc8000f8e02ff */
[----:B------:R-:W-:Y:S01]  /*15ab0*/  IMAD R0, R0, UR7, R7 ;  /* 0x0000000700007c24 */ /* 0x000fe2000f8e0207 */
[----:B------:R-:W-:Y:S01]  /*15ac0*/  LEA R2, P0, R8, UR8, 0x1 ;  /* 0x0000000808027c11 */ /* 0x000fe2000f8008ff */
[----:B------:R-:W0:Y:S02]  /*15ad0*/  @P1 LDC R7, c[0x0][0x44c] ;  /* 0x00011300ff071b82 */ /* 0x000e240000000800 */
[----:B------:R-:W-:-:S05]  /*15ae0*/  IMAD.IADD R0, R9, 0x1, R0 ;  /* 0x0000000109007824 */ /* 0x000fca00078e0200 */
[----:B------:R-:W-:Y:S02]  /*15af0*/  LEA.HI.X R0, R8, UR9, R0, 0x1, P0 ;  /* 0x0000000908007c11 */ /* 0x000fe400080f0c00 */
[----:B------:R-:W2:Y:S01]  /*15b00*/  @P1 LDC R8, c[0x0][0x450] ;  /* 0x00011400ff081b82 */ /* 0x000ea20000000800 */
[----:B------:R-:W-:Y:S01]  /*15b10*/  VIADD R3, R6, 0x80 ;  /* 0x0000008006037836 */ /* 0x000fe20000000000 */
[----:B------:R-:W3:Y:S03]  /*15b20*/  S2R R11, SR_TID.X ;  /* 0x00000000000b7919 */ /* 0x000ee60000002100 */
[----:B------:R-:W-:Y:S02]  /*15b30*/  IMAD.MOV.U32 R6, RZ, RZ, R3 ;  /* 0x000000ffff067224 */ /* 0x000fe400078e0003 */
[----:B0-----:R-:W-:-:S05]  /*15b40*/  @P1 IMAD.HI.U32 R7, R3, R7, RZ ;  /* 0x0000000703071227 */ /* 0x001fca00078e00ff */
[----:B--2---:R-:W-:-:S05]  /*15b50*/  @P1 SHF.R.U32.HI R6, RZ, R8, R7 ;  /* 0x00000008ff061219 */ /* 0x004fca0000011607 */
[----:B------:R-:W-:-:S04]  /*15b60*/  IMAD.MOV R7, RZ, RZ, -R6 ;  /* 0x000000ffff077224 */ /* 0x000fc800078e0a06 */
[----:B------:R-:W-:Y:S01]  /*15b70*/  IMAD R3, R10, R7, R3 ;  /* 0x000000070a037224 */ /* 0x000fe200078e0203 */
[----:B------:R-:W-:Y:S01]  /*15b80*/  SHF.R.S32.HI R7, RZ, 0x1f, R6 ;  /* 0x0000001fff077819 */ /* 0x000fe20000011406 */
[----:B------:R-:W-:-:S04]  /*15b90*/  IMAD.WIDE.U32 R4, R6, UR4, R4 ;  /* 0x0000000406047c25 */ /* 0x000fc8000f8e0004 */
[----:B------:R-:W-:Y:S01]  /*15ba0*/  IMAD R7, R7, UR4, RZ ;  /* 0x0000000407077c24 */ /* 0x000fe2000f8e02ff */
[----:B------:R-:W-:-:S03]  /*15bb0*/  ULDC UR4, c[0x0][0x2b8] ;  /* 0x0000ae0000047ab9 */ /* 0x000fc60000000800 */
[----:B------:R-:W-:-:S04]  /*15bc0*/  IMAD R6, R6, UR5, R7 ;  /* 0x0000000506067c24 */ /* 0x000fc8000f8e0207 */
[----:B------:R-:W-:Y:S01]  /*15bd0*/  IMAD.IADD R5, R5, 0x1, R6 ;  /* 0x0000000105057824 */ /* 0x000fe200078e0206 */
[----:B------:R-:W-:Y:S01]  /*15be0*/  SHF.R.S32.HI R6, RZ, 0x1f, R3 ;  /* 0x0000001fff067819 */ /* 0x000fe20000011403 */
[----:B---3--:R-:W-:-:S04]  /*15bf0*/  IMAD.SHL.U32 R21, R11, 0x8, RZ ;  /* 0x000000080b157824 */ /* 0x008fc800078e00ff */
[----:B------:R-:W-:Y:S02]  /*15c00*/  IMAD R8, R6, UR6, RZ ;  /* 0x0000000606087c24 */ /* 0x000fe4000f8e02ff */
[----:B------:R-:W-:Y:S01]  /*15c10*/  IMAD.WIDE.U32 R6, R3, UR6, R4 ;  /* 0x0000000603067c25 */ /* 0x000fe2000f8e0004 */
[----:B------:R-:W-:-:S03]  /*15c20*/  LOP3.LUT R21, R21, 0x38, RZ, 0xc0, !PT ;  /* 0x0000003815157812 */ /* 0x000fc600078ec0ff */
[----:B------:R-:W-:Y:S01]  /*15c30*/  IMAD R3, R3, UR7, R8 ;  /* 0x0000000703037c24 */ /* 0x000fe2000f8e0208 */
[----:B------:R-:W-:-:S03]  /*15c40*/  LEA R5, P1, R6, UR8, 0x1 ;  /* 0x0000000806057c11 */ /* 0x000fc6000f8208ff */
[----:B------:R-:W-:Y:S01]  /*15c50*/  IMAD.IADD R3, R7, 0x1, R3 ;  /* 0x0000000107037824 */ /* 0x000fe200078e0203 */
[----:B------:R-:W-:Y:S01]  /*15c60*/  ISETP.GE.AND P0, PT, R21, UR4, PT ;  /* 0x0000000415007c0c */ /* 0x000fe2000bf06270 */
[----:B------:R-:W-:Y:S01]  /*15c70*/  UMOV UR4, 0xffffffff ;  /* 0xffffffff00047882 */ /* 0x000fe20000000000 */
[----:B------:R-:W-:Y:S02]  /*15c80*/  LOP3.LUT R11, R11, 0x7f, RZ, 0xc0, !PT ;  /* 0x0000007f0b0b7812 */ /* 0x000fe400078ec0ff */
[----:B------:R-:W-:Y:S02]  /*15c90*/  LEA.HI.X R4, R6, UR9, R3, 0x1, P1 ;  /* 0x0000000906047c11 */ /* 0x000fe400088f0c03 */
[----:B------:R-:W-:Y:S01]  /*15ca0*/  SHF.R.U32.HI R9, RZ, 0x3, R11 ;  /* 0x00000003ff097819 */ /* 0x000fe2000001160b */
[----:B-1----:R-:W-:Y:S06]  /*15cb0*/  BRA.DIV UR4, `(.L_x_2839) ;  /* 0x0000005a041c7947 */ /* 0x002fec000b800000 */
        /* <DEDUP_REMOVED lines=65> */
[----:B------:R-:W-:Y:S01]  /*160d0*/  ISETP.GE.AND P1, PT, R6, R3, PT ;  /* 0x000000030600720c */ /* 0x000fe20003f26270 */
[----:B------:R-:W-:Y:S04]  /*160e0*/  SHFL.IDX PT, R2, R2, 0x7, 0x181f ;  /* 0x00f81f0002027f89 */ /* 0x000fe800000e0000 */
[----:B------:R-:W1:Y:S08]  /*160f0*/  SHFL.IDX PT, R6, R0, 0x6, 0x181f ;  /* 0x00d81f0000067f89 */ /* 0x000e7000000e0000 */
[----:B0-----:R-:W-:-:S05]  /*16100*/  @!P1 LEA R7, P2, R21, R7, 0x1 ;  /* 0x0000000715079211 */ /* 0x001fca00078408ff */
[----:B-1----:R-:W-:-:S05]  /*16110*/  @!P1 IMAD.X R6, RZ, RZ, R6, P2 ;  /* 0x000000ffff069224 */ /* 0x002fca00010e0606 */
[----:B------:R-:W-:-:S04]  /*16120*/  @!P1 LOP3.LUT R7, R7, R6, RZ, 0x3c, !PT ;  /* 0x0000000607079212 */ /* 0x000fc800078e3cff */
[----:B------:R-:W-:-:S04]  /*16130*/  @!P1 LOP3.LUT R6, R7, R6, RZ, 0x3c, !PT ;  /* 0x0000000607069212 */ /* 0x000fc800078e3cff */
[----:B------:R-:W-:-:S05]  /*16140*/  @!P1 LOP3.LUT R7, R7, R6, RZ, 0x3c, !PT ;  /* 0x0000000607079212 */ /* 0x000fca00078e3cff */
[----:B------:R0:W-:Y:S02]  /*16150*/  @!P1 LDGSTS.E.BYPASS.LTC128B.128 [R20+0xb400], desc[UR40][R6.64], !P0 ;  /* 0x0b40000006149fae */ /* 0x0001e4000c101d68 */
[----:B0-----:R-:W-:-:S05]  /*16160*/  VIADD R6, R17, 0x80 ;  /* 0x0000008011067836 */ /* 0x001fca0000000000 */
[----:B------:R-:W-:Y:S02]  /*16170*/  ISETP.GE.AND P1, PT, R6, R3, PT ;  /* 0x000000030600720c */ /* 0x000fe40003f26270 */
[----:B------:R0:W1:Y:S02]  /*16180*/  SHFL.IDX PT, R6, R0, 0x7, 0x181f ;  /* 0x00f81f0000067f89 */ /* 0x00006400000e0000 */
[----:B0-----:R-:W-:-:S05]  /*16190*/  VIADD R0, R17, 0x70 ;  /* 0x0000007011007836 */ /* 0x001fca0000000000 */
[----:B------:R-:W-:Y:S02]  /*161a0*/  ISETP.GE.AND P3, PT, R0, R3, PT ;  /* 0x000000030000720c */ /* 0x000fe40003f66270 */
[----:B------:R-:W0:Y:S11]  /*161b0*/  SHFL.IDX PT, R0, R5, RZ, 0x181f ;  /* 0x00181fff05007589 */ /* 0x000e3600000e0000 */
[----:B------:R-:W-:-:S05]  /*161c0*/  @!P3 LEA R2, P2, R21, R2, 0x1 ;  /* 0x000000021502b211 */ /* 0x000fca00078408ff */
[----:B-1----:R-:W-:-:S04]  /*161d0*/  @!P3 IMAD.X R6, RZ, RZ, R6, P2 ;  /* 0x000000ffff06b224 */ /* 0x002fc800010e0606 */
[----:B------:R-:W-:Y:S02]  /*161e0*/  @!P3 IMAD.MOV.U32 R7, RZ, RZ, R6 ;  /* 0x000000ffff07b224 */ /* 0x000fe400078e0006 */
[----:B------:R-:W-:Y:S01]  /*161f0*/  @!P3 IMAD.MOV.U32 R6, RZ, RZ, R2 ;  /* 0x000000ffff06b224 */ /* 0x000fe200078e0002 */
[----:B0-----:R-:W-:Y:S01]  /*16200*/  @!P1 LEA R0, P2, R21, R0, 0x1 ;  /* 0x0000000015009211 */ /* 0x001fe200078408ff */
[----:B------:R-:W-:Y:S04]  /*16210*/  SHFL.IDX PT, R2, R5, 0x3, 0x181f ;  /* 0x00781f0005027f89 */ /* 0x000fe800000e0000 */
[----:B------:R0:W-:Y:S02]  /*16220*/  @!P3 LDGSTS.E.BYPASS.LTC128B.128 [R20+0xbc00], desc[UR40][R6.64], !P0 ;  /* 0x0bc000000614bfae */ /* 0x0001e4000c101d68 */
[----:B0-----:R-:W-:-:S04]  /*16230*/  @!P1 IMAD.X R6, RZ, RZ, R8, P2 ;  /* 0x000000ffff069224 */ /* 0x001fc800010e0608 */
[----:B------:R-:W-:Y:S02]  /*16240*/  @!P1 IMAD.MOV.U32 R7, RZ, RZ, R6 ;  /* 0x000000ffff079224 */ /* 0x000fe400078e0006 */
        /* <DEDUP_REMOVED lines=19> */
.L_x_3011:
        /* <DEDUP_REMOVED lines=10> */
.L_x_2840:
        /* <DEDUP_REMOVED lines=10> */
[----:B------:R-:W-:-:S04]  /*164c0*/  LOP3.LUT R0, R0, 0xfffffffe, RZ, 0xc0, !PT ;  /* 0xfffffffe00007812 */ /* 0x000fc800078ec0ff */
[----:B------:R-:W-:-:S04]  /*164d0*/  IADD3 R0, R2, -R0, RZ ;  /* 0x8000000002007210 */ /* 0x000fc80007ffe0ff */
[----:B------:R-:W-:Y:S01]  /*164e0*/  SHF.L.U32 R0, R0, 0x1f, RZ ;  /* 0x0000001f00007819 */ /* 0x000fe200000006ff */
[----:B------:R-:W-:Y:S01]  /*164f0*/  NOP ;  /* 0x0000000000007918 */ /* 0x000fe20000000000 */
[----:B------:R1:W-:Y:S01]  /*16500*/  SYNCS.ARRIVE.TRANS64.A1T0 RZ, [R22+URZ+0x16800], RZ ;  /* 0x016800ff16ff79a7 */ /* 0x0003e2000810003f */
[----:B------:R-:W-:Y:S01]  /*16510*/  BSSY B0, `(.L_x_2841) ;  /* 0x0000003000007945 */ /* 0x000fe20003800000 */
[----:B------:R-:W2:Y:S03]  /*16520*/  SYNCS.PHASECHK.TRANS64.TRYWAIT P0, [R22+URZ+0x16820], R0 ;  /* 0x01682000160075a7 */ /* 0x000ea6000800017f */
[----:B-12---:R-:W-:Y:S05]  /*16530*/  @!P0 BRA `(.L_x_2842) ;  /* 0x0000005c00ec8947 */ /* 0x006fea0003800000 */
.L_x_3012:
[----:B------:R-:W-:Y:S05]  /*16540*/  BSYNC B0 ;  /* 0x0000000000007941 */ /* 0x000fea0003800000 */
.L_x_2841:
[----:B------:R-:W2:Y:S01]  /*16550*/  LDL R2, [R1+0x34] ;  /* 0x0000340001027983 */ /* 0x000ea20000100800 */
[----:B------:R-:W-:Y:S01]  /*16560*/  BSSY B0, `(.L_x_2843) ;  /* 0x000010d000007945 */ /* 0x000fe20003800000 */
[----:B--2---:R-:W-:-:S13]  /*16570*/  ISETP.GE.AND P0, PT, R2, 0x2, PT ;  /* 0x000000020200780c */ /* 0x004fda0003f06270 */
[----:B------:R-:W-:Y:S05]  /*16580*/  @!P0 BRA `(.L_x_2844) ;  /* 0x0000001000288947 */ /* 0x000fea0003800000 */
[----:B------:R-:W2:Y:S01]  /*16590*/  S2R R3, SR_TID.X ;  /* 0x0000000000037919 */ /* 0x000ea20000002100 */
[----:B------:R-:W-:Y:S01]  /*165a0*/  ULDC UR4, c[0x0][0x2f4] ;  /* 0x0000bd0000047ab9 */ /* 0x000fe20000000800 */
[----:B0-----:R-:W-:Y:S01]  /*165b0*/  VIADD R7, R2, 0xfffffffe ;  /* 0xfffffffe02077836 */ /* 0x001fe20000000000 */
[----:B------:R0:W-:Y:S01]  /*165c0*/  STL [R1+0x8], R27 ;  /* 0x0000081b01007387 */ /* 0x0001e20000100800 */
[----:B------:R-:W-:Y:S02]  /*165d0*/  IMAD.MOV.U32 R17, RZ, RZ, R29 ;  /* 0x000000ffff117224 */ /* 0x000fe400078e001d */
[----:B------:R-:W-:Y:S02]  /*165e0*/  IMAD.MOV.U32 R6, RZ, RZ, R26 ;  /* 0x000000ffff067224 */ /* 0x000fe400078e001a */
[----:B--2---:R-:W-:-:S05]  /*165f0*/  IMAD.SHL.U32 R3, R3, 0x8, RZ ;  /* 0x0000000803037824 */ /* 0x004fca00078e00ff */
[----:B------:R-:W-:-:S04]  /*16600*/  LOP3.LUT R3, R3, 0x38, RZ, 0xc0, !PT ;  /* 0x0000003803037812 */ /* 0x000fc800078ec0ff */
[----:B0-----:R-:W-:-:S13]  /*16610*/  ISETP.GE.AND P1, PT, R3, UR4, PT ;  /* 0x0000000403007c0c */ /* 0x001fda000bf26270 */
.L_x_2857:
[----:B------:R-:W2:Y:S01]  /*16620*/  LDL R11, [R1+0x1c] ;  /* 0x00001c00010b7983 */ /* 0x000ea20000100800 */
[----:B-1----:R-:W0:Y:S03]  /*16630*/  LDC R0, c[0x0][0x430] ;  /* 0x00010c00ff007b82 */ /* 0x002e260000000800 */
[----:B------:R-:W3:Y:S04]  /*16640*/  LDL R10, [R1+0x20] ;  /* 0x00002000010a7983 */ /* 0x000ee80000100800 */
[----:B------:R-:W4:Y:S01]  /*16650*/  LDL R9, [R1+0xc] ;  /* 0x00000c0001097983 */ /* 0x000f220000100800 */
[----:B------:R-:W1:Y:S03]  /*16660*/  S2R R2, SR_TID.X ;  /* 0x0000000000027919 */ /* 0x000e660000002100 */
[----:B------:R-:W5:Y:S01]  /*16670*/  LDL R8, [R1+0x50] ;  /* 0x0000500001087983 */ /* 0x000f620000100800 */
        /* <DEDUP_REMOVED lines=25> */
[----:B-----5:R-:W-:Y:S01]  /*16810*/  ISETP.NE.AND P2, PT, R8, 0x3, PT ;  /* 0x000000030800780c */ /* 0x020fe20003f45270 */
[----:B------:R-:W-:-:S05]  /*16820*/  VIADD R26, R6, 0x1 ;  /* 0x00000001061a7836 */ /* 0x000fca0000000000 */
        /* <DEDUP_REMOVED lines=8> */
.L_x_2845:
[----:B------:R-:W-:Y:S01]  /*168b0*/  IMAD R5, R26, 0x8, R22 ;  /* 0x000000081a057824 */ /* 0x000fe200078e0216 */
[----:B------:R-:W-:Y:S01]  /*168c0*/  SHF.L.U32 R2, R29, 0x1f, RZ ;  /* 0x0000001f1d027819 */ /* 0x000fe200000006ff */
[----:B------:R-:W-:Y:S03]  /*168d0*/  BSSY B1, `(.L_x_2846) ;  /* 0x0000003000017945 */ /* 0x000fe60003800000 */
[----:B------:R-:W0:Y:S02]  /*168e0*/  SYNCS.PHASECHK.TRANS64.TRYWAIT P0, [R5+URZ+0x16840], R2 ;  /* 0x01684002050075a7 */ /* 0x000e24000800017f */
[----:B0-----:R-:W-:Y:S05]  /*168f0*/  @!P0 BRA `(.L_x_2847) ;  /* 0x0000005c00108947 */ /* 0x001fea0003800000 */
.L_x_3013:
[----:B------:R-:W-:Y:S05]  /*16900*/  BSYNC B1 ;  /* 0x0000000000017941 */ /* 0x000fea0003800000 */
.L_x_2846:
        /* <DEDUP_REMOVED lines=36> */
[----:B------:R-:W-:-:S04]  /*16b50*/  LOP3.LUT R11, R11, 0x38, RZ, 0xc0, !PT ;  /* 0x000000380b0b7812 */ /* 0x000fc800078ec0ff */
[----:B------:R-:W-:-:S04]  /*16b60*/  SHF.L.U32 R7, R11, 0x1, RZ ;  /* 0x000000010b077819 */ /* 0x000fc800000006ff */
        /* <DEDUP_REMOVED lines=36> */
.L_x_3031:
        /* <DEDUP_REMOVED lines=8> */
.L_x_2849:
[----:B------:R-:W-:Y:S02]  /*16e30*/  PLOP3.LUT P2, PT, P2, P0, PT, 0xa2, 0x0 ;  /* 0x000000000000781c */ /* 0x000fe40001741472 */
[----:B------:R-:W-:-:S08]  /*16e40*/  @P0 R2UR P2, UR4, R5 ;  /* 0x00000000050402ca */ /* 0x000fd00000040000 */
[----:B------:R-:W-:-:S05]  /*16e50*/  @P0 PLOP3.LUT P0, PT, P2, PT, PT, 0x80, 0x0 ;  /* 0x000000000000081c */ /* 0x000fca000170f070 */
[----:B------:R-:W-:Y:S01]  /*16e60*/  @!P2 SYNCS.ARRIVE.TRANS64.RED.A0T1 RZ, [UR4+0x16830], RZ ;  /* 0x016830ffffffa9a7 */ /* 0x000fe20008200404 */
[----:B------:R-:W-:Y:S07]  /*16e70*/  @!P2 ARRIVES.LDGSTSBAR.64.TRANSCNT [UR4+0x16830] ;  /* 0x01683000ff00a9b0 */ /* 0x000fee0008000a84 */
[----:B------:R-:W-:Y:S05]  /*16e80*/  @P0 BRA.U.ANY `(.L_x_2849) ;  /* 0xfffffffd00e80947 */ /* 0x000fea000393ffff */
[----:B------:R-:W-:Y:S01]  /*16e90*/  NOP ;  /* 0x0000000000007918 */ /* 0x000fe20000000000 */
[----:B-1----:R-:W2:Y:S02]  /*16ea0*/  LDL R2, [R1+0x50] ;  /* 0x0000500001027983 */ /* 0x002ea40000100800 */
[----:B--2---:R-:W-:-:S13]  /*16eb0*/  ISETP.NE.AND P3, PT, R2, 0x3, PT ;  /* 0x000000030200780c */ /* 0x004fda0003f65270 */
[----:B------:R-:W-:Y:S05]  /*16ec0*/  @!P3 BRA `(.L_x_2850) ;  /* 0x000000000004b947 */ /* 0x000fea0003800000 */
[----:B------:R-:W-:Y:S01]  /*16ed0*/  BPT.TRAP 0x1 ;  /* 0x000000040000795c */ /* 0x000fe20000300000 */
.L_x_2850:
[----:B------:R1:W-:Y:S01]  /*16ee0*/  SYNCS.ARRIVE.TRANS64.A1T0 RZ, [R5+URZ+0x16830], RZ ;  /* 0x016830ff05ff79a7 */ /* 0x0003e2000810003f */
[----:B------:R-:W-:Y:S05]  /*16ef0*/  @!P3 BRA `(.L_x_2851) ;  /* 0x000000000004b947 */ /* 0x000fea0003800000 */
[----:B------:R-:W-:Y:S01]  /*16f00*/  BPT.TRAP 0x1 ;  /* 0x000000040000795c */ /* 0x000fe20000300000 */
.L_x_2851:
[----:B------:R-:W-:Y:S01]  /*16f10*/  SHF.L.U32 R2, R17, 0x1f, RZ ;  /* 0x0000001f11027819 */ /* 0x000fe200000006ff */
[----:B-1----:R-:W-:Y:S01]  /*16f20*/  IMAD R5, R6, 0x8, R22 ;  /* 0x0000000806057824 */ /* 0x002fe200078e0216 */
[----:B------:R-:W-:Y:S03]  /*16f30*/  BSSY B1, `(.L_x_2852) ;  /* 0x0000003000017945 */ /* 0x000fe60003800000 */
[----:B------:R-:W1:Y:S02]  /*16f40*/  SYNCS.PHASECHK.TRANS64.TRYWAIT P0, [R5+URZ+0x16860], R2 ;  /* 0x01686002050075a7 */ /* 0x000e64000800017f */
[----:B-1----:R-:W-:Y:S05]  /*16f50*/  @!P0 BRA `(.L_x_2853) ;  /* 0x0000005c00c88947 */ /* 0x002fea0003800000 */
.L_x_3032:
[----:B------:R-:W-:Y:S05]  /*16f60*/  BSYNC B1 ;  /* 0x0000000000017941 */ /* 0x000fea0003800000 */
.L_x_2852:
        /* <DEDUP_REMOVED lines=61> */
.L_x_3050:
        /* <DEDUP_REMOVED lines=28> */
.L_x_2855:
[----:B------:R-:W-:Y:S02]  /*17500*/  PLOP3.LUT P2, PT, P2, P0, PT, 0xa2, 0x0 ;  /* 0x000000000000781c */ /* 0x000fe40001741472 */
[----:B------:R-:W-:-:S08]  /*17510*/  @P0 R2UR P2, UR4, R5 ;  /* 0x00000000050402ca */ /* 0x000fd00000040000 */
[----:B------:R-:W-:-:S05]  /*17520*/  @P0 PLOP3.LUT P0, PT, P2, PT, PT, 0x80, 0x0 ;  /* 0x000000000000081c */ /* 0x000fca000170f070 */
[----:B------:R-:W-:Y:S01]  /*17530*/  @!P2 SYNCS.ARRIVE.TRANS64.RED.A0T1 RZ, [UR4+0x16850], RZ ;  /* 0x016850ffffffa9a7 */ /* 0x000fe20008200404 */
[----:B------:R-:W-:Y:S07]  /*17540*/  @!P2 ARRIVES.LDGSTSBAR.64.TRANSCNT [UR4+0x16850] ;  /* 0x01685000ff00a9b0 */ /* 0x000fee0008000a84 */
[----:B------:R-:W-:Y:S05]  /*17550*/  @P0 BRA.U.ANY `(.L_x_2855) ;  /* 0xfffffffd00e80947 */ /* 0x000fea000393ffff */
[----:B------:R-:W-:Y:S01]  /*17560*/  NOP ;  /* 0x0000000000007918 */ /* 0x000fe20000000000 */
[----:B------:R-:W2:Y:S01]  /*17570*/  LDL R2, [R1+0x50] ;  /* 0x0000500001027983 */ /* 0x000ea20000100800 */
[----:B------:R-:W-:Y:S01]  /*17580*/  IMAD.MOV.U32 R25, RZ, RZ, R0 ;  /* 0x000000ffff197224 */ /* 0x000fe200078e0000 */
[----:B--2---:R-:W-:-:S13]  /*17590*/  ISETP.NE.AND P3, PT, R2, 0x3, PT ;  /* 0x000000030200780c */ /* 0x004fda0003f65270 */
[----:B------:R-:W-:Y:S05]  /*175a0*/  @!P3 BRA `(.L_x_2856) ;  /* 0x000000000004b947 */ /* 0x000fea0003800000 */
[----:B------:R-:W-:Y:S01]  /*175b0*/  BPT.TRAP 0x1 ;  /* 0x000000040000795c */ /* 0x000fe20000300000 */
.L_x_2856:
[----:B------:R2:W-:Y:S01]  /*175c0*/  STL [R1+0x8], R27 ;  /* 0x0000081b01007387 */ /* 0x0005e20000100800 */
[C---:B------:R-:W-:Y:S01]  /*175d0*/  ISETP.GT.AND P0, PT, R27.reuse, RZ, PT ;  /* 0x000000ff1b00720c */ /* 0x040fe20003f04270 */
[----:B------:R2:W-:Y:S01]  /*175e0*/  SYNCS.ARRIVE.TRANS64.A1T0 RZ, [R5+URZ+0x16850], RZ ;  /* 0x016850ff05ff79a7 */ /* 0x0005e2000810003f */
[----:B------:R-:W-:Y:S02]  /*175f0*/  VIADD R7, R27, 0xffffffff ;  /* 0xffffffff1b077836 */ /* 0x000fe40000000000 */
[----:B------:R-:W-:Y:S02]  /*17600*/  IMAD.MOV.U32 R17, RZ, RZ, R29 ;  /* 0x000000ffff117224 */ /* 0x000fe400078e001d */
[----:B------:R-:W-:-:S07]  /*17610*/  IMAD.MOV.U32 R6, RZ, RZ, R26 ;  /* 0x000000ffff067224 */ /* 0x000fce00078e001a */
[----:B--2---:R-:W-:Y:S05]  /*17620*/  @P0 BRA `(.L_x_2857) ;  /* 0xffffffec00fc0947 */ /* 0x004fea000383ffff */
.L_x_2844:
[----:B------:R-:W-:Y:S05]  /*17630*/  BSYNC B0 ;  /* 0x0000000000007941 */ /* 0x000fea0003800000 */
.L_x_2843:
        /* <DEDUP_REMOVED lines=17> */
.L_x_2859:
[----:B------:R-:W-:Y:S05]  /*17750*/  BSYNC B0 ;  /* 0x0000000000007941 */ /* 0x000fea0003800000 */
.L_x_2858:
[----:B------:R-:W2:Y:S02]  /*17760*/  LDL R0, [R1+0x50] ;  /* 0x0000500001007983 */ /* 0x000ea40000100800 */
[----:B--2---:R-:W-:-:S13]  /*17770*/  ISETP.NE.AND P0, PT, R0, 0x3, PT ;  /* 0x000000030000780c */ /* 0x004fda0003f05270 */
[----:B------:R-:W-:Y:S05]  /*17780*/  @!P0 BRA `(.L_x_2860) ;  /* 0x0000000000048947 */ /* 0x000fea0003800000 */
[----:B------:R-:W-:Y:S01]  /*17790*/  BPT.TRAP 0x1 ;  /* 0x000000040000795c */ /* 0x000fe20000300000 */
.L_x_2860:
[----:B------:R-:W0:Y:S01]  /*177a0*/  LDL.LU R2, [R1+0x18] ;  /* 0x0000180001027983 */ /* 0x000e220000300800 */
[----:B------:R-:W-:Y:S01]  /*177b0*/  IMAD R0, R26, 0x8, R22 ;  /* 0x000000081a007824 */ /* 0x000fe200078e0216 */
[----:B------:R-:W-:Y:S01]  /*177c0*/  SHF.L.U32 R3, R29, 0x1f, RZ ;  /* 0x0000001f1d037819 */ /* 0x000fe200000006ff */
[----:B------:R-:W-:Y:S03]  /*177d0*/  BSSY B0, `(.L_x_2861) ;  /* 0x0000004000007945 */ /* 0x000fe60003800000 */
[----:B------:R-:W1:Y:S01]  /*177e0*/  SYNCS.PHASECHK.TRANS64.TRYWAIT P0, [R0+URZ+0x16860], R3 ;  /* 0x01686003000075a7 */ /* 0x000e62000800017f */
[----:B0-----:R-:W-:Y:S01]  /*177f0*/  IMAD R6, R27, -0x80, R2 ;  /* 0xffffff801b067824 */ /* 0x001fe200078e0202 */
[----:B-1----:R-:W-:Y:S06]  /*17800*/  @!P0 BRA `(.L_x_2862) ;  /* 0x0000005c00f88947 */ /* 0x002fec0003800000 */
.L_x_3051:
[----:B------:R-:W-:Y:S05]  /*17810*/  BSYNC B0 ;  /* 0x0000000000007941 */ /* 0x000fea0003800000 */
.L_x_2861:
        /* <DEDUP_REMOVED lines=28> */
[----:B------:R-:W1:Y:S01]  /*179e0*/  SHFL.IDX PT, R14, R24, 0x2, 0x181f ;  /* 0x00581f00180e7f89 */ /* 0x000e6200000e0000 */
[----:B0-----:R-:W-:-:S05]  /*179f0*/  IADD3.X R3, RZ, R3, RZ, P2, !PT ;  /* 0x00000003ff037210 */ /* 0x001fca00017fe4ff */
        /* <DEDUP_REMOVED lines=32> */
.L_x_3069:
        /* <DEDUP_REMOVED lines=9> */
.L_x_2864:
[----:B------:R-:W-:Y:S02]  /*17c90*/  PLOP3.LUT P1, PT, P1, P0, PT, 0xa2, 0x0 ;  /* 0x000000000000781c */ /* 0x000fe40000f21472 */
[----:B------:R-:W-:-:S08]  /*17ca0*/  @P0 R2UR P1, UR4, R0 ;  /* 0x00000000000402ca */ /* 0x000fd00000020000 */
[----:B------:R-:W-:-:S05]  /*17cb0*/  @P0 PLOP3.LUT P0, PT, P1, PT, PT, 0x80, 0x0 ;  /* 0x000000000000081c */ /* 0x000fca0000f0f070 */
[----:B------:R-:W-:Y:S01]  /*17cc0*/  @!P1 SYNCS.ARRIVE.TRANS64.RED.A0T1 RZ, [UR4+0x16850], RZ ;  /* 0x016850ffffff99a7 */ /* 0x000fe20008200404 */
[----:B------:R-:W-:Y:S07]  /*17cd0*/  @!P1 ARRIVES.LDGSTSBAR.64.TRANSCNT [UR4+0x16850] ;  /* 0x01685000ff0099b0 */ /* 0x000fee0008000a84 */
[----:B------:R-:W-:Y:S05]  /*17ce0*/  @P0 BRA.U.ANY `(.L_x_2864) ;  /* 0xfffffffd00e80947 */ /* 0x000fea000393ffff */
[----:B------:R-:W-:Y:S01]  /*17cf0*/  NOP ;  /* 0x0000000000007918 */ /* 0x000fe20000000000 */
[----:B0-----:R-:W2:Y:S02]  /*17d00*/  LDL R2, [R1+0x50] ;  /* 0x0000500001027983 */ /* 0x001ea40000100800 */
[----:B--2---:R-:W-:-:S13]  /*17d10*/  ISETP.NE.AND P2, PT, R2, 0x3, PT ;  /* 0x000000030200780c */ /* 0x004fda0003f45270 */
[----:B------:R-:W-:Y:S05]  /*17d20*/  @!P2 BRA `(.L_x_2865) ;  /* 0x000000000004a947 */ /* 0x000fea0003800000 */
[----:B------:R-:W-:Y:S01]  /*17d30*/  BPT.TRAP 0x1 ;  /* 0x000000040000795c */ /* 0x000fe20000300000 */
.L_x_2865:
[----:B------:R-:W-:Y:S01]  /*17d40*/  VIADD R26, R26, 0x1 ;  /* 0x000000011a1a7836 */ /* 0x000fe20000000000 */
[----:B------:R0:W-:Y:S04]  /*17d50*/  SYNCS.ARRIVE.TRANS64.A1T0 RZ, [R0+URZ+0x16850], RZ ;  /* 0x016850ff00ff79a7 */ /* 0x0001e8000810003f */
[----:B------:R-:W-:-:S04]  /*17d60*/  ISETP.NE.AND P0, PT, R26, 0x2, PT ;  /* 0x000000021a00780c */ /* 0x000fc80003f05270 */
[----:B0-----:R-:W-:Y:S02]  /*17d70*/  SEL R0, RZ, 0x1, P0 ;  /* 0x00000001ff007807 */ /* 0x001fe40000000000 */
[----:B------:R-:W-:Y:S02]  /*17d80*/  SEL R26, R26, RZ, P0 ;  /* 0x000000ff1a1a7207 */ /* 0x000fe40000000000 */
[----:B------:R-:W-:-:S07]  /*17d90*/  LOP3.LUT R29, R29, R0, RZ, 0x3c, !PT ;  /* 0x000000001d1d7212 */ /* 0x000fce00078e3cff */
.L_x_2824:
[----:B------:R-:W-:Y:S05]  /*17da0*/  BSYNC B7 ;  /* 0x0000000000077941 */ /* 0x000fea0003800000 */
.L_x_2822:
        /* <DEDUP_REMOVED lines=11> */
.L_x_2866:
[----:B------:R-:W3:Y:S01]  /*17e60*/  S2R R0, SR_TID.X ;  /* 0x0000000000007919 */ /* 0x000ee20000002100 */
[----:B------:R-:W-:Y:S01]  /*17e70*/  UMOV UR4, 0xffffffff ;  /* 0xffffffff00047882 */ /* 0x000fe20000000000 */
[----:B---3--:R-:W-:-:S04]  /*17e80*/  LOP3.LUT R7, R0, 0x1f, RZ, 0xc0, !PT ;  /* 0x0000001f00077812 */ /* 0x008fc800078ec0ff */
[----:B------:R-:W-:Y:S01]  /*17e90*/  ISETP.NE.AND P0, PT, R7, 0x1f, PT ;  /* 0x0000001f0700780c */ /* 0x000fe20003f05270 */
[----:B------:R-:W-:-:S12]  /*17ea0*/  BRA.DIV UR4, `(.L_x_2868) ;  /* 0x0000006204907947 */ /* 0x000fd8000b800000 */
[----:B------:R-:W-:Y:S01]  /*17eb0*/  IMAD.IADD R5, R19, 0x1, R7 ;  /* 0x0000000113057824 */ /* 0x000fe200078e0207 */
[----:B------:R-:W-:-:S04]  /*17ec0*/  ULDC UR4, c[0x0][0xc3c] ;  /* 0x00030f0000047ab9 */ /* 0x000fc80000000800 */
[----:B------:R-:W-:-:S13]  /*17ed0*/  ISETP.GE.OR P1, PT, R5, UR4, !P0 ;  /* 0x0000000405007c0c */ /* 0x000fda000c726670 */
[----:B------:R-:W3:Y:S02]  /*17ee0*/  @!P1 LDC.64 R2, c[0x0][0xc80] ;  /* 0x00032000ff029b82 */ /* 0x000ee40000000a00 */
[----:B---3--:R-:W-:-:S06]  /*17ef0*/  @!P1 IMAD.WIDE R2, R5, 0x4, R2 ;  /* 0x0000000405029825 */ /* 0x008fcc00078e0202 */
[----:B------:R3:W4:Y:S01]  /*17f00*/  @!P1 LDG.E R3, desc[UR40][R2.64] ;  /* 0x0000002802039981 */ /* 0x000722000c1e1900 */
[C---:B------:R-:W-:Y:S02]  /*17f10*/  ISETP.GE.U32.AND P2, PT, R7.reuse, 0x2, PT ;  /* 0x000000020700780c */ /* 0x040fe40003f46070 */
[C---:B------:R-:W-:Y:S01]  /*17f20*/  ISETP.GE.U32.AND P3, PT, R7.reuse, 0x4, PT ;  /* 0x000000040700780c */ /* 0x040fe20003f66070 */
[----:B------:R-:W-:Y:S01]  /*17f30*/  SHFL.IDX PT, R0, R16, RZ, 0x1f ;  /* 0x00001fff10007589 */ /* 0x000fe200000e0000 */
[C---:B------:R-:W-:Y:S02]  /*17f40*/  ISETP.GE.U32.AND P4, PT, R7.reuse, 0x8, PT ;  /* 0x000000080700780c */ /* 0x040fe40003f86070 */
[C---:B------:R-:W-:Y:S01]  /*17f50*/  ISETP.GE.U32.AND P5, PT, R7.reuse, 0x10, PT ;  /* 0x000000100700780c */ /* 0x040fe20003fa6070 */
[----:B------:R-:W-:Y:S01]  /*17f60*/  SHFL.IDX PT, R16, R16, 0x1, 0x1f ;  /* 0x00201f0010107f89 */ /* 0x000fe200000e0000 */
[----:B---3--:R-:W-:Y:S02]  /*17f70*/  IMAD.MOV.U32 R2, RZ, RZ, RZ ;  /* 0x000000ffff027224 */ /* 0x008fe400078e00ff */
[----:B----4-:R-:W-:Y:S01]  /*17f80*/  @!P1 IMAD.MOV.U32 R2, RZ, RZ, R3 ;  /* 0x000000ffff029224 */ /* 0x010fe200078e0003 */
[----:B------:R-:W-:-:S04]  /*17f90*/  ISETP.NE.AND P1, PT, R7, RZ, PT ;  /* 0x000000ff0700720c */ /* 0x000fc80003f25270 */
[----:B------:R-:W3:Y:S02]  /*17fa0*/  SHFL.UP PT, R14, R2, 0x1, RZ ;  /* 0x04200000020e7989 */ /* 0x000ee400000e00ff */
[----:B---3--:R-:W-:-:S05]  /*17fb0*/  SEL R5, R14, RZ, P1 ;  /* 0x000000ff0e057207 */ /* 0x008fca0000800000 */
[----:B------:R-:W-:-:S05]  /*17fc0*/  IMAD.IADD R4, R2, 0x1, R5 ;  /* 0x0000000102047824 */ /* 0x000fca00078e0205 */
[----:B------:R-:W3:Y:S02]  /*17fd0*/  SHFL.UP PT, R14, R4, 0x2, RZ ;  /* 0x04400000040e7989 */ /* 0x000ee400000e00ff */
[----:B---3--:R-:W-:-:S05]  /*17fe0*/  SEL R5, R14, RZ, P2 ;  /* 0x000000ff0e057207 */ /* 0x008fca0001000000 */
[----:B------:R-:W-:-:S05]  /*17ff0*/  IMAD.IADD R5, R4, 0x1, R5 ;  /* 0x0000000104057824 */ /* 0x000fca00078e0205 */
[----:B------:R-:W2:Y:S02]  /*18000*/  SHFL.UP PT, R14, R5, 0x4, RZ ;  /* 0x04800000050e7989 */ /* 0x000ea400000e00ff */
[----:B--2---:R-:W-:-:S05]  /*18010*/  SEL R6, R14, RZ, P3 ;  /* 0x000000ff0e067207 */ /* 0x004fca0001800000 */
[----:B------:R-:W-:-:S05]  /*18020*/  IMAD.IADD R6, R5, 0x1, R6 ;  /* 0x0000000105067824 */ /* 0x000fca00078e0206 */
[----:B------:R-:W2:Y:S02]  /*18030*/  SHFL.UP PT, R14, R6, 0x8, RZ ;  /* 0x05000000060e7989 */ /* 0x000ea400000e00ff */
[----:B--2---:R-:W-:-:S05]  /*18040*/  SEL R3, R14, RZ, P4 ;  /* 0x000000ff0e037207 */ /* 0x004fca0002000000 */
[----:B------:R-:W-:-:S05]  /*18050*/  IMAD.IADD R4, R6, 0x1, R3 ;  /* 0x0000000106047824 */ /* 0x000fca00078e0203 */
[----:B------:R-:W2:Y:S02]  /*18060*/  SHFL.UP PT, R14, R4, 0x10, RZ ;  /* 0x06000000040e7989 */ /* 0x000ea400000e00ff */
[----:B--2---:R-:W-:-:S05]  /*18070*/  SEL R3, R14, RZ, P5 ;  /* 0x000000ff0e037207 */ /* 0x004fca0002800000 */
[----:B------:R-:W-:-:S05]  /*18080*/  IMAD.IADD R3, R4, 0x1, R3 ;  /* 0x0000000104037824 */ /* 0x000fca00078e0203 */
[----:B------:R2:W3:Y:S02]  /*18090*/  SHFL.IDX PT, R14, R3, 0x1f, 0x1f ;  /* 0x03e01f00030e7f89 */ /* 0x0004e400000e0000 */
.L_x_3079:
[----:B------:R-:W-:Y:S02]  /*180a0*/  ULDC UR4, c[0x0][0xc38] ;  /* 0x00030e0000047ab9 */ /* 0x000fe40000000800 */
[----:B------:R-:W-:-:S04]  /*180b0*/  IMAD.U32 R4, RZ, RZ, UR4 ;  /* 0x00000004ff047e24 */ /* 0x000fc8000f8e00ff */
[----:B---3--:R-:W-:-:S04]  /*180c0*/  IMAD R5, R14, R4, RZ ;  /* 0x000000040e057224 */ /* 0x008fc800078e02ff */
[----:B------:R-:W-:-:S05]  /*180d0*/  IMAD.IADD R16, R16, 0x1, R5 ;  /* 0x0000000110107824 */ /* 0x000fca00078e0205 */
[----:B------:R-:W-:-:S13]  /*180e0*/  ISETP.GT.AND P6, PT, R16, R0, PT ;  /* 0x000000001000720c */ /* 0x000fda0003fc4270 */
[----:B------:R-:W-:Y:S05]  /*180f0*/  @P6 BRA `(.L_x_2869) ;  /* 0x00000000009c6947 */ /* 0x000fea0003800000 */
.L_x_2874:
[----:B------:R-:W3:Y:S01]  /*18100*/  LDC R4, c[0x0][0xc3c] ;  /* 0x00030f00ff047b82 */ /* 0x000ee20000000800 */
[----:B------:R-:W-:-:S05]  /*18110*/  VIADD R19, R19, 0x1f ;  /* 0x0000001f13137836 */ /* 0x000fca0000000000 */
[----:B---3--:R-:W-:-:S13]  /*18120*/  ISETP.GE.AND P6, PT, R19, R4, PT ;  /* 0x000000041300720c */ /* 0x008fda0003fc6270 */
[----:B------:R-:W-:Y:S05]  /*18130*/  @P6 BRA `(.L_x_2870) ;  /* 0x0000000400d06947 */ /* 0x000fea0003800000 */
[----:B------:R-:W3:Y:S01]  /*18140*/  S2R R2, SR_TID.X ;  /* 0x0000000000027919 */ /* 0x000ee20000002100 */
[----:B------:R-:W-:Y:S01]  /*18150*/  BSSY B0, `(.L_x_2871) ;  /* 0x0000009000007945 */ /* 0x000fe20003800000 */
[----:B---3--:R-:W-:-:S04]  /*18160*/  LOP3.LUT R2, R2, 0x1f, RZ, 0xc0, !PT ;  /* 0x0000001f02027812 */ /* 0x008fc800078ec0ff */
[----:B------:R-:W-:Y:S01]  /*18170*/  IADD3 R5, R19, R2, RZ ;  /* 0x0000000213057210 */ /* 0x000fe20007ffe0ff */
[----:B------:R-:W-:-:S03]  /*18180*/  IMAD.MOV.U32 R2, RZ, RZ, RZ ;  /* 0x000000ffff027224 */ /* 0x000fc600078e00ff */
[----:B------:R-:W-:-:S13]  /*18190*/  ISETP.GE.OR P6, PT, R5, R4, !P0 ;  /* 0x000000040500720c */ /* 0x000fda00047c6670 */
[----:B------:R-:W-:Y:S05]  /*181a0*/  @P6 BRA `(.L_x_2872) ;  /* 0x00000000000c6947 */ /* 0x000fea0003800000 */
[----:B--2---:R-:W2:Y:S02]  /*181b0*/  LDC.64 R2, c[0x0][0xc80] ;  /* 0x00032000ff027b82 */ /* 0x004ea40000000a00 */
[----:B--2---:R-:W-:-:S06]  /*181c0*/  IMAD.WIDE R2, R5, 0x4, R2 ;  /* 0x0000000405027825 */ /* 0x004fcc00078e0202 */
[----:B------:R3:W5:Y:S02]  /*181d0*/  LDG.E R2, desc[UR40][R2.64] ;  /* 0x0000002802027981 */ /* 0x000764000c1e1900 */
.L_x_2872:
[----:B------:R-:W-:Y:S05]  /*181e0*/  BSYNC B0 ;  /* 0x0000000000007941 */ /* 0x000fea0003800000 */
.L_x_2871:
[----:B------:R-:W-:-:S03]  /*181f0*/  UMOV UR4, 0xffffffff ;  /* 0xffffffff00047882 */ /* 0x000fc60000000000 */
[----:B------:R-:W-:Y:S05]  /*18200*/  BRA.DIV UR4, `(.L_x_2873) ;  /* 0x0000006204dc7947 */ /* 0x000fea000b800000 */
[----:B-----5:R-:W4:Y:S02]  /*18210*/  SHFL.UP PT, R14, R2, 0x1, RZ ;  /* 0x04200000020e7989 */ /* 0x020f2400000e00ff */
[----:B----4-:R-:W-:-:S05]  /*18220*/  SEL R13, R14, RZ, P1 ;  /* 0x000000ff0e0d7207 */ /* 0x010fca0000800000 */
[----:B------:R-:W-:-:S05]  /*18230*/  IMAD.IADD R13, R2, 0x1, R13 ;  /* 0x00000001020d7824 */ /* 0x000fca00078e020d */
[----:B------:R-:W4:Y:S02]  /*18240*/  SHFL.UP PT, R14, R13, 0x2, RZ ;  /* 0x044000000d0e7989 */ /* 0x000f2400000e00ff */
[----:B----4-:R-:W-:-:S05]  /*18250*/  SEL R14, R14, RZ, P2 ;  /* 0x000000ff0e0e7207 */ /* 0x010fca0001000000 */
[----:B--23--:R-:W-:-:S05]  /*18260*/  IMAD.IADD R3, R13, 0x1, R14 ;  /* 0x000000010d037824 */ /* 0x00cfca00078e020e */
        /* <DEDUP_REMOVED lines=10> */
.L_x_3087:
[----:B------:R-:W-:Y:S02]  /*18310*/  ULDC UR4, c[0x0][0xc38] ;  /* 0x00030e0000047ab9 */ /* 0x000fe40000000800 */
[----:B------:R-:W-:-:S04]  /*18320*/  IMAD.U32 R4, RZ, RZ, UR4 ;  /* 0x00000004ff047e24 */ /* 0x000fc8000f8e00ff */
[----:B---3--:R-:W-:-:S04]  /*18330*/  IMAD R5, R14, R4, RZ ;  /* 0x000000040e057224 */ /* 0x008fc800078e02ff */
[----:B------:R-:W-:-:S05]  /*18340*/  IMAD.IADD R16, R5, 0x1, R16 ;  /* 0x0000000105107824 */ /* 0x000fca00078e0210 */
[----:B------:R-:W-:-:S13]  /*18350*/  ISETP.GT.AND P6, PT, R16, R0, PT ;  /* 0x000000001000720c */ /* 0x000fda0003fc4270 */
[----:B------:R-:W-:Y:S05]  /*18360*/  @!P6 BRA `(.L_x_2874) ;  /* 0xfffffffc0064e947 */ /* 0x000fea000383ffff */
.L_x_2869:
[----:B------:R-:W-:Y:S01]  /*18370*/  IMAD.IADD R16, R16, 0x1, -R5 ;  /* 0x0000000110107824 */ /* 0x000fe200078e0a05 */
[----:B------:R-:W-:-:S03]  /*18380*/  UMOV UR4, 0xffffffff ;  /* 0xffffffff00047882 */ /* 0x000fc60000000000 */
[----:B------:R-:W-:-:S05]  /*18390*/  IMAD R5, R3, R4, R16 ;  /* 0x0000000403057224 */ /* 0x000fca00078e0210 */
[----:B------:R-:W-:Y:S01]  /*183a0*/  ISETP.GT.AND P6, PT, R5, R0, PT ;  /* 0x000000000500720c */ /* 0x000fe20003fc4270 */
[----:B------:R-:W-:-:S12]  /*183b0*/  BRA.DIV UR4, `(.L_x_2875) ;  /* 0x00000066042c7947 */ /* 0x000fd8000b800000 */
[----:B------:R-:W-:-:S04]  /*183c0*/  VOTE.ANY R5, PT, !P6 ;  /* 0x0000000000057806 */ /* 0x000fc800070e0100 */
[----:B------:R-:W3:Y:S02]  /*183d0*/  POPC R6, R5 ;  /* 0x0000000500067309 */ /* 0x000ee40000000000 */
[----:B---3--:R3:W4:Y:S02]  /*183e0*/  SHFL.IDX PT, R17, R2, R6, 0x1f ;  /* 0x00001f0602117589 */ /* 0x00872400000e0000 */
.L_x_3091:
[----:B------:R-:W-:Y:S01]  /*183f0*/  ISETP.NE.AND P0, PT, R5, RZ, PT ;  /* 0x000000ff0500720c */ /* 0x000fe20003f05270 */
[----:B------:R-:W-:-:S12]  /*18400*/  IMAD.MOV.U32 R5, RZ, RZ, RZ ;  /* 0x000000ffff057224 */ /* 0x000fd800078e00ff */
[----:B------:R-:W-:Y:S05]  /*18410*/  @!P0 BRA `(.L_x_2876) ;  /* 0x0000000000108947 */ /* 0x000fea0003800000 */
[----:B------:R-:W-:Y:S01]  /*18420*/  UMOV UR4, 0xffffffff ;  /* 0xffffffff00047882 */ /* 0x000fe20000000000 */
[----:B------:R-:W-:Y:S02]  /*18430*/  VIADD R12, R6, 0xffffffff ;  /* 0xffffffff060c7836 */ /* 0x000fe40000000000 */
[----:B------:R-:W-:Y:S05]  /*18440*/  BRA.DIV UR4, `(.L_x_2877) ;  /* 0x0000006604507947 */ /* 0x000fea000b800000 */
[----:B------:R0:W0:Y:S02]  /*18450*/  SHFL.IDX PT, R5, R3, R12, 0x1f ;  /* 0x00001f0c03057589 */ /* 0x00002400000e0000 */
.L_x_2876:
[----:B0-23--:R-:W0:Y:S01]  /*18460*/  LDC.64 R2, c[0x0][0xc90] ;  /* 0x00032400ff027b82 */ /* 0x00de220000000a00 */
[----:B------:R-:W-:-:S04]  /*18470*/  IMAD.IADD R19, R6, 0x1, R19 ;  /* 0x0000000106137824 */ /* 0x000fc800078e0213 */
[----:B0-----:R-:W-:-:S05]  /*18480*/  IMAD.WIDE R2, R19, 0x4, R2 ;  /* 0x0000000413027825 */ /* 0x001fca00078e0202 */
[----:B------:R0:W4:Y:S01]  /*18490*/  LDG.E R7, desc[UR40][R2.64] ;  /* 0x0000002802077981 */ /* 0x000122000c1e1900 */
[----:B------:R-:W-:Y:S02]  /*184a0*/  IMAD R16, R5, R4, R16 ;  /* 0x0000000405107224 */ /* 0x000fe400078e0210 */
[----:B0-----:R-:W-:Y:S02]  /*184b0*/  IMAD.MOV.U32 R2, RZ, RZ, RZ ;  /* 0x000000ffff027224 */ /* 0x001fe400078e00ff */
[----:B----4-:R-:W-:-:S05]  /*184c0*/  IMAD R6, R17, R7, RZ ;  /* 0x0000000711067224 */ /* 0x010fca00078e02ff */
[----:B------:R-:W-:-:S04]  /*184d0*/  IABS R8, R6 ;  /* 0x0000000600087213 */ /* 0x000fc80000000000 */
[----:B-1----:R-:W0:Y:S08]  /*184e0*/  I2F.RP R9, R8 ;  /* 0x0000000800097306 */ /* 0x002e300000209400 */
[----:B0-----:R-:W0:Y:S02]  /*184f0*/  MUFU.RCP R9, R9 ;  /* 0x0000000900097308 */ /* 0x001e240000001000 */
[----:B0-----:R-:W-:-:S06]  /*18500*/  VIADD R10, R9, 0xffffffe ;  /* 0x0ffffffe090a7836 */ /* 0x001fcc0000000000 */
[----:B------:R-:W0:Y:S02]  /*18510*/  F2I.FTZ.U32.TRUNC.NTZ R3, R10 ;  /* 0x0000000a00037305 */ /* 0x000e24000021f000 */
[----:B0-----:R-:W-:-:S04]  /*18520*/  IMAD.MOV R5, RZ, RZ, -R3 ;  /* 0x000000ffff057224 */ /* 0x001fc800078e0a03 */
[----:B------:R-:W-:-:S04]  /*18530*/  IMAD R5, R5, R8, RZ ;  /* 0x0000000805057224 */ /* 0x000fc800078e02ff */
[----:B------:R-:W-:-:S04]  /*18540*/  IMAD.HI.U32 R2, R3, R5, R2 ;  /* 0x0000000503027227 */ /* 0x000fc800078e0002 */
[----:B------:R-:W-:Y:S01]  /*18550*/  IMAD.IADD R5, R0, 0x1, -R16 ;  /* 0x0000000100057824 */ /* 0x000fe200078e0a10 */
[----:B------:R-:W-:-:S04]  /*18560*/  IABS R0, R6 ;  /* 0x0000000600007213 */ /* 0x000fc80000000000 */
[----:B------:R-:W-:Y:S01]  /*18570*/  IABS R3, R5 ;  /* 0x0000000500037213 */ /* 0x000fe20000000000 */
[----:B------:R-:W-:-:S04]  /*18580*/  IMAD.MOV R0, RZ, RZ, -R0 ;  /* 0x000000ffff007224 */ /* 0x000fc800078e0a00 */
        /* <DEDUP_REMOVED lines=9> */
[----:B------:R-:W-:-:S05]  /*18620*/  @P0 IADD3 R2, R2, 0x1, RZ ;  /* 0x0000000102020810 */ /* 0x000fca0007ffe0ff */
[----:B------:R-:W-:Y:S01]  /*18630*/  @!P2 IMAD.MOV R2, RZ, RZ, -R2 ;  /* 0x000000ffff02a224 */ /* 0x000fe200078e0a02 */
[----:B------:R-:W-:-:S05]  /*18640*/  @!P1 LOP3.LUT R2, RZ, R6, RZ, 0x33, !PT ;  /* 0x00000006ff029212 */ /* 0x000fca00078e33ff */
[----:B------:R-:W-:Y:S02]  /*18650*/  IMAD R0, R7, R2, RZ ;  /* 0x0000000207007224 */ /* 0x000fe400078e02ff */
[----:B------:R-:W-:Y:S02]  /*18660*/  IMAD.MOV R2, RZ, RZ, -R2 ;  /* 0x000000ffff027224 */ /* 0x000fe400078e0a02 */
[----:B------:R-:W-:Y:S02]  /*18670*/  IMAD.MOV R3, RZ, RZ, -R0 ;  /* 0x000000ffff037224 */ /* 0x000fe400078e0a00 */
[----:B------:R-:W-:-:S03]  /*18680*/  IMAD R5, R6, R2, R5 ;  /* 0x0000000206057224 */ /* 0x000fc600078e0205 */
[----:B------:R-:W-:-:S04]  /*18690*/  VIADDMNMX R4, R3, R4, R7, PT ;  /* 0x0000000403047246 */ /* 0x000fc80003800107 */
        /* <DEDUP_REMOVED lines=8> */
[----:B------:R-:W-:Y:S02]  /*18720*/  IMAD R11, R2, R7, RZ ;  /* 0x00000007020b7224 */ /* 0x000fe400078e02ff */
[----:B------:R-:W-:-:S04]  /*18730*/  IMAD.MOV.U32 R2, RZ, RZ, RZ ;  /* 0x000000ffff027224 */ /* 0x000fc800078e00ff */
[----:B------:R-:W-:Y:S01]  /*18740*/  IMAD.HI.U32 R2, R3, R11, R2 ;  /* 0x0000000b03027227 */ /* 0x000fe200078e0002 */
[----:B------:R-:W-:-:S05]  /*18750*/  IABS R3, R5 ;  /* 0x0000000500037213 */ /* 0x000fca0000000000 */
[----:B------:R-:W-:-:S04]  /*18760*/  IMAD.HI.U32 R2, R2, R3, RZ ;  /* 0x0000000302027227 */ /* 0x000fc800078e00ff */
[----:B------:R-:W-:Y:S01]  /*18770*/  IMAD R6, R2, R6, R3 ;  /* 0x0000000602067224 */ /* 0x000fe200078e0203 */
[C---:B------:R-:W-:Y:S01]  /*18780*/  LOP3.LUT R3, R5.reuse, R4, RZ, 0x3c, !PT ;  /* 0x0000000405037212 */ /* 0x040fe200078e3cff */
[----:B------:R-:W-:-:S03]  /*18790*/  IMAD.IADD R5, R5, 0x1, R0 ;  /* 0x0000000105057824 */ /* 0x000fc600078e0200 */
        /* <DEDUP_REMOVED lines=14> */
.L_x_2870:
[----:B------:R-:W-:Y:S01]  /*18880*/  UMOV UR4, URZ ;  /* 0x0000003f00047c82 */ /* 0x000fe20008000000 */
[----:B------:R-:W-:Y:S01]  /*18890*/  UMOV UR5, URZ ;  /* 0x0000003f00057c82 */ /* 0x000fe20008000000 */
[----:B------:R-:W-:Y:S01]  /*188a0*/  ULDC UR6, c[0x0][0xc3c] ;  /* 0x00030f0000067ab9 */ /* 0x000fe20000000800 */
[----:B------:R-:W-:Y:S02]  /*188b0*/  IMAD.MOV.U32 R16, RZ, RZ, R0 ;  /* 0x000000ffff107224 */ /* 0x000fe400078e0000 */
[----:B------:R-:W-:Y:S02]  /*188c0*/  IMAD.U32 R17, RZ, RZ, UR4 ;  /* 0x00000004ff117e24 */ /* 0x000fe4000f8e00ff */
[----:B------:R-:W-:Y:S02]  /*188d0*/  IMAD.U32 R18, RZ, RZ, UR5 ;  /* 0x00000005ff127e24 */ /* 0x000fe4000f8e00ff */
[----:B------:R-:W-:-:S07]  /*188e0*/  IMAD.U32 R19, RZ, RZ, UR6 ;  /* 0x00000006ff137e24 */ /* 0x000fce000f8e00ff */
.L_x_2878:
[----:B------:R-:W3:Y:S01]  /*188f0*/  S2R R0, SR_TID.X ;  /* 0x0000000000007919 */ /* 0x000ee20000002100 */
[----:B------:R-:W-:Y:S05]  /*18900*/  WARPSYNC.ALL ;  /* 0x0000000000007948 */ /* 0x000fea0003800000 */
[----:B------:R-:W-:Y:S01]  /*18910*/  BAR.SYNC.DEFER_BLOCKING 0x4, 0x200 ;  /* 0x0108000000007b1d */ /* 0x000fe20000010000 */
[----:B---3--:R-:W-:-:S04]  /*18920*/  LOP3.LUT R0, R0, 0x1f, RZ, 0xc0, !PT ;  /* 0x0000001f00007812 */ /* 0x008fc800078ec0ff */
[----:B------:R-:W-:-:S13]  /*18930*/  ISETP.NE.AND P0, PT, R0, RZ, PT ;  /* 0x000000ff0000720c */ /* 0x000fda0003f05270 */
[----:B--2---:R-:W2:Y:S01]  /*18940*/  @!P0 S2R R3, SR_CgaCtaId ;  /* 0x0000000000038919 */ /* 0x004ea20000008800 */
[----:B------:R-:W-:-:S04]  /*18950*/  @!P0 MOV R0, 0x400 ;  /* 0x0000040000008802 */ /* 0x000fc80000000f00 */
[----:B--2---:R-:W-:-:S05]  /*18960*/  @!P0 LEA R22, R3, R0, 0x18 ;  /* 0x0000000003168211 */ /* 0x004fca00078ec0ff */
[----:B------:R2:W-:Y:S01]  /*18970*/  @!P0 STS.128 [R22+0x168d0], R16 ;  /* 0x0168d01016008388 */ /* 0x0005e20000000c00 */
[----:B------:R-:W-:Y:S06]  /*18980*/  BAR.ARV 0x5, 0x200 ;  /* 0x0148000000007b1d */ /* 0x000fec0000002000 */
.L_x_2867:
[----:B------:R-:W-:Y:S02]  /*18990*/  ULDC UR4, c[0x0][0xc3c] ;  /* 0x00030f0000047ab9 */ /* 0x000fe40000000800 */
[----:B----4-:R-:W-:-:S13]  /*189a0*/  ISETP.GE.AND P0, PT, R19, UR4, PT ;  /* 0x0000000413007c0c */ /* 0x010fda000bf06270 */
[----:B------:R-:W-:Y:S05]  /*189b0*/  @!P0 BRA `(.L_x_2879) ;  /* 0xffffffa4000c8947 */ /* 0x000fea000383ffff */
[----:B------:R-:W-:Y:S05]  /*189c0*/  BSYNC B8 ;  /* 0x0000000000087941 */ /* 0x000fea0003800000 */
.L_x_2786:
[----:B-1----:R-:W4:Y:S01]  /*189d0*/  LDL.LU R0, [R1+0x44] ;  /* 0x0000440001007983 */ /* 0x002f220000300800 */
[----:B------:R-:W-:Y:S01]  /*189e0*/  BSSY B0, `(.L_x_2880) ;  /* 0x000000b000007945 */ /* 0x000fe20003800000 */
[----:B------:R-:W1:Y:S01]  /*189f0*/  S2R R5, SR_CgaCtaId ;  /* 0x0000000000057919 */ /* 0x000e620000008800 */
[----:B----4-:R-:W-:-:S05]  /*18a00*/  VIADD R0, R0, 0x1 ;  /* 0x0000000100007836 */ /* 0x010fca0000000000 */
[----:B------:R-:W-:-:S04]  /*18a10*/  LEA.HI R2, R0, R0, RZ, 0x1 ;  /* 0x0000000000027211 */ /* 0x000fc800078f08ff */
[----:B------:R-:W-:Y:S02]  /*18a20*/  LOP3.LUT R3, R2, 0xfffffffe, RZ, 0xc0, !PT ;  /* 0xfffffffe02037812 */ /* 0x000fe400078ec0ff */
[----:B------:R-:W-:Y:S02]  /*18a30*/  MOV R2, 0x400 ;  /* 0x0000040000027802 */ /* 0x000fe40000000f00 */
[----:B------:R-:W-:Y:S02]  /*18a40*/  IADD3 R0, R0, -R3, RZ ;  /* 0x8000000300007210 */ /* 0x000fe40007ffe0ff */
[----:B-1----:R-:W-:Y:S02]  /*18a50*/  LEA R5, R5, R2, 0x18 ;  /* 0x0000000205057211 */ /* 0x002fe400078ec0ff */
[----:B------:R-:W-:-:S04]  /*18a60*/  SHF.L.U32 R0, R0, 0x1f, RZ ;  /* 0x0000001f00007819 */ /* 0x000fc800000006ff */
[----:B------:R-:W1:Y:S02]  /*18a70*/  SYNCS.PHASECHK.TRANS64.TRYWAIT P0, [R5+URZ+0x16820], R0 ;  /* 0x01682000050075a7 */ /* 0x000e64000800017f */
[----:B-1----:R-:W-:Y:S05]  /*18a80*/  @!P0 BRA `(.L_x_2881) ;  /* 0x0000005c00e88947 */ /* 0x002fea0003800000 */
.L_x_3094:
[----:B------:R-:W-:Y:S05]  /*18a90*/  BSYNC B0 ;  /* 0x0000000000007941 */ /* 0x000fea0003800000 */
.L_x_2880:
[----:B------:R-:W-:-:S03]  /*18aa0*/  UMOV UR4, 0xffffffff ;  /* 0xffffffff00047882 */ /* 0x000fc60000000000 */
[----:B------:R-:W-:Y:S05]  /*18ab0*/  BRA.DIV UR4, `(.L_x_2882) ;  /* 0x0000005e04f07947 */ /* 0x000fea000b800000 */
[----:B-1----:R-:W1:Y:S02]  /*18ac0*/  S2R R0, SR_TID.X ;  /* 0x0000000000007919 */ /* 0x002e640000002100 */
[----:B-1----:R-:W-:-:S04]  /*18ad0*/  SHF.R.U32.HI R0, RZ, 0x5, R0 ;  /* 0x00000005ff007819 */ /* 0x002fc80000011600 */
[----:B------:R-:W-:-:S05]  /*18ae0*/  LOP3.LUT R0, R0, 0x3, RZ, 0xc0, !PT ;  /* 0x0000000300007812 */ /* 0x000fca00078ec0ff */
[----:B------:R1:W4:Y:S02]  /*18af0*/  SHFL.IDX PT, R14, R0, RZ, 0x1f ;  /* 0x00001fff000e7589 */ /* 0x00032400000e0000 */
.L_x_3097:
[----:B----4-:R-:W-:-:S13]  /*18b00*/  ISETP.NE.AND P0, PT, R14, RZ, PT ;  /* 0x000000ff0e00720c */ /* 0x010fda0003f05270 */
[----:B------:R-:W-:Y:S05]  /*18b10*/  @P0 BRA `(.L_x_2631) ;  /* 0x0000000000880947 */ /* 0x000fea0003800000 */
[----:B------:R-:W-:-:S03]  /*18b20*/  UMOV UR4, 0xffffffff ;  /* 0xffffffff00047882 */ /* 0x000fc60000000000 */
[----:B------:R-:W-:Y:S05]  /*18b30*/  BRA.DIV UR4, `(.L_x_2883) ;  /* 0x0000006204047947 */ /* 0x000fea000b800000 */
[----:B------:R-:W-:-:S13]  /*18b40*/  ELECT P6, URZ, PT ;  /* 0x00000000003f782f */ /* 0x000fda00038c0000 */
.L_x_3100:
[----:B------:R-:W-:Y:S05]  /*18b50*/  @!P6 BRA `(.L_x_2631) ;  /* 0x000000000078e947 */ /* 0x000fea0003800000 */
[----:B-1----:R-:W4:Y:S02]  /*18b60*/  LDL.LU R0, [R1+0x30] ;  /* 0x0000300001007983 */ /* 0x002f240000300800 */
[----:B----4-:R-:W-:-:S04]  /*18b70*/  LOP3.LUT R0, R0, 0x2, RZ, 0xfc, !PT ;  /* 0x0000000200007812 */ /* 0x010fc800078efcff */
[----:B------:R-:W-:-:S13]  /*18b80*/  ISETP.NE.AND P0, PT, R0, 0x3, PT ;  /* 0x000000030000780c */ /* 0x000fda0003f05270 */
[----:B------:R-:W-:Y:S05]  /*18b90*/  @!P0 BRA `(.L_x_2884) ;  /* 0x0000000000048947 */ /* 0x000fea0003800000 */
[----:B------:R-:W-:Y:S01]  /*18ba0*/  BPT.TRAP 0x1 ;  /* 0x000000040000795c */ /* 0x000fe20000300000 */
.L_x_2884:
[C---:B------:R-:W-:Y:S01]  /*18bb0*/  IMAD R3, R26.reuse, 0x8, R5 ;  /* 0x000000081a037824 */ /* 0x040fe200078e0205 */
[----:B------:R-:W-:Y:S01]  /*18bc0*/  SHF.L.U32 R2, R29, 0x1f, RZ ;  /* 0x0000001f1d027819 */ /* 0x000fe200000006ff */
[----:B------:R-:W-:-:S03]  /*18bd0*/  VIADD R26, R26, 0x1 ;  /* 0x000000011a1a7836 */ /* 0x000fc60000000000 */
[----:B------:R-:W1:Y:S02]  /*18be0*/  SYNCS.PHASECHK.TRANS64.TRYWAIT P1, [R3+URZ+0x16840], R2 ;  /* 0x01684002030075a7 */ /* 0x000e64000802017f */
[----:B------:R-:W-:-:S04]  /*18bf0*/  ISETP.NE.AND P2, PT, R26, 0x2, PT ;  /* 0x000000021a00780c */ /* 0x000fc80003f45270 */
[----:B------:R-:W-:Y:S01]  /*18c00*/  SEL R0, RZ, 0x1, P2 ;  /* 0x00000001ff007807 */ /* 0x000fe20001000000 */
[----:B-1----:R-:W-:Y:S08]  /*18c10*/  @!P1 BRA `(.L_x_2885) ;  /* 0x0000005c00ec9947 */ /* 0x002ff00003800000 */
.L_x_3101:
[----:B------:R-:W-:Y:S02]  /*18c20*/  SEL R26, R26, RZ, P2 ;  /* 0x000000ff1a1a7207 */ /* 0x000fe40001000000 */
[----:B------:R-:W-:Y:S01]  /*18c30*/  LOP3.LUT R0, R29, R0, RZ, 0x3c, !PT ;  /* 0x000000001d007212 */ /* 0x000fe200078e3cff */
[----:B------:R-:W-:Y:S06]  /*18c40*/  @!P0 BRA `(.L_x_2886) ;  /* 0x0000000000048947 */ /* 0x000fec0003800000 */
[----:B------:R-:W-:Y:S01]  /*18c50*/  BPT.TRAP 0x1 ;  /* 0x000000040000795c */ /* 0x000fe20000300000 */
.L_x_2886:
[----:B------:R-:W-:Y:S01]  /*18c60*/  IMAD R5, R26, 0x8, R5 ;  /* 0x000000081a057824 */ /* 0x000fe200078e0205 */
[----:B------:R-:W-:-:S04]  /*18c70*/  SHF.L.U32 R0, R0, 0x1f, RZ ;  /* 0x0000001f00007819 */ /* 0x000fc800000006ff */
[----:B------:R-:W4:Y:S02]  /*18c80*/  SYNCS.PHASECHK.TRANS64.TRYWAIT P1, [R5+URZ+0x16840], R0 ;  /* 0x01684000050075a7 */ /* 0x000f24000802017f */
[----:B----4-:R-:W-:Y:S05]  /*18c90*/  @!P1 BRA `(.L_x_2887) ;  /* 0x0000005c00e09947 */ /* 0x010fea0003800000 */
.L_x_3102:
[----:B------:R-:W-:Y:S05]  /*18ca0*/  @!P0 BRA `(.L_x_2888) ;  /* 0x0000000000048947 */ /* 0x000fea0003800000 */
[----:B------:R-:W-:Y:S01]  /*18cb0*/  BPT.TRAP 0x1 ;  /* 0x000000040000795c */ /* 0x000fe20000300000 */
.L_x_2888:
[----:B------:R-:W5:Y:S02]  /*18cc0*/  SYNCS.PHASECHK.TRANS64.TRYWAIT P1, [R3+URZ+0x16860], R2 ;  /* 0x01686002030075a7 */ /* 0x000f64000802017f */
[----:B-----5:R-:W-:Y:S05]  /*18cd0*/  @!P1 BRA `(.L_x_2889) ;  /* 0x0000005c00e49947 */ /* 0x020fea0003800000 */
.L_x_3103:
[----:B------:R-:W-:Y:S05]  /*18ce0*/  @!P0 BRA `(.L_x_2890) ;  /* 0x0000000000048947 */ /* 0x000fea0003800000 */
[----:B------:R-:W-:Y:S01]  /*18cf0*/  BPT.TRAP 0x1 ;  /* 0x000000040000795c */ /* 0x000fe20000300000 */
.L_x_2890:
[----:B------:R0:W0:Y:S02]  /*18d00*/  SYNCS.PHASECHK.TRANS64.TRYWAIT P0, [R5+URZ+0x16860], R0 ;  /* 0x01686000050075a7 */ /* 0x000024000800017f */
[----:B0-----:R-:W-:Y:S05]  /*18d10*/  @!P0 NANOSLEEP.SYNCS 0x989680 ;  /* 0x009896800000895d */ /* 0x001fea0003900000 */
[----:B------:R-:W0:Y:S02]  /*18d20*/  @!P0 SYNCS.PHASECHK.TRANS64 P0, [R5+URZ+0x16860], R0 ;  /* 0x01686000050085a7 */ /* 0x000e24000800007f */
[----:B0-----:R-:W-:Y:S05]  /*18d30*/  @!P0 BRA `(.L_x_2890) ;  /* 0xfffffffc00f08947 */ /* 0x001fea000383ffff */
.L_x_2631:
[----:B------:R-:W-:Y:S05]  /*18d40*/  BSYNC B9 ;  /* 0x0000000000097941 */ /* 0x000fea0003800000 */
.L_x_2628:
[----:B------:R-:W-:Y:S05]  /*18d50*/  EXIT ;  /* 0x000000000000794d */ /* 0x000fea0003800000 */
.L_x_2649:
[----:B0-----:R0:W1:Y:S02]  /*18d60*/  SYNCS.PHASECHK.TRANS64.TRYWAIT P6, [R69+URZ+0x16890], R77 ;  /* 0x0168904d450075a7 */ /* 0x00106400080c017f */
[----:B-1----:R-:W-:Y:S05]  /*18d70*/  @!P6 NANOSLEEP.SYNCS 0x989680 ;  /* 0x009896800000e95d */ /* 0x002fea0003900000 */
[----:B------:R-:W1:Y:S02]  /*18d80*/  @!P6 SYNCS.PHASECHK.TRANS64 P6, [R69+URZ+0x16890], R77 ;  /* 0x0168904d4500e5a7 */ /* 0x000e6400080c007f */
[----:B-1----:R-:W-:Y:S05]  /*18d90*/  @!P6 BRA `(.L_x_2649) ;  /* 0xfffffffc00f0e947 */ /* 0x002fea000383ffff */
[----:B------:R-:W-:Y:S05]  /*18da0*/  BRA `(.L_x_2891) ;  /* 0xfffffe9c00687947 */ /* 0x000fea000383ffff */
.L_x_2650:
        /* <DEDUP_REMOVED lines=8> */
.L_x_2893:
[----:B------:R-:W-:Y:S05]  /*18e30*/  BSYNC B1 ;  /* 0x0000000000017941 */ /* 0x000fea0003800000 */
.L_x_2892:
        /* <DEDUP_REMOVED lines=8> */
.L_x_2894:
[----:B------:R-:W-:Y:S05]  /*18ec0*/  BRA `(.L_x_2895) ;  /* 0xfffffe9c00347947 */ /* 0x000fea000383ffff */
.L_x_2659:
        /* <DEDUP_REMOVED lines=8> */
.L_x_2897:
[----:B------:R-:W-:Y:S05]  /*18f50*/  BSYNC B1 ;  /* 0x0000000000017941 */ /* 0x000fea0003800000 */
.L_x_2896:
[----:B------:R-:W-:Y:S01]  /*18f60*/  IMAD.MOV.U32 R13, RZ, RZ, R85 ;  /* 0x000000ffff0d7224 */ /* 0x000fe200078e0055 */
[----:B------:R-:W-:Y:S01]  /*18f70*/  MOV R11, 0x1c1f ;  /* 0x00001c1f000b7802 */ /* 0x000fe20000000f00 */
[----:B------:R-:W-:Y:S02]  /*18f80*/  IMAD.MOV.U32 R12, RZ, RZ, 0x1 ;  /* 0x00000001ff0c7424 */ /* 0x000fe400078e00ff */
[----:B------:R-:W-:Y:S02]  /*18f90*/  IMAD.MOV.U32 R15, RZ, RZ, -0x1 ;  /* 0xffffffffff0f7424 */ /* 0x000fe400078e00ff */
[----:B------:R-:W-:-:S07]  /*18fa0*/  IMAD.MOV.U32 R45, RZ, RZ, R14 ;  /* 0x000000ffff2d7224 */ /* 0x000fce00078e000e */
[----:B------:R-:W-:Y:S05]  /*18fb0*/  WARPSYNC.COLLECTIVE R15, `(.L_x_2898) ;  /* 0x000000000f087348 */ /* 0x000fea0003c00000 */
[----:B------:R0:W1:Y:S02]  /*18fc0*/  SHFL.IDX P6, R14, R13, R12, R11 ;  /* 0x0000000c0d0e7389 */ /* 0x00006400000c000b */
[----:B01----:R-:W-:Y:S01]  /*18fd0*/  ENDCOLLECTIVE ;  /* 0x000000000000791b */ /* 0x003fe20003800000 */
.L_x_2898:
[----:B------:R-:W-:Y:S05]  /*18fe0*/  BRA `(.L_x_2899) ;  /* 0xfffffea000c07947 */ /* 0x000fea000383ffff */
.L_x_2671:
[----:B-1----:R1:W2:Y:S02]  /*18ff0*/  SYNCS.PHASECHK.TRANS64.TRYWAIT P4, [R69+URZ+0x16890], R77 ;  /* 0x0168904d450075a7 */ /* 0x0022a4000808017f */
[----:B--2---:R-:W-:Y:S05]  /*19000*/  @!P4 NANOSLEEP.SYNCS 0x989680 ;  /* 0x009896800000c95d */ /* 0x004fea0003900000 */
[----:B------:R-:W2:Y:S02]  /*19010*/  @!P4 SYNCS.PHASECHK.TRANS64 P4, [R69+URZ+0x16890], R77 ;  /* 0x0168904d4500c5a7 */ /* 0x000ea4000808007f */
[----:B--2---:R-:W-:Y:S05]  /*19020*/  @!P4 BRA `(.L_x_2671) ;  /* 0xfffffffc00f0c947 */ /* 0x004fea000383ffff */
[----:B------:R-:W-:Y:S05]  /*19030*/  BRA `(.L_x_2900) ;  /* 0xfffffeac00e47947 */ /* 0x000fea000383ffff */
.L_x_2672:
        /* <DEDUP_REMOVED lines=8> */
.L_x_2902:
[----:B------:R-:W-:Y:S05]  /*190c0*/  BSYNC B1 ;  /* 0x0000000000017941 */ /* 0x000fea0003800000 */
.L_x_2901:
        /* <DEDUP_REMOVED lines=8> */
.L_x_2903:
[----:B------:R-:W-:Y:S01]  /*19150*/  IMAD.MOV.U32 R80, RZ, RZ, R14 ;  /* 0x000000ffff507224 */ /* 0x000fe200078e000e */
[----:B------:R-:W-:Y:S06]  /*19160*/  BRA `(.L_x_2904) ;  /* 0xfffffeac00b07947 */ /* 0x000fec000383ffff */
.L_x_2677:
        /* <DEDUP_REMOVED lines=8> */
.L_x_2906:
[----:B------:R-:W-:Y:S05]  /*191f0*/  BSYNC B1 ;  /* 0x0000000000017941 */ /* 0x000fea0003800000 */
.L_x_2905:
[----:B------:R-:W-:Y:S01]  /*19200*/  IMAD.MOV.U32 R13, RZ, RZ, R85 ;  /* 0x000000ffff0d7224 */ /* 0x000fe200078e0055 */
[----:B------:R-:W-:Y:S01]  /*19210*/  MOV R15, 0xffffffff ;  /* 0xffffffff000f7802 */ /* 0x000fe20000000f00 */
[----:B------:R-:W-:Y:S02]  /*19220*/  IMAD.MOV.U32 R12, RZ, RZ, 0x1 ;  /* 0x00000001ff0c7424 */ /* 0x000fe400078e00ff */
[----:B------:R-:W-:Y:S02]  /*19230*/  IMAD.MOV.U32 R11, RZ, RZ, 0x1c1f ;  /* 0x00001c1fff0b7424 */ /* 0x000fe400078e00ff */
[----:B------:R-:W-:-:S07]  /*19240*/  IMAD.MOV.U32 R39, RZ, RZ, R14 ;  /* 0x000000ffff277224 */ /* 0x000fce00078e000e */
[----:B------:R-:W-:Y:S05]  /*19250*/  WARPSYNC.COLLECTIVE R15, `(.L_x_2907) ;  /* 0x000000000f087348 */ /* 0x000fea0003c00000 */
[----:B------:R0:W1:Y:S02]  /*19260*/  SHFL.IDX P6, R14, R13, R12, R11 ;  /* 0x0000000c0d0e7389 */ /* 0x00006400000c000b */
[----:B01----:R-:W-:Y:S01]  /*19270*/  ENDCOLLECTIVE ;  /* 0x000000000000791b */ /* 0x003fe20003800000 */
.L_x_2907:
[----:B------:R-:W-:Y:S01]  /*19280*/  IMAD.MOV.U32 R38, RZ, RZ, R14 ;  /* 0x000000ffff267224 */ /* 0x000fe200078e000e */
[----:B------:R-:W-:Y:S06]  /*19290*/  BRA `(.L_x_2908) ;  /* 0xfffffeb400707947 */ /* 0x000fec000383ffff */
.L_x_2682:
[----:B0-----:R0:W1:Y:S02]  /*192a0*/  SYNCS.PHASECHK.TRANS64.TRYWAIT P3, [R69+URZ+0x16890], R77 ;  /* 0x0168904d450075a7 */ /* 0x001064000806017f */
[----:B-1----:R-:W-:Y:S05]  /*192b0*/  @!P3 NANOSLEEP.SYNCS 0x989680 ;  /* 0x009896800000b95d */ /* 0x002fea0003900000 */
[----:B------:R-:W1:Y:S02]  /*192c0*/  @!P3 SYNCS.PHASECHK.TRANS64 P3, [R69+URZ+0x16890], R77 ;  /* 0x0168904d4500b5a7 */ /* 0x000e64000806007f */
[----:B-1----:R-:W-:Y:S05]  /*192d0*/  @!P3 BRA `(.L_x_2682) ;  /* 0xfffffffc00f0b947 */ /* 0x002fea000383ffff */
[----:B------:R-:W-:Y:S05]  /*192e0*/  BRA `(.L_x_2909) ;  /* 0xfffffebc00887947 */ /* 0x000fea000383ffff */
.L_x_2683:
        /* <DEDUP_REMOVED lines=8> */
.L_x_2911:
[----:B------:R-:W-:Y:S05]  /*19370*/  BSYNC B1 ;  /* 0x0000000000017941 */ /* 0x000fea0003800000 */
.L_x_2910:
        /* <DEDUP_REMOVED lines=8> */
.L_x_2912:
[----:B------:R-:W-:Y:S01]  /*19400*/  IMAD.MOV.U32 R37, RZ, RZ, R14 ;  /* 0x000000ffff257224 */ /* 0x000fe200078e000e */
[----:B------:R-:W-:Y:S06]  /*19410*/  BRA `(.L_x_2913) ;  /* 0xfffffebc00ac7947 */ /* 0x000fec000383ffff */
.L_x_2686:
        /* <DEDUP_REMOVED lines=8> */
.L_x_2915:
[----:B------:R-:W-:Y:S05]  /*194a0*/  BSYNC B1 ;  /* 0x0000000000017941 */ /* 0x000fea0003800000 */
.L_x_2914:
        /* <DEDUP_REMOVED lines=8> */
.L_x_2916:
[----:B------:R-:W-:Y:S01]  /*19530*/  IMAD.MOV.U32 R37, RZ, RZ, R14 ;  /* 0x000000ffff257224 */ /* 0x000fe200078e000e */
[----:B------:R-:W-:Y:S06]  /*19540*/  BRA `(.L_x_2917) ;  /* 0xfffffebc00a87947 */ /* 0x000fec000383ffff */
.L_x_2690:
[----:B0-----:R0:W3:Y:S02]  /*19550*/  SYNCS.PHASECHK.TRANS64.TRYWAIT P4, [R69+URZ+0x168b0], R77 ;  /* 0x0168b04d450075a7 */ /* 0x0010e4000808017f */
[----:B---3--:R-:W-:Y:S05]  /*19560*/  @!P4 NANOSLEEP.SYNCS 0x989680 ;  /* 0x009896800000c95d */ /* 0x008fea0003900000 */
[----:B------:R-:W3:Y:S02]  /*19570*/  @!P4 SYNCS.PHASECHK.TRANS64 P4, [R69+URZ+0x168b0], R77 ;  /* 0x0168b04d4500c5a7 */ /* 0x000ee4000808007f */
[----:B---3--:R-:W-:Y:S05]  /*19580*/  @!P4 BRA `(.L_x_2690) ;  /* 0xfffffffc00f0c947 */ /* 0x008fea000383ffff */
[----:B------:R-:W-:Y:S05]  /*19590*/  BRA `(.L_x_2918) ;  /* 0xfffffec000207947 */ /* 0x000fea000383ffff */
.L_x_2698:
        /* <DEDUP_REMOVED lines=9> */
[----:B------:R-:W-:-:S07]  /*19630*/  IMAD.MOV.U32 R13, RZ, RZ, R0 ;  /* 0x000000ffff0d7224 */ /* 0x000fce00078e0000 */
[----:B----45:R-:W-:Y:S05]  /*19640*/  WARPSYNC.COLLECTIVE R15, `(.L_x_2920) ;  /* 0x000000000f087348 */ /* 0x030fea0003c00000 */
[----:B------:R0:W1:Y:S02]  /*19650*/  SHFL.IDX P6, R14, R13, R12, R11 ;  /* 0x0000000c0d0e7389 */ /* 0x00006400000c000b */
[----:B01--45:R-:W-:Y:S01]  /*19660*/  ENDCOLLECTIVE ;  /* 0x000000000000791b */ /* 0x033fe20003800000 */
.L_x_2920:
[----:B------:R-:W-:Y:S05]  /*19670*/  BSYNC B0 ;  /* 0x0000000000007941 */ /* 0x000fea0003800000 */
.L_x_2919:
[----:B------:R0:W-:Y:S01]  /*19680*/  STL [R1+0x1c], R14 ;  /* 0x00001c0e01007387 */ /* 0x0001e20000100800 */
[----:B------:R-:W-:Y:S05]  /*19690*/  BRA `(.L_x_2921) ;  /* 0xfffffec400d47947 */ /* 0x000fea000383ffff */
.L_x_2710:
[----:B------:R-:W-:Y:S01]  /*196a0*/  BSSY B1, `(.L_x_2922) ;  /* 0x0000008000017945 */ /* 0x000fe20003800000 */
[----:B------:R-:W-:Y:S02]  /*196b0*/  IMAD.MOV.U32 R13, RZ, RZ, R6 ;  /* 0x000000ffff0d7224 */ /* 0x000fe400078e0006 */
[----:B------:R-:W-:Y:S02]  /*196c0*/  IMAD.MOV.U32 R12, RZ, RZ, RZ ;  /* 0x000000ffff0c7224 */ /* 0x000fe400078e00ff */
[----:B------:R-:W-:Y:S02]  /*196d0*/  IMAD.MOV.U32 R11, RZ, RZ, 0x1c1f ;  /* 0x00001c1fff0b7424 */ /* 0x000fe400078e00ff */
[----:B------:R-:W-:-:S07]  /*196e0*/  IMAD.MOV.U32 R15, RZ, RZ, -0x1 ;  /* 0xffffffffff0f7424 */ /* 0x000fce00078e00ff */
[----:B0---4-:R-:W-:Y:S05]  /*196f0*/  WARPSYNC.COLLECTIVE R15, `(.L_x_2923) ;  /* 0x000000000f087348 */ /* 0x011fea0003c00000 */
[----:B0-----:R0:W1:Y:S02]  /*19700*/  SHFL.IDX P6, R14, R13, R12, R11 ;  /* 0x0000000c0d0e7389 */ /* 0x00106400000c000b */
[----:B01--4-:R-:W-:Y:S01]  /*19710*/  ENDCOLLECTIVE ;  /* 0x000000000000791b */ /* 0x013fe20003800000 */
.L_x_2923:
[----:B------:R-:W-:Y:S05]  /*19720*/  BSYNC B1 ;  /* 0x0000000000017941 */ /* 0x000fea0003800000 */
.L_x_2922:
        /* <DEDUP_REMOVED lines=8> */
.L_x_2924:
[----:B------:R-:W-:Y:S02]  /*197b0*/  IMAD.MOV.U32 R13, RZ, RZ, R8 ;  /* 0x000000ffff0d7224 */ /* 0x000fe400078e0008 */
[----:B------:R-:W-:-:S07]  /*197c0*/  IMAD.MOV.U32 R0, RZ, RZ, R14 ;  /* 0x000000ffff007224 */ /* 0x000fce00078e000e */
[----:B------:R-:W-:Y:S05]  /*197d0*/  WARPSYNC.COLLECTIVE R15, `(.L_x_2925) ;  /* 0x000000000f087348 */ /* 0x000fea0003c00000 */
[----:B------:R0:W1:Y:S02]  /*197e0*/  SHFL.IDX P6, R14, R13, R12, R11 ;  /* 0x0000000c0d0e7389 */ /* 0x00006400000c000b */
[----:B01----:R-:W-:Y:S01]  /*197f0*/  ENDCOLLECTIVE ;  /* 0x000000000000791b */ /* 0x003fe20003800000 */
.L_x_2925:
[----:B------:R-:W-:Y:S02]  /*19800*/  IMAD.MOV.U32 R13, RZ, RZ, R7 ;  /* 0x000000ffff0d7224 */ /* 0x000fe400078e0007 */
[----:B------:R-:W-:-:S07]  /*19810*/  IMAD.MOV.U32 R5, RZ, RZ, R14 ;  /* 0x000000ffff057224 */ /* 0x000fce00078e000e */
[----:B------:R-:W-:Y:S05]  /*19820*/  WARPSYNC.COLLECTIVE R15, `(.L_x_2926) ;  /* 0x000000000f087348 */ /* 0x000fea0003c00000 */
[----:B------:R0:W1:Y:S02]  /*19830*/  SHFL.IDX P6, R14, R13, R12, R11 ;  /* 0x0000000c0d0e7389 */ /* 0x00006400000c000b */
[----:B01----:R-:W-:Y:S01]  /*19840*/  ENDCOLLECTIVE ;  /* 0x000000000000791b */ /* 0x003fe20003800000 */
.L_x_2926:
[----:B------:R-:W-:Y:S05]  /*19850*/  BRA `(.L_x_2927) ;  /* 0xfffffecc00587947 */ /* 0x000fea000383ffff */
.L_x_2713:
[----:B------:R-:W-:Y:S01]  /*19860*/  BSSY B1, `(.L_x_2928) ;  /* 0x0000008000017945 */ /* 0x000fe20003800000 */
[----:B------:R-:W-:Y:S01]  /*19870*/  MOV R13, R6 ;  /* 0x00000006000d7202 */ /* 0x000fe20000000f00 */
[----:B------:R-:W-:Y:S02]  /*19880*/  IMAD.MOV.U32 R12, RZ, RZ, 0x1 ;  /* 0x00000001ff0c7424 */ /* 0x000fe400078e00ff */
[----:B------:R-:W-:Y:S02]  /*19890*/  IMAD.MOV.U32 R11, RZ, RZ, 0x1c1f ;  /* 0x00001c1fff0b7424 */ /* 0x000fe400078e00ff */
[----:B------:R-:W-:-:S07]  /*198a0*/  IMAD.MOV.U32 R15, RZ, RZ, -0x1 ;  /* 0xffffffffff0f7424 */ /* 0x000fce00078e00ff */
[----:B0---4-:R-:W-:Y:S05]  /*198b0*/  WARPSYNC.COLLECTIVE R15, `(.L_x_2929) ;  /* 0x000000000f087348 */ /* 0x011fea0003c00000 */
[----:B0-----:R0:W1:Y:S02]  /*198c0*/  SHFL.IDX P6, R14, R13, R12, R11 ;  /* 0x0000000c0d0e7389 */ /* 0x00106400000c000b */
[----:B01--4-:R-:W-:Y:S01]  /*198d0*/  ENDCOLLECTIVE ;  /* 0x000000000000791b */ /* 0x013fe20003800000 */
.L_x_2929:
[----:B------:R-:W-:Y:S05]  /*198e0*/  BSYNC B1 ;  /* 0x0000000000017941 */ /* 0x000fea0003800000 */
.L_x_2928:
        /* <DEDUP_REMOVED lines=8> */
.L_x_2930:
[----:B------:R-:W-:Y:S02]  /*19970*/  IMAD.MOV.U32 R13, RZ, RZ, R8 ;  /* 0x000000ffff0d7224 */ /* 0x000fe400078e0008 */
[----:B------:R-:W-:-:S07]  /*19980*/  IMAD.MOV.U32 R0, RZ, RZ, R14 ;  /* 0x000000ffff007224 */ /* 0x000fce00078e000e */
[----:B------:R-:W-:Y:S05]  /*19990*/  WARPSYNC.COLLECTIVE R15, `(.L_x_2931) ;  /* 0x000000000f087348 */ /* 0x000fea0003c00000 */
[----:B------:R0:W1:Y:S02]  /*199a0*/  SHFL.IDX P6, R14, R13, R12, R11 ;  /* 0x0000000c0d0e7389 */ /* 0x00006400000c000b */
[----:B01----:R-:W-:Y:S01]  /*199b0*/  ENDCOLLECTIVE ;  /* 0x000000000000791b */ /* 0x003fe20003800000 */
.L_x_2931:
[----:B------:R-:W-:Y:S02]  /*199c0*/  IMAD.MOV.U32 R13, RZ, RZ, R7 ;  /* 0x000000ffff0d7224 */ /* 0x000fe400078e0007 */
[----:B------:R-:W-:-:S07]  /*199d0*/  IMAD.MOV.U32 R5, RZ, RZ, R14 ;  /* 0x000000ffff057224 */ /* 0x000fce00078e000e */
[----:B------:R-:W-:Y:S05]  /*199e0*/  WARPSYNC.COLLECTIVE R15, `(.L_x_2932) ;  /* 0x000000000f087348 */ /* 0x000fea0003c00000 */
[----:B------:R0:W1:Y:S02]  /*199f0*/  SHFL.IDX P6, R14, R13, R12, R11 ;  /* 0x0000000c0d0e7389 */ /* 0x00006400000c000b */
[----:B01----:R-:W-:Y:S01]  /*19a00*/  ENDCOLLECTIVE ;  /* 0x000000000000791b */ /* 0x003fe20003800000 */
.L_x_2932:
[----:B------:R-:W-:Y:S05]  /*19a10*/  BRA `(.L_x_2933) ;  /* 0xfffffecc00c87947 */ /* 0x000fea000383ffff */
.L_x_2717:
[----:B0-----:R0:W1:Y:S02]  /*19a20*/  SYNCS.PHASECHK.TRANS64.TRYWAIT P0, [R2+URZ+0x16800], R41 ;  /* 0x01680029020075a7 */ /* 0x001064000800017f */
[----:B-1----:R-:W-:Y:S05]  /*19a30*/  @!P0 NANOSLEEP.SYNCS 0x989680 ;  /* 0x009896800000895d */ /* 0x002fea0003900000 */
[----:B------:R-:W1:Y:S02]  /*19a40*/  @!P0 SYNCS.PHASECHK.TRANS64 P0, [R2+URZ+0x16800], R41 ;  /* 0x01680029020085a7 */ /* 0x000e64000800007f */
[----:B-1----:R-:W-:Y:S05]  /*19a50*/  @!P0 BRA `(.L_x_2717) ;  /* 0xfffffffc00f08947 */ /* 0x002fea000383ffff */
[----:B------:R-:W-:Y:S05]  /*19a60*/  BRA `(.L_x_2934) ;  /* 0xfffffed000dc7947 */ /* 0x000fea000383ffff */
.L_x_2725:
[----:B------:R-:W1:Y:S01]  /*19a70*/  LDC R35, c[0x0][0x3f4] ;  /* 0x0000fd00ff237b82 */ /* 0x000e620000000800 */
[----:B------:R-:W-:Y:S01]  /*19a80*/  BSSY B1, `(.L_x_2935) ;  /* 0x0000008000017945 */ /* 0x000fe20003800000 */
[----:B------:R-:W-:Y:S02]  /*19a90*/  IMAD.MOV.U32 R13, RZ, RZ, R26 ;  /* 0x000000ffff0d7224 */ /* 0x000fe400078e001a */
[----:B------:R-:W-:Y:S02]  /*19aa0*/  IMAD.MOV.U32 R12, RZ, RZ, RZ ;  /* 0x000000ffff0c7224 */ /* 0x000fe400078e00ff */
[----:B------:R-:W-:Y:S02]  /*19ab0*/  IMAD.MOV.U32 R11, RZ, RZ, 0x1c1f ;  /* 0x00001c1fff0b7424 */ /* 0x000fe400078e00ff */
[----:B------:R-:W-:-:S07]  /*19ac0*/  IMAD.MOV.U32 R15, RZ, RZ, -0x1 ;  /* 0xffffffffff0f7424 */ /* 0x000fce00078e00ff */
[----:B01--4-:R-:W-:Y:S05]  /*19ad0*/  WARPSYNC.COLLECTIVE R15, `(.L_x_2936) ;  /* 0x000000000f087348 */ /* 0x013fea0003c00000 */
[----:B0-----:R0:W2:Y:S02]  /*19ae0*/  SHFL.IDX P6, R14, R13, R12, R11 ;  /* 0x0000000c0d0e7389 */ /* 0x0010a400000c000b */
[----:B012-4-:R-:W-:Y:S01]  /*19af0*/  ENDCOLLECTIVE ;  /* 0x000000000000791b */ /* 0x017fe20003800000 */
.L_x_2936:
[----:B------:R-:W-:Y:S05]  /*19b00*/  BSYNC B1 ;  /* 0x0000000000017941 */ /* 0x000fea0003800000 */
.L_x_2935:
[----:B------:R0:W5:Y:S01]  /*19b10*/  LDL R10, [R1+0x18] ;  /* 0x00001800010a7983 */ /* 0x0001620000100800 */
[----:B------:R-:W-:Y:S01]  /*19b20*/  IMAD.MOV.U32 R13, RZ, RZ, R25 ;  /* 0x000000ffff0d7224 */ /* 0x000fe200078e0019 */
[----:B------:R-:W-:Y:S01]  /*19b30*/  MOV R11, 0x1c1f ;  /* 0x00001c1f000b7802 */ /* 0x000fe20000000f00 */
[----:B------:R-:W-:Y:S01]  /*19b40*/  IMAD.MOV.U32 R12, RZ, RZ, RZ ;  /* 0x000000ffff0c7224 */ /* 0x000fe200078e00ff */
[----:B------:R-:W-:Y:S01]  /*19b50*/  ISETP.GE.AND P0, PT, R16, R35, PT ;  /* 0x000000231000720c */ /* 0x000fe20003f06270 */
[----:B------:R-:W-:Y:S02]  /*19b60*/  IMAD.MOV.U32 R15, RZ, RZ, -0x1 ;  /* 0xffffffffff0f7424 */ /* 0x000fe400078e00ff */
[----:B------:R-:W-:-:S10]  /*19b70*/  IMAD.MOV.U32 R0, RZ, RZ, R14 ;  /* 0x000000ffff007224 */ /* 0x000fd400078e000e */
[----:B0----5:R-:W-:Y:S05]  /*19b80*/  WARPSYNC.COLLECTIVE R15, `(.L_x_2937) ;  /* 0x000000000f087348 */ /* 0x021fea0003c00000 */
[----:B------:R1:W2:Y:S02]  /*19b90*/  SHFL.IDX P6, R14, R13, R12, R11 ;  /* 0x0000000c0d0e7389 */ /* 0x0002a400000c000b */
[----:B012--5:R-:W-:Y:S01]  /*19ba0*/  ENDCOLLECTIVE ;  /* 0x000000000000791b */ /* 0x027fe20003800000 */
.L_x_2937:
[----:B------:R-:W-:Y:S02]  /*19bb0*/  IMAD.MOV.U32 R13, RZ, RZ, R24 ;  /* 0x000000ffff0d7224 */ /* 0x000fe400078e0018 */
[----:B------:R-:W-:-:S07]  /*19bc0*/  IMAD.MOV.U32 R3, RZ, RZ, R14 ;  /* 0x000000ffff037224 */ /* 0x000fce00078e000e */
[----:B------:R-:W-:Y:S05]  /*19bd0*/  WARPSYNC.COLLECTIVE R15, `(.L_x_2938) ;  /* 0x000000000f087348 */ /* 0x000fea0003c00000 */
[----:B------:R0:W1:Y:S02]  /*19be0*/  SHFL.IDX P6, R14, R13, R12, R11 ;  /* 0x0000000c0d0e7389 */ /* 0x00006400000c000b */
[----:B01----:R-:W-:Y:S01]  /*19bf0*/  ENDCOLLECTIVE ;  /* 0x000000000000791b */ /* 0x003fe20003800000 */
.L_x_2938:
[----:B------:R-:W-:Y:S02]  /*19c00*/  IMAD.MOV.U32 R13, RZ, RZ, R27 ;  /* 0x000000ffff0d7224 */ /* 0x000fe400078e001b */
[----:B------:R-:W-:-:S07]  /*19c10*/  IMAD.MOV.U32 R4, RZ, RZ, R14 ;  /* 0x000000ffff047224 */ /* 0x000fce00078e000e */
[----:B------:R-:W-:Y:S05]  /*19c20*/  WARPSYNC.COLLECTIVE R15, `(.L_x_2939) ;  /* 0x000000000f087348 */ /* 0x000fea0003c00000 */
[----:B------:R0:W1:Y:S02]  /*19c30*/  SHFL.IDX P6, R14, R13, R12, R11 ;  /* 0x0000000c0d0e7389 */ /* 0x00006400000c000b */
[----:B01----:R-:W-:Y:S01]  /*19c40*/  ENDCOLLECTIVE ;  /* 0x000000000000791b */ /* 0x003fe20003800000 */
.L_x_2939:
[----:B------:R-:W-:-:S05]  /*19c50*/  IMAD R32, R10, R32, RZ ;  /* 0x000000200a207224 */ /* 0x000fca00078e02ff */
[----:B------:R-:W-:-:S13]  /*19c60*/  ISETP.GE.OR P1, PT, R41, R32, P0 ;  /* 0x000000202900720c */ /* 0x000fda0000726670 */
[C---:B------:R-:W-:Y:S01]  /*19c70*/  @!P1 IMAD.SHL.U32 R5, R16.reuse, 0x2, RZ ;  /* 0x0000000210059824 */ /* 0x040fe200078e00ff */
[----:B------:R-:W-:-:S04]  /*19c80*/  @!P1 SHF.L.U64.HI R21, R16, 0x1, R17 ;  /* 0x0000000110159819 */ /* 0x000fc80000010211 */
[----:B------:R-:W-:-:S05]  /*19c90*/  @!P1 IADD3 R6, P2, R3, R5, RZ ;  /* 0x0000000503069210 */ /* 0x000fca0007f5e0ff */
[----:B------:R-:W-:-:S05]  /*19ca0*/  @!P1 IMAD.X R7, R0, 0x1, R21, P2 ;  /* 0x0000000100079824 */ /* 0x000fca00010e0615 */
        /* <DEDUP_REMOVED lines=19> */
.L_x_2940:
[----:B------:R-:W-:Y:S02]  /*19de0*/  IMAD.MOV.U32 R0, RZ, RZ, R36 ;  /* 0x000000ffff007224 */ /* 0x000fe400078e0024 */
[----:B------:R-:W-:Y:S02]  /*19df0*/  IMAD.MOV.U32 R3, RZ, RZ, R37 ;  /* 0x000000ffff037224 */ /* 0x000fe400078e0025 */
[----:B------:R-:W-:Y:S01]  /*19e00*/  @!P1 IMAD.MOV.U32 R38, RZ, RZ, R10 ;  /* 0x000000ffff269224 */ /* 0x000fe200078e000a */
[----:B------:R-:W-:Y:S01]  /*19e10*/  PRMT R48, R0, 0x7610, R48 ;  /* 0x0000761000307816 */ /* 0x000fe20000000030 */
[----:B------:R-:W-:Y:S01]  /*19e20*/  IMAD.MOV.U32 R9, RZ, RZ, R39 ;  /* 0x000000ffff097224 */ /* 0x000fe200078e0027 */
[----:B------:R-:W-:Y:S01]  /*19e30*/  PRMT R34, R34, 0x5410, R3 ;  /* 0x0000541022227816 */ /* 0x000fe20000000003 */
[----:B------:R-:W-:Y:S02]  /*19e40*/  @!P1 IMAD.MOV.U32 R28, RZ, RZ, R4 ;  /* 0x000000ffff1c9224 */ /* 0x000fe400078e0004 */
[----:B------:R-:W-:Y:S01]  /*19e50*/  @!P1 IMAD.MOV.U32 R29, RZ, RZ, R5 ;  /* 0x000000ffff1d9224 */ /* 0x000fe200078e0005 */
[----:B------:R-:W-:Y:S01]  /*19e60*/  PRMT R34, R9, 0x7610, R34 ;  /* 0x0000761009227816 */ /* 0x000fe20000000022 */
[----:B------:R-:W-:-:S02]  /*19e70*/  IMAD.MOV.U32 R8, RZ, RZ, R38 ;  /* 0x000000ffff087224 */ /* 0x000fc400078e0026 */
[----:B------:R-:W-:Y:S02]  /*19e80*/  IMAD.MOV.U32 R13, RZ, RZ, R25 ;  /* 0x000000ffff0d7224 */ /* 0x000fe400078e0019 */
[----:B------:R-:W-:Y:S01]  /*19e90*/  @!P1 IMAD.MOV.U32 R20, RZ, RZ, R6 ;  /* 0x000000ffff149224 */ /* 0x000fe200078e0006 */
[----:B------:R-:W-:Y:S01]  /*19ea0*/  PRMT R31, R8, 0x7610, R31 ;  /* 0x00007610081f7816 */ /* 0x000fe2000000001f */
[----:B------:R-:W-:Y:S02]  /*19eb0*/  @!P1 IMAD.MOV.U32 R21, RZ, RZ, R7 ;  /* 0x000000ffff159224 */ /* 0x000fe400078e0007 */
[----:B------:R-:W-:Y:S02]  /*19ec0*/  IMAD.MOV.U32 R4, RZ, RZ, R28 ;  /* 0x000000ffff047224 */ /* 0x000fe400078e001c */
[----:B------:R-:W-:Y:S01]  /*19ed0*/  IMAD.MOV.U32 R5, RZ, RZ, R29 ;  /* 0x000000ffff057224 */ /* 0x000fe200078e001d */
[----:B------:R-:W-:Y:S01]  /*19ee0*/  MOV R0, R14 ;  /* 0x0000000e00007202 */ /* 0x000fe20000000f00 */
[----:B------:R-:W-:-:S07]  /*19ef0*/  IMAD.MOV.U32 R6, RZ, RZ, R20 ;  /* 0x000000ffff067224 */ /* 0x000fce00078e0014 */
[----:B------:R-:W-:Y:S05]  /*19f00*/  WARPSYNC.COLLECTIVE R15, `(.L_x_2941) ;  /* 0x000000000f087348 */ /* 0x000fea0003c00000 */
[----:B------:R0:W1:Y:S02]  /*19f10*/  SHFL.IDX P6, R14, R13, R12, R11 ;  /* 0x0000000c0d0e7389 */ /* 0x00006400000c000b */
[----:B01----:R-:W-:Y:S01]  /*19f20*/  ENDCOLLECTIVE ;  /* 0x000000000000791b */ /* 0x003fe20003800000 */
.L_x_2941:
[----:B------:R-:W-:Y:S01]  /*19f30*/  IMAD.MOV.U32 R7, RZ, RZ, R21 ;  /* 0x000000ffff077224 */ /* 0x000fe200078e0015 */
[----:B------:R-:W-:Y:S02]  /*19f40*/  PRMT R50, R4, 0x7610, R50 ;  /* 0x0000761004327816 */ /* 0x000fe40000000032 */
[----:B------:R-:W-:Y:S02]  /*19f50*/  PRMT R54, R5, 0x7610, R54 ;  /* 0x0000761005367816 */ /* 0x000fe40000000036 */
[----:B------:R-:W-:Y:S02]  /*19f60*/  CS2R R4, SRZ ;  /* 0x0000000000047805 */ /* 0x000fe4000001ff00 */
[----:B------:R-:W-:Y:S02]  /*19f70*/  PRMT R31, R31, 0x5410, R6 ;  /* 0x000054101f1f7816 */ /* 0x000fe40000000006 */
[----:B------:R-:W-:Y:S01]  /*19f80*/  PRMT R55, R7, 0x7610, R55 ;  /* 0x0000761007377816 */ /* 0x000fe20000000037 */
[----:B------:R-:W-:-:S02]  /*19f90*/  IMAD.MOV.U32 R13, RZ, RZ, R24 ;  /* 0x000000ffff0d7224 */ /* 0x000fc400078e0018 */
[----:B------:R-:W-:-:S07]  /*19fa0*/  IMAD.MOV.U32 R3, RZ, RZ, R14 ;  /* 0x000000ffff037224 */ /* 0x000fce00078e000e */
[----:B------:R-:W-:Y:S05]  /*19fb0*/  WARPSYNC.COLLECTIVE R15, `(.L_x_2942) ;  /* 0x000000000f087348 */ /* 0x000fea0003c00000 */
[----:B------:R0:W1:Y:S02]  /*19fc0*/  SHFL.IDX P6, R14, R13, R12, R11 ;  /* 0x0000000c0d0e7389 */ /* 0x00006400000c000b */
[----:B01----:R-:W-:Y:S01]  /*19fd0*/  ENDCOLLECTIVE ;  /* 0x000000000000791b */ /* 0x003fe20003800000 */
.L_x_2942:
[----:B------:R-:W-:Y:S02]  /*19fe0*/  IMAD.MOV.U32 R13, RZ, RZ, R27 ;  /* 0x000000ffff0d7224 */ /* 0x000fe400078e001b */
[----:B------:R-:W-:-:S07]  /*19ff0*/  IMAD.MOV.U32 R24, RZ, RZ, R14 ;  /* 0x000000ffff187224 */ /* 0x000fce00078e000e */
[----:B------:R-:W-:Y:S05]  /*1a000*/  WARPSYNC.COLLECTIVE R15, `(.L_x_2943) ;  /* 0x000000000f087348 */ /* 0x000fea0003c00000 */
[----:B------:R0:W1:Y:S02]  /*1a010*/  SHFL.IDX P6, R14, R13, R12, R11 ;  /* 0x0000000c0d0e7389 */ /* 0x00006400000c000b */
[----:B01----:R-:W-:Y:S01]  /*1a020*/  ENDCOLLECTIVE ;  /* 0x000000000000791b */ /* 0x003fe20003800000 */
.L_x_2943:
[----:B------:R-:W-:Y:S05]  /*1a030*/  BRA `(.L_x_2944) ;  /* 0xfffffee0000c7947 */ /* 0x000fea000383ffff */
.L_x_2729:
[----:B0-----:R0:W1:Y:S02]  /*1a040*/  SYNCS.PHASECHK.TRANS64.TRYWAIT P1, [R2+URZ+0x16800], R13 ;  /* 0x0168000d020075a7 */ /* 0x001064000802017f */
[----:B-1----:R-:W-:Y:S05]  /*1a050*/  @!P1 NANOSLEEP.SYNCS 0x989680 ;  /* 0x009896800000995d */ /* 0x002fea0003900000 */
[----:B------:R-:W1:Y:S02]  /*1a060*/  @!P1 SYNCS.PHASECHK.TRANS64 P1, [R2+URZ+0x16800], R13 ;  /* 0x0168000d020095a7 */ /* 0x000e64000802007f */
[----:B-1----:R-:W-:Y:S05]  /*1a070*/  @!P1 BRA `(.L_x_2729) ;  /* 0xfffffffc00f09947 */ /* 0x002fea000383ffff */
[----:B------:R-:W-:Y:S05]  /*1a080*/  BRA `(.L_x_2945) ;  /* 0xfffffee000b47947 */ /* 0x000fea000383ffff */
.L_x_2735:
[----:B--2---:R2:W3:Y:S02]  /*1a090*/  SYNCS.PHASECHK.TRANS64.TRYWAIT P1, [R8+URZ+0x16830], R3 ;  /* 0x01683003080075a7 */ /* 0x0044e4000802017f */
[----:B---3--:R-:W-:Y:S05]  /*1a0a0*/  @!P1 NANOSLEEP.SYNCS 0x989680 ;  /* 0x009896800000995d */ /* 0x008fea0003900000 */
[----:B------:R-:W3:Y:S02]  /*1a0b0*/  @!P1 SYNCS.PHASECHK.TRANS64 P1, [R8+URZ+0x16830], R3 ;  /* 0x01683003080095a7 */ /* 0x000ee4000802007f */
[----:B---3--:R-:W-:Y:S05]  /*1a0c0*/  @!P1 BRA `(.L_x_2735) ;  /* 0xfffffffc00f09947 */ /* 0x008fea000383ffff */
[----:B------:R-:W-:Y:S05]  /*1a0d0*/  BRA `(.L_x_2734) ;  /* 0xfffffef000887947 */ /* 0x000fea000383ffff */
.L_x_2742:
[----:B-1----:R1:W2:Y:S02]  /*1a0e0*/  SYNCS.PHASECHK.TRANS64.TRYWAIT P2, [R3+URZ+0x16830], R0 ;  /* 0x01683000030075a7 */ /* 0x0022a4000804017f */
[----:B--2---:R-:W-:Y:S05]  /*1a0f0*/  @!P2 NANOSLEEP.SYNCS 0x989680 ;  /* 0x009896800000a95d */ /* 0x004fea0003900000 */
[----:B------:R-:W2:Y:S02]  /*1a100*/  @!P2 SYNCS.PHASECHK.TRANS64 P2, [R3+URZ+0x16830], R0 ;  /* 0x016830000300a5a7 */ /* 0x000ea4000804007f */
[----:B--2---:R-:W-:Y:S05]  /*1a110*/  @!P2 BRA `(.L_x_2742) ;  /* 0xfffffffc00f0a947 */ /* 0x004fea000383ffff */
[----:B------:R-:W-:Y:S05]  /*1a120*/  BRA `(.L_x_2741) ;  /* 0xffffff1400387947 */ /* 0x000fea000383ffff */
.L_x_2746:
[----:B-1----:R1:W2:Y:S02]  /*1a130*/  SYNCS.PHASECHK.TRANS64.TRYWAIT P1, [R3+URZ+0x16850], R0 ;  /* 0x01685000030075a7 */ /* 0x0022a4000802017f */
[----:B--2---:R-:W-:Y:S05]  /*1a140*/  @!P1 NANOSLEEP.SYNCS 0x989680 ;  /* 0x009896800000995d */ /* 0x004fea0003900000 */
[----:B------:R-:W2:Y:S02]  /*1a150*/  @!P1 SYNCS.PHASECHK.TRANS64 P1, [R3+URZ+0x16850], R0 ;  /* 0x01685000030095a7 */ /* 0x000ea4000802007f */
[----:B--2---:R-:W-:Y:S05]  /*1a160*/  @!P1 BRA `(.L_x_2746) ;  /* 0xfffffffc00f09947 */ /* 0x004fea000383ffff */
[----:B------:R-:W-:Y:S05]  /*1a170*/  BRA `(.L_x_2743) ;  /* 0xffffff1800147947 */ /* 0x000fea000383ffff */
.L_x_2755:
[----:B-1----:R1:W2:Y:S02]  /*1a180*/  SYNCS.PHASECHK.TRANS64.TRYWAIT P1, [R0+URZ+0x16830], R3 ;  /* 0x01683003000075a7 */ /* 0x0022a4000802017f */
[----:B--2---:R-:W-:Y:S05]  /*1a190*/  @!P1 NANOSLEEP.SYNCS 0x989680 ;  /* 0x009896800000995d */ /* 0x004fea0003900000 */
[----:B------:R-:W2:Y:S02]  /*1a1a0*/  @!P1 SYNCS.PHASECHK.TRANS64 P1, [R0+URZ+0x16830], R3 ;  /* 0x01683003000095a7 */ /* 0x000ea4000802007f */
[----:B--2---:R-:W-:Y:S05]  /*1a1b0*/  @!P1 BRA `(.L_x_2755) ;  /* 0xfffffffc00f09947 */ /* 0x004fea000383ffff */
[----:B------:R-:W-:Y:S05]  /*1a1c0*/  BRA `(.L_x_2754) ;  /* 0xffffff3c00887947 */ /* 0x000fea000383ffff */
.L_x_2759:
[----:B-1----:R1:W2:Y:S02]  /*1a1d0*/  SYNCS.PHASECHK.TRANS64.TRYWAIT P1, [R3+URZ+0x16850], R0 ;  /* 0x01685000030075a7 */ /* 0x0022a4000802017f */
[----:B--2---:R-:W-:Y:S05]  /*1a1e0*/  @!P1 NANOSLEEP.SYNCS 0x989680 ;  /* 0x009896800000995d */ /* 0x004fea0003900000 */
[----:B------:R-:W2:Y:S02]  /*1a1f0*/  @!P1 SYNCS.PHASECHK.TRANS64 P1, [R3+URZ+0x16850], R0 ;  /* 0x01685000030095a7 */ /* 0x000ea4000802007f */
[----:B--2---:R-:W-:Y:S05]  /*1a200*/  @!P1 BRA `(.L_x_2759) ;  /* 0xfffffffc00f09947 */ /* 0x004fea000383ffff */
[----:B------:R-:W-:Y:S05]  /*1a210*/  BRA `(.L_x_2756) ;  /* 0xffffff4000587947 */ /* 0x000fea000383ffff */
.L_x_2766:
[----:B-1----:R1:W2:Y:S02]  /*1a220*/  SYNCS.PHASECHK.TRANS64.TRYWAIT P1, [R10+URZ+0x16850], R7 ;  /* 0x016850070a0075a7 */ /* 0x0022a4000802017f */
[----:B--2---:R-:W-:Y:S05]  /*1a230*/  @!P1 NANOSLEEP.SYNCS 0x989680 ;  /* 0x009896800000995d */ /* 0x004fea0003900000 */
[----:B------:R-:W2:Y:S02]  /*1a240*/  @!P1 SYNCS.PHASECHK.TRANS64 P1, [R10+URZ+0x16850], R7 ;  /* 0x016850070a0095a7 */ /* 0x000ea4000802007f */
[----:B--2---:R-:W-:Y:S05]  /*1a250*/  @!P1 BRA `(.L_x_2766) ;  /* 0xfffffffc00f09947 */ /* 0x004fea000383ffff */
[----:B------:R-:W-:Y:S05]  /*1a260*/  BRA `(.L_x_2765) ;  /* 0xffffff5c001c7947 */ /* 0x000fea000383ffff */
.L_x_2775:
[----:B------:R-:W-:Y:S02]  /*1a270*/  IMAD.MOV.U32 R13, RZ, RZ, R20 ;  /* 0x000000ffff0d7224 */ /* 0x000fe400078e0014 */
[----:B------:R-:W-:Y:S02]  /*1a280*/  IMAD.MOV.U32 R12, RZ, RZ, RZ ;  /* 0x000000ffff0c7224 */ /* 0x000fe400078e00ff */
[----:B------:R-:W-:Y:S02]  /*1a290*/  IMAD.MOV.U32 R11, RZ, RZ, 0x181f ;  /* 0x0000181fff0b7424 */ /* 0x000fe400078e00ff */
[----:B------:R-:W-:Y:S02]  /*1a2a0*/  IMAD.MOV.U32 R15, RZ, RZ, -0x1 ;  /* 0xffffffffff0f7424 */ /* 0x000fe400078e00ff */
[----:B------:R-:W-:Y:S02]  /*1a2b0*/  IMAD R21, R8, R25, RZ ;  /* 0x0000001908157224 */ /* 0x000fe400078e02ff */
[----:B------:R-:W-:-:S07]  /*1a2c0*/  IMAD.IADD R24, R26, 0x1, R30 ;  /* 0x000000011a187824 */ /* 0x000fce00078e021e */
[----:B-1----:R-:W-:Y:S05]  /*1a2d0*/  WARPSYNC.COLLECTIVE R15, `(.L_x_2946) ;  /* 0x000000000f087348 */ /* 0x002fea0003c00000 */
[----:B------:R0:W2:Y:S02]  /*1a2e0*/  SHFL.IDX P6, R14, R13, R12, R11 ;  /* 0x0000000c0d0e7389 */ /* 0x0000a400000c000b */
[----:B012---:R-:W-:Y:S01]  /*1a2f0*/  ENDCOLLECTIVE ;  /* 0x000000000000791b */ /* 0x007fe20003800000 */
.L_x_2946:
[C---:B------:R-:W-:Y:S01]  /*1a300*/  VIADD R8, R24.reuse, 0x30 ;  /* 0x0000003018087836 */ /* 0x040fe20000000000 */
[----:B------:R-:W-:-:S04]  /*1a310*/  ISETP.GE.OR P3, PT, R24, R21, P0 ;  /* 0x000000151800720c */ /* 0x000fc80000766670 */
[----:B------:R-:W-:Y:S01]  /*1a320*/  ISETP.GE.OR P4, PT, R8, R21, P0 ;  /* 0x000000150800720c */ /* 0x000fe20000786670 */
[----:B------:R-:W-:Y:S02]  /*1a330*/  VIADD R8, R24, 0x60 ;  /* 0x0000006018087836 */ /* 0x000fe40000000000 */
[----:B------:R-:W-:-:S03]  /*1a340*/  IMAD.MOV.U32 R13, RZ, RZ, R7 ;  /* 0x000000ffff0d7224 */ /* 0x000fc600078e0007 */
[----:B------:R-:W-:Y:S02]  /*1a350*/  ISETP.GE.OR P2, PT, R8, R21, P0 ;  /* 0x000000150800720c */ /* 0x000fe40000746670 */
[----:B------:R-:W-:-:S11]  /*1a360*/  MOV R0, R14 ;  /* 0x0000000e00007202 */ /* 0x000fd60000000f00 */
[----:B------:R-:W-:Y:S05]  /*1a370*/  WARPSYNC.COLLECTIVE R15, `(.L_x_2947) ;  /* 0x000000000f087348 */ /* 0x000fea0003c00000 */
[----:B------:R0:W1:Y:S02]  /*1a380*/  SHFL.IDX P6, R14, R13, R12, R11 ;  /* 0x0000000c0d0e7389 */ /* 0x00006400000c000b */
[----:B01----:R-:W-:Y:S01]  /*1a390*/  ENDCOLLECTIVE ;  /* 0x000000000000791b */ /* 0x003fe20003800000 */
.L_x_2947:
[----:B------:R-:W-:Y:S02]  /*1a3a0*/  IMAD.MOV.U32 R13, RZ, RZ, R20 ;  /* 0x000000ffff0d7224 */ /* 0x000fe400078e0014 */
[----:B------:R-:W-:Y:S02]  /*1a3b0*/  IMAD.MOV.U32 R12, RZ, RZ, 0x1 ;  /* 0x00000001ff0c7424 */ /* 0x000fe400078e00ff */
[----:B------:R-:W-:-:S07]  /*1a3c0*/  IMAD.MOV.U32 R3, RZ, RZ, R14 ;  /* 0x000000ffff037224 */ /* 0x000fce00078e000e */
[----:B------:R-:W-:Y:S05]  /*1a3d0*/  WARPSYNC.COLLECTIVE R15, `(.L_x_2948) ;  /* 0x000000000f087348 */ /* 0x000fea0003c00000 */
[----:B------:R0:W1:Y:S02]  /*1a3e0*/  SHFL.IDX P6, R14, R13, R12, R11 ;  /* 0x0000000c0d0e7389 */ /* 0x00006400000c000b */
[----:B01----:R-:W-:Y:S01]  /*1a3f0*/  ENDCOLLECTIVE ;  /* 0x000000000000791b */ /* 0x003fe20003800000 */
.L_x_2948:
[----:B------:R-:W-:-:S04]  /*1a400*/  @!P3 LEA R10, P5, R29, R3, 0x1 ;  /* 0x000000031d0ab211 */ /* 0x000fc800078a08ff */
[----:B------:R-:W-:Y:S01]  /*1a410*/  @!P3 LEA.HI.X R3, R29, R0, R28, 0x1, P5 ;  /* 0x000000001d03b211 */ /* 0x000fe200028f0c1c */
[----:B------:R-:W-:Y:S02]  /*1a420*/  IMAD.MOV.U32 R13, RZ, RZ, R7 ;  /* 0x000000ffff0d7224 */ /* 0x000fe400078e0007 */
[----:B------:R-:W-:-:S07]  /*1a430*/  IMAD.MOV.U32 R4, RZ, RZ, R14 ;  /* 0x000000ffff047224 */ /* 0x000fce00078e000e */
[----:B------:R-:W-:Y:S05]  /*1a440*/  WARPSYNC.COLLECTIVE R15, `(.L_x_2949) ;  /* 0x000000000f087348 */ /* 0x000fea0003c00000 */
[----:B------:R0:W1:Y:S02]  /*1a450*/  SHFL.IDX P6, R14, R13, R12, R11 ;  /* 0x0000000c0d0e7389 */ /* 0x00006400000c000b */
[----:B01----:R-:W-:Y:S01]  /*1a460*/  ENDCOLLECTIVE ;  /* 0x000000000000791b */ /* 0x003fe20003800000 */
.L_x_2949:
[----:B------:R-:W-:Y:S02]  /*1a470*/  IMAD.MOV.U32 R13, RZ, RZ, R20 ;  /* 0x000000ffff0d7224 */ /* 0x000fe400078e0014 */
[----:B------:R-:W-:Y:S02]  /*1a480*/  IMAD.MOV.U32 R12, RZ, RZ, 0x2 ;  /* 0x00000002ff0c7424 */ /* 0x000fe400078e00ff */
[----:B------:R-:W-:-:S07]  /*1a490*/  IMAD.MOV.U32 R5, RZ, RZ, R14 ;  /* 0x000000ffff057224 */ /* 0x000fce00078e000e */
[----:B------:R-:W-:Y:S05]  /*1a4a0*/  WARPSYNC.COLLECTIVE R15, `(.L_x_2950) ;  /* 0x000000000f087348 */ /* 0x000fea0003c00000 */
[----:B------:R0:W1:Y:S02]  /*1a4b0*/  SHFL.IDX P6, R14, R13, R12, R11 ;  /* 0x0000000c0d0e7389 */ /* 0x00006400000c000b */
[----:B01----:R-:W-:Y:S01]  /*1a4c0*/  ENDCOLLECTIVE ;  /* 0x000000000000791b */ /* 0x003fe20003800000 */
.L_x_2950:
[----:B------:R-:W-:-:S04]  /*1a4d0*/  @!P4 LEA R8, P1, R29, R5, 0x1 ;  /* 0x000000051d08c211 */ /* 0x000fc800078208ff */
[----:B------:R-:W-:Y:S01]  /*1a4e0*/  @!P4 LEA.HI.X R9, R29, R4, R28, 0x1, P1 ;  /* 0x000000041d09c211 */ /* 0x000fe200008f0c1c */
[----:B------:R-:W-:Y:S02]  /*1a4f0*/  IMAD.MOV.U32 R13, RZ, RZ, R7 ;  /* 0x000000ffff0d7224 */ /* 0x000fe400078e0007 */
[----:B------:R-:W-:-:S07]  /*1a500*/  IMAD.MOV.U32 R6, RZ, RZ, R14 ;  /* 0x000000ffff067224 */ /* 0x000fce00078e000e */
[----:B------:R-:W-:Y:S05]  /*1a510*/  WARPSYNC.COLLECTIVE R15, `(.L_x_2951) ;  /* 0x000000000f087348 */ /* 0x000fea0003c00000 */
[----:B------:R0:W1:Y:S02]  /*1a520*/  SHFL.IDX P6, R14, R13, R12, R11 ;  /* 0x0000000c0d0e7389 */ /* 0x00006400000c000b */
[----:B01----:R-:W-:Y:S01]  /*1a530*/  ENDCOLLECTIVE ;  /* 0x000000000000791b */ /* 0x003fe20003800000 */
.L_x_2951:
        /* <DEDUP_REMOVED lines=12> */
.L_x_2952:
[----:B------:R0:W-:Y:S01]  /*1a600*/  @!P2 ST.E.128 desc[UR40][R4.64], RZ ;  /* 0x000000ff0400a985 */ /* 0x0001e2000c101d28 */
[----:B------:R-:W-:Y:S01]  /*1a610*/  MOV R13, R7 ;  /* 0x00000007000d7202 */ /* 0x000fe20000000f00 */
[----:B------:R-:W-:-:S07]  /*1a620*/  IMAD.MOV.U32 R0, RZ, RZ, R14 ;  /* 0x000000ffff007224 */ /* 0x000fce00078e000e */
[----:B0-----:R-:W-:Y:S05]  /*1a630*/  WARPSYNC.COLLECTIVE R15, `(.L_x_2953) ;  /* 0x000000000f087348 */ /* 0x001fea0003c00000 */
[----:B------:R1:W2:Y:S02]  /*1a640*/  SHFL.IDX P6, R14, R13, R12, R11 ;  /* 0x0000000c0d0e7389 */ /* 0x0002a400000c000b */
[----:B012---:R-:W-:Y:S01]  /*1a650*/  ENDCOLLECTIVE ;  /* 0x000000000000791b */ /* 0x007fe20003800000 */
.L_x_2953:
[----:B------:R-:W-:Y:S05]  /*1a660*/  BRA `(.L_x_2954) ;  /* 0xffffff7800647947 */ /* 0x000fea000383ffff */
.L_x_2792:
        /* <DEDUP_REMOVED lines=8> */
[----:B-1----:R-:W-:Y:S05]  /*1a6f0*/  WARPSYNC.COLLECTIVE R15, `(.L_x_2956) ;  /* 0x000000000f087348 */ /* 0x002fea0003c00000 */
[----:B------:R0:W2:Y:S02]  /*1a700*/  SHFL.IDX P6, R14, R13, R12, R11 ;  /* 0x0000000c0d0e7389 */ /* 0x0000a400000c000b */
[----:B012---:R-:W-:Y:S01]  /*1a710*/  ENDCOLLECTIVE ;  /* 0x000000000000791b */ /* 0x007fe20003800000 */
.L_x_2956:
[----:B------:R-:W-:Y:S05]  /*1a720*/  BSYNC B1 ;  /* 0x0000000000017941 */ /* 0x000fea0003800000 */
.L_x_2955:
[----:B------:R-:W-:Y:S05]  /*1a730*/  BRA `(.L_x_2957) ;  /* 0xffffff8c00987947 */ /* 0x000fea000383ffff */
.L_x_2794:
[----:B------:R-:W-:Y:S01]  /*1a740*/  BSSY B1, `(.L_x_2958) ;  /* 0x0000006000017945 */ /* 0x000fe20003800000 */
[----:B------:R-:W-:-:S07]  /*1a750*/  IMAD.MOV.U32 R15, RZ, RZ, -0x1 ;  /* 0xffffffffff0f7424 */ /* 0x000fce00078e00ff */
[----:B01----:R-:W-:Y:S05]  /*1a760*/  WARPSYNC.COLLECTIVE R15, `(.L_x_2959) ;  /* 0x000000000f0c7348 */ /* 0x003fea0003c00000 */
[----:B------:R-:W-:Y:S02]  /*1a770*/  ELECT P6, UR62, PT ;  /* 0x00000000003e782f */ /* 0x000fe400038c0000 */
[----:B------:R-:W-:Y:S01]  /*1a780*/  MOV R14, UR62 ;  /* 0x0000003e000e7c02 */ /* 0x000fe20008000f00 */
[----:B01----:R-:W-:Y:S10]  /*1a790*/  ENDCOLLECTIVE ;  /* 0x000000000000791b */ /* 0x003ff40003800000 */
.L_x_2959:
[----:B------:R-:W-:Y:S05]  /*1a7a0*/  BSYNC B1 ;  /* 0x0000000000017941 */ /* 0x000fea0003800000 */
.L_x_2958:
[----:B------:R-:W-:Y:S05]  /*1a7b0*/  BRA `(.L_x_2793) ;  /* 0xffffff8c00907947 */ /* 0x000fea000383ffff */
.L_x_2796:
[----:B0-----:R0:W2:Y:S02]  /*1a7c0*/  SYNCS.PHASECHK.TRANS64.TRYWAIT P0, [R22+URZ+0x16820], R5 ;  /* 0x01682005160075a7 */ /* 0x0010a4000800017f */
[----:B--2---:R-:W-:Y:S05]  /*1a7d0*/  @!P0 NANOSLEEP.SYNCS 0x989680 ;  /* 0x009896800000895d */ /* 0x004fea0003900000 */
[----:B------:R-:W2:Y:S02]  /*1a7e0*/  @!P0 SYNCS.PHASECHK.TRANS64 P0, [R22+URZ+0x16820], R5 ;  /* 0x01682005160085a7 */ /* 0x000ea4000800007f */
[----:B--2---:R-:W-:Y:S05]  /*1a7f0*/  @!P0 BRA `(.L_x_2796) ;  /* 0xfffffffc00f08947 */ /* 0x004fea000383ffff */
[----:B------:R-:W-:Y:S05]  /*1a800*/  BRA `(.L_x_2960) ;  /* 0xffffff8c00a07947 */ /* 0x000fea000383ffff */
.L_x_2800:
[----:B0-----:R0:W2:Y:S02]  /*1a810*/  SYNCS.PHASECHK.TRANS64.TRYWAIT P0, [R5+URZ+0x168a0], R6 ;  /* 0x0168a006050075a7 */ /* 0x0010a4000800017f */
[----:B--2---:R-:W-:Y:S05]  /*1a820*/  @!P0 NANOSLEEP.SYNCS 0x989680 ;  /* 0x009896800000895d */ /* 0x004fea0003900000 */
[----:B------:R-:W2:Y:S02]  /*1a830*/  @!P0 SYNCS.PHASECHK.TRANS64 P0, [R5+URZ+0x168a0], R6 ;  /* 0x0168a006050085a7 */ /* 0x000ea4000800007f */
[----:B--2---:R-:W-:Y:S05]  /*1a840*/  @!P0 BRA `(.L_x_2800) ;  /* 0xfffffffc00f08947 */ /* 0x004fea000383ffff */
[----:B------:R-:W-:Y:S05]  /*1a850*/  BRA `(.L_x_2961) ;  /* 0xffffff8c00bc7947 */ /* 0x000fea000383ffff */
.L_x_2805:
[----:B-1----:R1:W2:Y:S02]  /*1a860*/  SYNCS.PHASECHK.TRANS64.TRYWAIT P0, [R5+URZ+0x168c0], R6 ;  /* 0x0168c006050075a7 */ /* 0x0022a4000800017f */
[----:B--2---:R-:W-:Y:S05]  /*1a870*/  @!P0 NANOSLEEP.SYNCS 0x989680 ;  /* 0x009896800000895d */ /* 0x004fea0003900000 */
[----:B------:R-:W2:Y:S02]  /*1a880*/  @!P0 SYNCS.PHASECHK.TRANS64 P0, [R5+URZ+0x168c0], R6 ;  /* 0x0168c006050085a7 */ /* 0x000ea4000800007f */
[----:B--2---:R-:W-:Y:S05]  /*1a890*/  @!P0 BRA `(.L_x_2805) ;  /* 0xfffffffc00f08947 */ /* 0x004fea000383ffff */
[----:B------:R-:W-:Y:S05]  /*1a8a0*/  BRA `(.L_x_2962) ;  /* 0xffffff90003c7947 */ /* 0x000fea000383ffff */
.L_x_2812:
[----:B--2---:R2:W3:Y:S02]  /*1a8b0*/  SYNCS.PHASECHK.TRANS64.TRYWAIT P1, [R5+URZ+0x168a0], R6 ;  /* 0x0168a006050075a7 */ /* 0x0044e4000802017f */
[----:B---3--:R-:W-:Y:S05]  /*1a8c0*/  @!P1 NANOSLEEP.SYNCS 0x989680 ;  /* 0x009896800000995d */ /* 0x008fea0003900000 */
[----:B------:R-:W3:Y:S02]  /*1a8d0*/  @!P1 SYNCS.PHASECHK.TRANS64 P1, [R5+URZ+0x168a0], R6 ;  /* 0x0168a006050095a7 */ /* 0x000ee4000802007f */
[----:B---3--:R-:W-:Y:S05]  /*1a8e0*/  @!P1 BRA `(.L_x_2812) ;  /* 0xfffffffc00f09947 */ /* 0x008fea000383ffff */
[----:B------:R-:W-:Y:S05]  /*1a8f0*/  BRA `(.L_x_2963) ;  /* 0xffffff9400087947 */ /* 0x000fea000383ffff */
.L_x_2817:
[----:B0-----:R0:W1:Y:S02]  /*1a900*/  SYNCS.PHASECHK.TRANS64.TRYWAIT P1, [R5+URZ+0x168c0], R6 ;  /* 0x0168c006050075a7 */ /* 0x001064000802017f */
[----:B-1----:R-:W-:Y:S05]  /*1a910*/  @!P1 NANOSLEEP.SYNCS 0x989680 ;  /* 0x009896800000995d */ /* 0x002fea0003900000 */
[----:B------:R-:W1:Y:S02]  /*1a920*/  @!P1 SYNCS.PHASECHK.TRANS64 P1, [R5+URZ+0x168c0], R6 ;  /* 0x0168c006050095a7 */ /* 0x000e64000802007f */
[----:B-1----:R-:W-:Y:S05]  /*1a930*/  @!P1 BRA `(.L_x_2817) ;  /* 0xfffffffc00f09947 */ /* 0x002fea000383ffff */
[----:B------:R-:W-:Y:S05]  /*1a940*/  BRA `(.L_x_2964) ;  /* 0xffffff9400807947 */ /* 0x000fea000383ffff */
.L_x_2830:
        /* <DEDUP_REMOVED lines=11> */
.L_x_2966:
[----:B------:R-:W-:Y:S05]  /*1aa00*/  BSYNC B0 ;  /* 0x0000000000007941 */ /* 0x000fea0003800000 */
.L_x_2965:
[----:B------:R-:W-:Y:S05]  /*1aa10*/  BRA `(.L_x_2967) ;  /* 0xffffffa000347947 */ /* 0x000fea000383ffff */
.L_x_2833:
[----:B-1----:R1:W2:Y:S02]  /*1aa20*/  SYNCS.PHASECHK.TRANS64.TRYWAIT P0, [R3+URZ+0x16840], R4 ;  /* 0x01684004030075a7 */ /* 0x0022a4000800017f */
[----:B--2---:R-:W-:Y:S05]  /*1aa30*/  @!P0 NANOSLEEP.SYNCS 0x989680 ;  /* 0x009896800000895d */ /* 0x004fea0003900000 */
[----:B------:R-:W2:Y:S02]  /*1aa40*/  @!P0 SYNCS.PHASECHK.TRANS64 P0, [R3+URZ+0x16840], R4 ;  /* 0x01684004030085a7 */ /* 0x000ea4000800007f */
[----:B--2---:R-:W-:Y:S05]  /*1aa50*/  @!P0 BRA `(.L_x_2833) ;  /* 0xfffffffc00f08947 */ /* 0x004fea000383ffff */
[----:B------:R-:W-:Y:S05]  /*1aa60*/  BRA `(.L_x_2968) ;  /* 0xffffffa000947947 */ /* 0x000fea000383ffff */
.L_x_2834:
        /* <DEDUP_REMOVED lines=8> */
.L_x_2970:
[----:B------:R-:W-:Y:S05]  /*1aaf0*/  BSYNC B0 ;  /* 0x0000000000007941 */ /* 0x000fea0003800000 */
.L_x_2969:
        /* <DEDUP_REMOVED lines=9> */
.L_x_2971:
[----:B------:R-:W-:Y:S02]  /*1ab90*/  IMAD.MOV.U32 R13, RZ, RZ, R2 ;  /* 0x000000ffff0d7224 */ /* 0x000fe400078e0002 */
[----:B------:R-:W-:Y:S01]  /*1aba0*/  IMAD.MOV.U32 R12, RZ, RZ, 0x1 ;  /* 0x00000001ff0c7424 */ /* 0x000fe200078e00ff */
[----:B------:R-:W-:-:S07]  /*1abb0*/  MOV R7, R14 ;  /* 0x0000000e00077202 */ /* 0x000fce0000000f00 */
[----:B------:R-:W-:Y:S05]  /*1abc0*/  WARPSYNC.COLLECTIVE R15, `(.L_x_2972) ;  /* 0x000000000f087348 */ /* 0x000fea0003c00000 */
[----:B------:R0:W1:Y:S02]  /*1abd0*/  SHFL.IDX P6, R14, R13, R12, R11 ;  /* 0x0000000c0d0e7389 */ /* 0x00006400000c000b */
[----:B01----:R-:W-:Y:S01]  /*1abe0*/  ENDCOLLECTIVE ;  /* 0x000000000000791b */ /* 0x003fe20003800000 */
.L_x_2972:
        /* <DEDUP_REMOVED lines=15> */
.L_x_2973:
[----:B------:R-:W-:Y:S02]  /*1ace0*/  @P0 IMAD R8, R5, 0x2, R22 ;  /* 0x0000000205080824 */ /* 0x000fe400078e0216 */
[----:B------:R-:W-:Y:S02]  /*1acf0*/  IMAD.MOV.U32 R13, RZ, RZ, R2 ;  /* 0x000000ffff0d7224 */ /* 0x000fe400078e0002 */
[----:B------:R-:W-:Y:S02]  /*1ad00*/  IMAD.MOV.U32 R12, RZ, RZ, 0x2 ;  /* 0x00000002ff0c7424 */ /* 0x000fe400078e00ff */
[----:B------:R-:W-:-:S07]  /*1ad10*/  IMAD.MOV.U32 R7, RZ, RZ, R14 ;  /* 0x000000ffff077224 */ /* 0x000fce00078e000e */
[----:B------:R-:W-:Y:S05]  /*1ad20*/  WARPSYNC.COLLECTIVE R15, `(.L_x_2974) ;  /* 0x000000000f087348 */ /* 0x000fea0003c00000 */
[----:B------:R0:W1:Y:S02]  /*1ad30*/  SHFL.IDX P6, R14, R13, R12, R11 ;  /* 0x0000000c0d0e7389 */ /* 0x00006400000c000b */
[----:B01----:R-:W-:Y:S01]  /*1ad40*/  ENDCOLLECTIVE ;  /* 0x000000000000791b */ /* 0x003fe20003800000 */
.L_x_2974:
        /* <DEDUP_REMOVED lines=15> */
.L_x_2975:
[----:B------:R-:W-:Y:S02]  /*1ae40*/  @P0 IMAD R8, R5, 0x2, R22 ;  /* 0x0000000205080824 */ /* 0x000fe400078e0216 */
[----:B------:R-:W-:Y:S02]  /*1ae50*/  IMAD.MOV.U32 R13, RZ, RZ, R2 ;  /* 0x000000ffff0d7224 */ /* 0x000fe400078e0002 */
[----:B------:R-:W-:Y:S02]  /*1ae60*/  IMAD.MOV.U32 R12, RZ, RZ, 0x3 ;  /* 0x00000003ff0c7424 */ /* 0x000fe400078e00ff */
[----:B------:R-:W-:-:S07]  /*1ae70*/  IMAD.MOV.U32 R7, RZ, RZ, R14 ;  /* 0x000000ffff077224 */ /* 0x000fce00078e000e */
[----:B------:R-:W-:Y:S05]  /*1ae80*/  WARPSYNC.COLLECTIVE R15, `(.L_x_2976) ;  /* 0x000000000f087348 */ /* 0x000fea0003c00000 */
[----:B------:R0:W1:Y:S02]  /*1ae90*/  SHFL.IDX P6, R14, R13, R12, R11 ;  /* 0x0000000c0d0e7389 */ /* 0x00006400000c000b */
[----:B01----:R-:W-:Y:S01]  /*1aea0*/  ENDCOLLECTIVE ;  /* 0x000000000000791b */ /* 0x003fe20003800000 */
.L_x_2976:
        /* <DEDUP_REMOVED lines=15> */
.L_x_2977:
[----:B------:R-:W-:Y:S02]  /*1afa0*/  @P0 IMAD R8, R5, 0x2, R22 ;  /* 0x0000000205080824 */ /* 0x000fe400078e0216 */
[----:B------:R-:W-:Y:S02]  /*1afb0*/  IMAD.MOV.U32 R13, RZ, RZ, R2 ;  /* 0x000000ffff0d7224 */ /* 0x000fe400078e0002 */
[----:B------:R-:W-:Y:S02]  /*1afc0*/  IMAD.MOV.U32 R12, RZ, RZ, 0x4 ;  /* 0x00000004ff0c7424 */ /* 0x000fe400078e00ff */
[----:B------:R-:W-:-:S07]  /*1afd0*/  IMAD.MOV.U32 R7, RZ, RZ, R14 ;  /* 0x000000ffff077224 */ /* 0x000fce00078e000e */
[----:B------:R-:W-:Y:S05]  /*1afe0*/  WARPSYNC.COLLECTIVE R15, `(.L_x_2978) ;  /* 0x000000000f087348 */ /* 0x000fea0003c00000 */
[----:B------:R0:W1:Y:S02]  /*1aff0*/  SHFL.IDX P6, R14, R13, R12, R11 ;  /* 0x0000000c0d0e7389 */ /* 0x00006400000c000b */
[----:B01----:R-:W-:Y:S01]  /*1b000*/  ENDCOLLECTIVE ;  /* 0x000000000000791b */ /* 0x003fe20003800000 */
.L_x_2978:
        /* <DEDUP_REMOVED lines=15> */
.L_x_2979:
[----:B------:R-:W-:Y:S02]  /*1b100*/  @P0 IMAD R8, R5, 0x2, R22 ;  /* 0x0000000205080824 */ /* 0x000fe400078e0216 */
[----:B------:R-:W-:Y:S02]  /*1b110*/  IMAD.MOV.U32 R13, RZ, RZ, R2 ;  /* 0x000000ffff0d7224 */ /* 0x000fe400078e0002 */
[----:B------:R-:W-:Y:S02]  /*1b120*/  IMAD.MOV.U32 R12, RZ, RZ, 0x5 ;  /* 0x00000005ff0c7424 */ /* 0x000fe400078e00ff */
[----:B------:R-:W-:-:S07]  /*1b130*/  IMAD.MOV.U32 R7, RZ, RZ, R14 ;  /* 0x000000ffff077224 */ /* 0x000fce00078e000e */
[----:B------:R-:W-:Y:S05]  /*1b140*/  WARPSYNC.COLLECTIVE R15, `(.L_x_2980) ;  /* 0x000000000f087348 */ /* 0x000fea0003c00000 */
[----:B------:R0:W1:Y:S02]  /*1b150*/  SHFL.IDX P6, R14, R13, R12, R11 ;  /* 0x0000000c0d0e7389 */ /* 0x00006400000c000b */
[----:B01----:R-:W-:Y:S01]  /*1b160*/  ENDCOLLECTIVE ;  /* 0x000000000000791b */ /* 0x003fe20003800000 */
.L_x_2980:
        /* <DEDUP_REMOVED lines=15> */
.L_x_2981:
[----:B------:R-:W-:Y:S02]  /*1b260*/  @P0 IMAD R8, R5, 0x2, R22 ;  /* 0x0000000205080824 */ /* 0x000fe400078e0216 */
[----:B------:R-:W-:Y:S01]  /*1b270*/  IMAD.MOV.U32 R13, RZ, RZ, R2 ;  /* 0x000000ffff0d7224 */ /* 0x000fe200078e0002 */
[----:B------:R-:W-:Y:S01]  /*1b280*/  MOV R12, 0x6 ;  /* 0x00000006000c7802 */ /* 0x000fe20000000f00 */
[----:B------:R-:W-:-:S07]  /*1b290*/  IMAD.MOV.U32 R7, RZ, RZ, R14 ;  /* 0x000000ffff077224 */ /* 0x000fce00078e000e */
[----:B------:R-:W-:Y:S05]  /*1b2a0*/  WARPSYNC.COLLECTIVE R15, `(.L_x_2982) ;  /* 0x000000000f087348 */ /* 0x000fea0003c00000 */
[----:B------:R0:W1:Y:S02]  /*1b2b0*/  SHFL.IDX P6, R14, R13, R12, R11 ;  /* 0x0000000c0d0e7389 */ /* 0x00006400000c000b */
[----:B01----:R-:W-:Y:S01]  /*1b2c0*/  ENDCOLLECTIVE ;  /* 0x000000000000791b */ /* 0x003fe20003800000 */
.L_x_2982:
        /* <DEDUP_REMOVED lines=15> */
.L_x_2983:
[----:B------:R-:W-:Y:S02]  /*1b3c0*/  @P0 IMAD R8, R5, 0x2, R22 ;  /* 0x0000000205080824 */ /* 0x000fe400078e0216 */
[----:B------:R-:W-:Y:S02]  /*1b3d0*/  IMAD.MOV.U32 R13, RZ, RZ, R2 ;  /* 0x000000ffff0d7224 */ /* 0x000fe400078e0002 */
[----:B------:R-:W-:Y:S02]  /*1b3e0*/  IMAD.MOV.U32 R12, RZ, RZ, 0x7 ;  /* 0x00000007ff0c7424 */ /* 0x000fe400078e00ff */
[----:B------:R-:W-:-:S07]  /*1b3f0*/  IMAD.MOV.U32 R7, RZ, RZ, R14 ;  /* 0x000000ffff077224 */ /* 0x000fce00078e000e */
[----:B------:R-:W-:Y:S05]  /*1b400*/  WARPSYNC.COLLECTIVE R15, `(.L_x_2984) ;  /* 0x000000000f087348 */ /* 0x000fea0003c00000 */
[----:B------:R0:W1:Y:S02]  /*1b410*/  SHFL.IDX P6, R14, R13, R12, R11 ;  /* 0x0000000c0d0e7389 */ /* 0x00006400000c000b */
[----:B01----:R-:W-:Y:S01]  /*1b420*/  ENDCOLLECTIVE ;  /* 0x000000000000791b */ /* 0x003fe20003800000 */
.L_x_2984:
        /* <DEDUP_REMOVED lines=10> */
.L_x_2985:
[----:B------:R-:W-:Y:S01]  /*1b4d0*/  @!PT LDS RZ, [RZ] ;  /* 0x00000000fffff984 */ /* 0x000fe20000000800 */
[----:B------:R-:W-:Y:S01]  /*1b4e0*/  @!PT LDS RZ, [RZ] ;  /* 0x00000000fffff984 */ /* 0x000fe20000000800 */
[----:B------:R-:W-:Y:S01]  /*1b4f0*/  @!PT LDS RZ, [RZ] ;  /* 0x00000000fffff984 */ /* 0x000fe20000000800 */
[----:B------:R0:W-:Y:S01]  /*1b500*/  @P0 LDGSTS.E.BYPASS.LTC128B.128 [R8+0x11400], desc[UR40][R6.64], !P2 ;  /* 0x1140000006080fae */ /* 0x0001e2000d101d68 */
[----:B------:R-:W-:Y:S01]  /*1b510*/  IMAD.MOV.U32 R0, RZ, RZ, R14 ;  /* 0x000000ffff007224 */ /* 0x000fe200078e000e */
[----:B------:R-:W-:Y:S06]  /*1b520*/  BRA `(.L_x_2986) ;  /* 0xffffff9c00a87947 */ /* 0x000fec000383ffff */
.L_x_2839:
[----:B------:R-:W2:Y:S01]  /*1b530*/  LDL.LU R11, [R1+0x38] ;  /* 0x00003800010b7983 */ /* 0x000ea20000300800 */
[----:B------:R-:W-:Y:S02]  /*1b540*/  IMAD.MOV.U32 R13, RZ, RZ, R0 ;  /* 0x000000ffff0d7224 */ /* 0x000fe400078e0000 */
[----:B------:R-:W-:Y:S02]  /*1b550*/  IMAD.MOV.U32 R12, RZ, RZ, RZ ;  /* 0x000000ffff0c7224 */ /* 0x000fe400078e00ff */
[----:B------:R-:W-:Y:S02]  /*1b560*/  IMAD.MOV.U32 R15, RZ, RZ, -0x1 ;  /* 0xffffffffff0f7424 */ /* 0x000fe400078e00ff */
[----:B------:R-:W-:-:S05]  /*1b570*/  IMAD R17, R17, 0xc0, R9 ;  /* 0x000000c011117824 */ /* 0x000fca00078e0209 */
[----:B------:R-:W-:Y:S01]  /*1b580*/  IADD3 R8, R17, 0x10, RZ ;  /* 0x0000001011087810 */ /* 0x000fe20007ffe0ff */
[----:B--2---:R-:W-:Y:S02]  /*1b590*/  IMAD R3, R11, R10, RZ ;  /* 0x0000000a0b037224 */ /* 0x004fe400078e02ff */
[----:B------:R-:W-:-:S03]  /*1b5a0*/  IMAD.MOV.U32 R11, RZ, RZ, 0x181f ;  /* 0x0000181fff0b7424 */ /* 0x000fc600078e00ff */
[----:B------:R-:W-:-:S13]  /*1b5b0*/  ISETP.GE.AND P1, PT, R17, R3, PT ;  /* 0x000000031100720c */ /* 0x000fda0003f26270 */
[----:B-----5:R-:W-:Y:S05]  /*1b5c0*/  WARPSYNC.COLLECTIVE R15, `(.L_x_2987) ;  /* 0x000000000f087348 */ /* 0x020fea0003c00000 */
[----:B------:R0:W1:Y:S02]  /*1b5d0*/  SHFL.IDX P6, R14, R13, R12, R11 ;  /* 0x0000000c0d0e7389 */ /* 0x00006400000c000b */
[----:B01---5:R-:W-:Y:S01]  /*1b5e0*/  ENDCOLLECTIVE ;  /* 0x000000000000791b */ /* 0x023fe20003800000 */
.L_x_2987:
[----:B------:R-:W-:Y:S02]  /*1b5f0*/  IMAD.MOV.U32 R13, RZ, RZ, R2 ;  /* 0x000000ffff0d7224 */ /* 0x000fe400078e0002 */
[----:B------:R-:W-:-:S07]  /*1b600*/  IMAD.MOV.U32 R6, RZ, RZ, R14 ;  /* 0x000000ffff067224 */ /* 0x000fce00078e000e */
[----:B------:R-:W-:Y:S05]  /*1b610*/  WARPSYNC.COLLECTIVE R15, `(.L_x_2988) ;  /* 0x000000000f087348 */ /* 0x000fea0003c00000 */
[----:B------:R0:W1:Y:S02]  /*1b620*/  SHFL.IDX P6, R14, R13, R12, R11 ;  /* 0x0000000c0d0e7389 */ /* 0x00006400000c000b */
[----:B01----:R-:W-:Y:S01]  /*1b630*/  ENDCOLLECTIVE ;  /* 0x000000000000791b */ /* 0x003fe20003800000 */
.L_x_2988:
[----:B------:R-:W-:Y:S02]  /*1b640*/  IMAD.MOV.U32 R13, RZ, RZ, R0 ;  /* 0x000000ffff0d7224 */ /* 0x000fe400078e0000 */
[----:B------:R-:W-:Y:S02]  /*1b650*/  IMAD.MOV.U32 R12, RZ, RZ, 0x1 ;  /* 0x00000001ff0c7424 */ /* 0x000fe400078e00ff */
[----:B------:R-:W-:-:S07]  /*1b660*/  IMAD.MOV.U32 R7, RZ, RZ, R14 ;  /* 0x000000ffff077224 */ /* 0x000fce00078e000e */
[----:B------:R-:W-:Y:S05]  /*1b670*/  WARPSYNC.COLLECTIVE R15, `(.L_x_2989) ;  /* 0x000000000f087348 */ /* 0x000fea0003c00000 */
[----:B------:R0:W1:Y:S02]  /*1b680*/  SHFL.IDX P6, R14, R13, R12, R11 ;  /* 0x0000000c0d0e7389 */ /* 0x00006400000c000b */
[----:B01----:R-:W-:Y:S01]  /*1b690*/  ENDCOLLECTIVE ;  /* 0x000000000000791b */ /* 0x003fe20003800000 */
.L_x_2989:
        /* <DEDUP_REMOVED lines=10> */
[----:B------:R-:W-:Y:S01]  /*1b740*/  ISETP.GE.AND P1, PT, R8, R3, PT ;  /* 0x000000030800720c */ /* 0x000fe20003f26270 */
[----:B0-----:R-:W-:-:S12]  /*1b750*/  IMAD.MOV.U32 R6, RZ, RZ, R14 ;  /* 0x000000ffff067224 */ /* 0x001fd800078e000e */
[----:B------:R-:W-:Y:S05]  /*1b760*/  WARPSYNC.COLLECTIVE R15, `(.L_x_2990) ;  /* 0x000000000f087348 */ /* 0x000fea0003c00000 */
[----:B------:R0:W1:Y:S02]  /*1b770*/  SHFL.IDX P6, R14, R13, R12, R11 ;  /* 0x0000000c0d0e7389 */ /* 0x00006400000c000b */
[----:B01----:R-:W-:Y:S01]  /*1b780*/  ENDCOLLECTIVE ;  /* 0x000000000000791b */ /* 0x003fe20003800000 */
.L_x_2990:
[----:B------:R-:W-:Y:S02]  /*1b790*/  IMAD.MOV.U32 R13, RZ, RZ, R0 ;  /* 0x000000ffff0d7224 */ /* 0x000fe400078e0000 */
[----:B------:R-:W-:Y:S02]  /*1b7a0*/  IMAD.MOV.U32 R12, RZ, RZ, 0x2 ;  /* 0x00000002ff0c7424 */ /* 0x000fe400078e00ff */
[----:B------:R-:W-:-:S07]  /*1b7b0*/  IMAD.MOV.U32 R7, RZ, RZ, R14 ;  /* 0x000000ffff077224 */ /* 0x000fce00078e000e */
[----:B------:R-:W-:Y:S05]  /*1b7c0*/  WARPSYNC.COLLECTIVE R15, `(.L_x_2991) ;  /* 0x000000000f087348 */ /* 0x000fea0003c00000 */
[----:B------:R0:W1:Y:S02]  /*1b7d0*/  SHFL.IDX P6, R14, R13, R12, R11 ;  /* 0x0000000c0d0e7389 */ /* 0x00006400000c000b */
[----:B01----:R-:W-:Y:S01]  /*1b7e0*/  ENDCOLLECTIVE ;  /* 0x000000000000791b */ /* 0x003fe20003800000 */
.L_x_2991:
        /* <DEDUP_REMOVED lines=16> */
.L_x_2992:
[----:B------:R-:W-:Y:S02]  /*1b8f0*/  IMAD.MOV.U32 R13, RZ, RZ, R0 ;  /* 0x000000ffff0d7224 */ /* 0x000fe400078e0000 */
[----:B------:R-:W-:Y:S02]  /*1b900*/  IMAD.MOV.U32 R12, RZ, RZ, 0x3 ;  /* 0x00000003ff0c7424 */ /* 0x000fe400078e00ff */
[----:B------:R-:W-:-:S07]  /*1b910*/  IMAD.MOV.U32 R7, RZ, RZ, R14 ;  /* 0x000000ffff077224 */ /* 0x000fce00078e000e */
[----:B------:R-:W-:Y:S05]  /*1b920*/  WARPSYNC.COLLECTIVE R15, `(.L_x_2993) ;  /* 0x000000000f087348 */ /* 0x000fea0003c00000 */
[----:B------:R0:W1:Y:S02]  /*1b930*/  SHFL.IDX P6, R14, R13, R12, R11 ;  /* 0x0000000c0d0e7389 */ /* 0x00006400000c000b */
[----:B01----:R-:W-:Y:S01]  /*1b940*/  ENDCOLLECTIVE ;  /* 0x000000000000791b */ /* 0x003fe20003800000 */
.L_x_2993:
        /* <DEDUP_REMOVED lines=16> */
.L_x_2994:
[----:B------:R-:W-:Y:S02]  /*1ba50*/  IMAD.MOV.U32 R13, RZ, RZ, R0 ;  /* 0x000000ffff0d7224 */ /* 0x000fe400078e0000 */
[----:B------:R-:W-:Y:S01]  /*1ba60*/  IMAD.MOV.U32 R12, RZ, RZ, 0x4 ;  /* 0x00000004ff0c7424 */ /* 0x000fe200078e00ff */
[----:B------:R-:W-:-:S07]  /*1ba70*/  MOV R7, R14 ;  /* 0x0000000e00077202 */ /* 0x000fce0000000f00 */
[----:B------:R-:W-:Y:S05]  /*1ba80*/  WARPSYNC.COLLECTIVE R15, `(.L_x_2995) ;  /* 0x000000000f087348 */ /* 0x000fea0003c00000 */
[----:B------:R0:W1:Y:S02]  /*1ba90*/  SHFL.IDX P6, R14, R13, R12, R11 ;  /* 0x0000000c0d0e7389 */ /* 0x00006400000c000b */
[----:B01----:R-:W-:Y:S01]  /*1baa0*/  ENDCOLLECTIVE ;  /* 0x000000000000791b */ /* 0x003fe20003800000 */
.L_x_2995:
        /* <DEDUP_REMOVED lines=16> */
.L_x_2996:
[----:B------:R-:W-:Y:S02]  /*1bbb0*/  IMAD.MOV.U32 R13, RZ, RZ, R0 ;  /* 0x000000ffff0d7224 */ /* 0x000fe400078e0000 */
[----:B------:R-:W-:Y:S02]  /*1bbc0*/  IMAD.MOV.U32 R12, RZ, RZ, 0x5 ;  /* 0x00000005ff0c7424 */ /* 0x000fe400078e00ff */
[----:B------:R-:W-:-:S07]  /*1bbd0*/  IMAD.MOV.U32 R7, RZ, RZ, R14 ;  /* 0x000000ffff077224 */ /* 0x000fce00078e000e */
[----:B------:R-:W-:Y:S05]  /*1bbe0*/  WARPSYNC.COLLECTIVE R15, `(.L_x_2997) ;  /* 0x000000000f087348 */ /* 0x000fea0003c00000 */
[----:B------:R0:W1:Y:S02]  /*1bbf0*/  SHFL.IDX P6, R14, R13, R12, R11 ;  /* 0x0000000c0d0e7389 */ /* 0x00006400000c000b */
[----:B01----:R-:W-:Y:S01]  /*1bc00*/  ENDCOLLECTIVE ;  /* 0x000000000000791b */ /* 0x003fe20003800000 */
.L_x_2997:
        /* <DEDUP_REMOVED lines=16> */
.L_x_2998:
[----:B------:R-:W-:Y:S02]  /*1bd10*/  IMAD.MOV.U32 R13, RZ, RZ, R0 ;  /* 0x000000ffff0d7224 */ /* 0x000fe400078e0000 */
[----:B------:R-:W-:Y:S02]  /*1bd20*/  IMAD.MOV.U32 R12, RZ, RZ, 0x6 ;  /* 0x00000006ff0c7424 */ /* 0x000fe400078e00ff */
[----:B------:R-:W-:-:S07]  /*1bd30*/  IMAD.MOV.U32 R7, RZ, RZ, R14 ;  /* 0x000000ffff077224 */ /* 0x000fce00078e000e */
[----:B------:R-:W-:Y:S05]  /*1bd40*/  WARPSYNC.COLLECTIVE R15, `(.L_x_2999) ;  /* 0x000000000f087348 */ /* 0x000fea0003c00000 */
[----:B------:R0:W1:Y:S02]  /*1bd50*/  SHFL.IDX P6, R14, R13, R12, R11 ;  /* 0x0000000c0d0e7389 */ /* 0x00006400000c000b */
[----:B01----:R-:W-:Y:S01]  /*1bd60*/  ENDCOLLECTIVE ;  /* 0x000000000000791b */ /* 0x003fe20003800000 */
.L_x_2999:
        /* <DEDUP_REMOVED lines=11> */
[----:B------:R-:W-:Y:S02]  /*1be20*/  ISETP.GE.AND P1, PT, R6, R3, PT ;  /* 0x000000030600720c */ /* 0x000fe40003f26270 */
[----:B------:R-:W-:-:S11]  /*1be30*/  MOV R6, R14 ;  /* 0x0000000e00067202 */ /* 0x000fd60000000f00 */
[----:B------:R-:W-:Y:S05]  /*1be40*/  WARPSYNC.COLLECTIVE R15, `(.L_x_3000) ;  /* 0x000000000f087348 */ /* 0x000fea0003c00000 */
[----:B------:R0:W1:Y:S02]  /*1be50*/  SHFL.IDX P6, R14, R13, R12, R11 ;  /* 0x0000000c0d0e7389 */ /* 0x00006400000c000b */
[----:B01----:R-:W-:Y:S01]  /*1be60*/  ENDCOLLECTIVE ;  /* 0x000000000000791b */ /* 0x003fe20003800000 */
.L_x_3000:
[----:B------:R-:W-:Y:S02]  /*1be70*/  IMAD.MOV.U32 R13, RZ, RZ, R0 ;  /* 0x000000ffff0d7224 */ /* 0x000fe400078e0000 */
[----:B------:R-:W-:Y:S02]  /*1be80*/  IMAD.MOV.U32 R12, RZ, RZ, 0x7 ;  /* 0x00000007ff0c7424 */ /* 0x000fe400078e00ff */
[----:B------:R-:W-:Y:S02]  /*1be90*/  VIADD R0, R17, 0x70 ;  /* 0x0000007011007836 */ /* 0x000fe40000000000 */
[----:B------:R-:W-:-:S07]  /*1bea0*/  IMAD.MOV.U32 R7, RZ, RZ, R14 ;  /* 0x000000ffff077224 */ /* 0x000fce00078e000e */
[----:B------:R-:W-:Y:S05]  /*1beb0*/  WARPSYNC.COLLECTIVE R15, `(.L_x_3001) ;  /* 0x000000000f087348 */ /* 0x000fea0003c00000 */
[----:B------:R0:W1:Y:S02]  /*1bec0*/  SHFL.IDX P6, R14, R13, R12, R11 ;  /* 0x0000000c0d0e7389 */ /* 0x00006400000c000b */
[----:B01----:R-:W-:Y:S01]  /*1bed0*/  ENDCOLLECTIVE ;  /* 0x000000000000791b */ /* 0x003fe20003800000 */
.L_x_3001:
        /* <DEDUP_REMOVED lines=11> */
[----:B------:R-:W-:Y:S02]  /*1bf90*/  VIADD R0, R17, 0x80 ;  /* 0x0000008011007836 */ /* 0x000fe40000000000 */
[----:B0-----:R-:W-:-:S10]  /*1bfa0*/  IMAD.MOV.U32 R6, RZ, RZ, R14 ;  /* 0x000000ffff067224 */ /* 0x001fd400078e000e */
[----:B------:R-:W-:Y:S05]  /*1bfb0*/  WARPSYNC.COLLECTIVE R15, `(.L_x_3002) ;  /* 0x000000000f087348 */ /* 0x000fea0003c00000 */
[----:B------:R0:W1:Y:S02]  /*1bfc0*/  SHFL.IDX P6, R14, R13, R12, R11 ;  /* 0x0000000c0d0e7389 */ /* 0x00006400000c000b */
[----:B01----:R-:W-:Y:S01]  /*1bfd0*/  ENDCOLLECTIVE ;  /* 0x000000000000791b */ /* 0x003fe20003800000 */
.L_x_3002:
[----:B------:R-:W-:Y:S02]  /*1bfe0*/  IMAD.MOV.U32 R13, RZ, RZ, R4 ;  /* 0x000000ffff0d7224 */ /* 0x000fe400078e0004 */
[----:B------:R-:W-:Y:S02]  /*1bff0*/  IMAD.MOV.U32 R12, RZ, RZ, RZ ;  /* 0x000000ffff0c7224 */ /* 0x000fe400078e00ff */
[----:B------:R-:W-:-:S07]  /*1c000*/  IMAD.MOV.U32 R2, RZ, RZ, R14 ;  /* 0x000000ffff027224 */ /* 0x000fce00078e000e */
[----:B------:R-:W-:Y:S05]  /*1c010*/  WARPSYNC.COLLECTIVE R15, `(.L_x_3003) ;  /* 0x000000000f087348 */ /* 0x000fea0003c00000 */
[----:B------:R0:W1:Y:S02]  /*1c020*/  SHFL.IDX P6, R14, R13, R12, R11 ;  /* 0x0000000c0d0e7389 */ /* 0x00006400000c000b */
[----:B01----:R-:W-:Y:S01]  /*1c030*/  ENDCOLLECTIVE ;  /* 0x000000000000791b */ /* 0x003fe20003800000 */
.L_x_3003:
[----:B------:R-:W-:-:S05]  /*1c040*/  @!P1 LEA R2, P2, R21, R2, 0x1 ;  /* 0x0000000215029211 */ /* 0x000fca00078408ff */
[----:B------:R-:W-:-:S04]  /*1c050*/  @!P1 IMAD.X R6, RZ, RZ, R6, P2 ;  /* 0x000000ffff069224 */ /* 0x000fc800010e0606 */
[----:B------:R-:W-:Y:S02]  /*1c060*/  @!P1 IMAD.MOV.U32 R7, RZ, RZ, R6 ;  /* 0x000000ffff079224 */ /* 0x000fe400078e0006 */
[----:B------:R-:W-:Y:S02]  /*1c070*/  IMAD.MOV.U32 R13, RZ, RZ, R5 ;  /* 0x000000ffff0d7224 */ /* 0x000fe400078e0005 */
[----:B------:R-:W-:Y:S02]  /*1c080*/  @!P1 IMAD.MOV.U32 R6, RZ, RZ, R2 ;  /* 0x000000ffff069224 */ /* 0x000fe400078e0002 */
[----:B------:R-:W-:-:S03]  /*1c090*/  VIADD R2, R17, 0xa0 ;  /* 0x000000a011027836 */ /* 0x000fc60000000000 */
        /* <DEDUP_REMOVED lines=9> */
.L_x_3004:
[----:B------:R-:W-:Y:S02]  /*1c130*/  IMAD.MOV.U32 R13, RZ, RZ, R4 ;  /* 0x000000ffff0d7224 */ /* 0x000fe400078e0004 */
[----:B------:R-:W-:Y:S02]  /*1c140*/  IMAD.MOV.U32 R12, RZ, RZ, 0x1 ;  /* 0x00000001ff0c7424 */ /* 0x000fe400078e00ff */
[----:B------:R-:W-:-:S07]  /*1c150*/  IMAD.MOV.U32 R0, RZ, RZ, R14 ;  /* 0x000000ffff007224 */ /* 0x000fce00078e000e */
[----:B------:R-:W-:Y:S05]  /*1c160*/  WARPSYNC.COLLECTIVE R15, `(.L_x_3005) ;  /* 0x000000000f087348 */ /* 0x000fea0003c00000 */
[----:B------:R0:W1:Y:S02]  /*1c170*/  SHFL.IDX P6, R14, R13, R12, R11 ;  /* 0x0000000c0d0e7389 */ /* 0x00006400000c000b */
[----:B01----:R-:W-:Y:S01]  /*1c180*/  ENDCOLLECTIVE ;  /* 0x000000000000791b */ /* 0x003fe20003800000 */
.L_x_3005:
[----:B------:R-:W-:-:S04]  /*1c190*/  @!P1 LEA R0, P2, R21, R0, 0x1 ;  /* 0x0000000015009211 */ /* 0x000fc800078408ff */
[----:B------:R-:W-:-:S05]  /*1c1a0*/  @!P1 IADD3.X R6, RZ, R8, RZ, P2, !PT ;  /* 0x00000008ff069210 */ /* 0x000fca00017fe4ff */
[----:B------:R-:W-:Y:S02]  /*1c1b0*/  @!P1 IMAD.MOV.U32 R7, RZ, RZ, R6 ;  /* 0x000000ffff079224 */ /* 0x000fe400078e0006 */
[----:B------:R-:W-:Y:S02]  /*1c1c0*/  @!P1 IMAD.MOV.U32 R6, RZ, RZ, R0 ;  /* 0x000000ffff069224 */ /* 0x000fe400078e0000 */
[----:B------:R-:W-:Y:S02]  /*1c1d0*/  VIADD R0, R17, 0x90 ;  /* 0x0000009011007836 */ /* 0x000fe40000000000 */
[----:B------:R-:W-:Y:S01]  /*1c1e0*/  IMAD.MOV.U32 R13, RZ, RZ, R5 ;  /* 0x000000ffff0d7224 */ /* 0x000fe200078e0005 */
[----:B------:R-:W-:Y:S01]  /*1c1f0*/  @!PT LDS RZ, [RZ] ;  /* 0x00000000fffff984 */ /* 0x000fe20000000800 */
[----:B------:R-:W-:Y:S01]  /*1c200*/  @!PT LDS RZ, [RZ] ;  /* 0x00000000fffff984 */ /* 0x000fe20000000800 */
[----:B------:R-:W-:Y:S01]  /*1c210*/  @!PT LDS RZ, [RZ] ;  /* 0x00000000fffff984 */ /* 0x000fe20000000800 */
[----:B------:R0:W-:Y:S02]  /*1c220*/  @!P1 LDGSTS.E.BYPASS.LTC128B.128 [R20+0xc400], desc[UR40][R6.64], !P0 ;  /* 0x0c40000006149fae */ /* 0x0001e4000c101d68 */
[----:B------:R-:W-:Y:S01]  /*1c230*/  ISETP.GE.AND P1, PT, R0, R3, PT ;  /* 0x000000030000720c */ /* 0x000fe20003f26270 */
[----:B------:R-:W-:-:S12]  /*1c240*/  IMAD.MOV.U32 R0, RZ, RZ, R14 ;  /* 0x000000ffff007224 */ /* 0x000fd800078e000e */
[----:B0-----:R-:W-:Y:S05]  /*1c250*/  WARPSYNC.COLLECTIVE R15, `(.L_x_3006) ;  /* 0x000000000f087348 */ /* 0x001fea0003c00000 */
[----:B------:R1:W2:Y:S02]  /*1c260*/  SHFL.IDX P6, R14, R13, R12, R11 ;  /* 0x0000000c0d0e7389 */ /* 0x0002a400000c000b */
[----:B012---:R-:W-:Y:S01]  /*1c270*/  ENDCOLLECTIVE ;  /* 0x000000000000791b */ /* 0x007fe20003800000 */
.L_x_3006:
[----:B------:R-:W-:Y:S02]  /*1c280*/  IMAD.MOV.U32 R13, RZ, RZ, R4 ;  /* 0x000000ffff0d7224 */ /* 0x000fe400078e0004 */
[----:B------:R-:W-:Y:S02]  /*1c290*/  IMAD.MOV.U32 R12, RZ, RZ, 0x2 ;  /* 0x00000002ff0c7424 */ /* 0x000fe400078e00ff */
[----:B------:R-:W-:-:S07]  /*1c2a0*/  IMAD.MOV.U32 R6, RZ, RZ, R14 ;  /* 0x000000ffff067224 */ /* 0x000fce00078e000e */
[----:B------:R-:W-:Y:S05]  /*1c2b0*/  WARPSYNC.COLLECTIVE R15, `(.L_x_3007) ;  /* 0x000000000f087348 */ /* 0x000fea0003c00000 */
[----:B------:R0:W1:Y:S02]  /*1c2c0*/  SHFL.IDX P6, R14, R13, R12, R11 ;  /* 0x0000000c0d0e7389 */ /* 0x00006400000c000b */
[----:B01----:R-:W-:Y:S01]  /*1c2d0*/  ENDCOLLECTIVE ;  /* 0x000000000000791b */ /* 0x003fe20003800000 */
.L_x_3007:
        /* <DEDUP_REMOVED lines=13> */
.L_x_3008:
[----:B------:R-:W-:Y:S01]  /*1c3b0*/  MOV R13, R4 ;  /* 0x00000004000d7202 */ /* 0x000fe20000000f00 */
[----:B------:R-:W-:Y:S02]  /*1c3c0*/  IMAD.MOV.U32 R12, RZ, RZ, 0x3 ;  /* 0x00000003ff0c7424 */ /* 0x000fe400078e00ff */
[----:B------:R-:W-:-:S07]  /*1c3d0*/  IMAD.MOV.U32 R6, RZ, RZ, R14 ;  /* 0x000000ffff067224 */ /* 0x000fce00078e000e */
[----:B------:R-:W-:Y:S05]  /*1c3e0*/  WARPSYNC.COLLECTIVE R15, `(.L_x_3009) ;  /* 0x000000000f087348 */ /* 0x000fea0003c00000 */
[----:B------:R0:W1:Y:S02]  /*1c3f0*/  SHFL.IDX P6, R14, R13, R12, R11 ;  /* 0x0000000c0d0e7389 */ /* 0x00006400000c000b */
[----:B01----:R-:W-:Y:S01]  /*1c400*/  ENDCOLLECTIVE ;  /* 0x000000000000791b */ /* 0x003fe20003800000 */
.L_x_3009:
        /* <DEDUP_REMOVED lines=12> */
.L_x_3010:
[----:B------:R-:W-:Y:S01]  /*1c4d0*/  IMAD.MOV.U32 R2, RZ, RZ, R14 ;  /* 0x000000ffff027224 */ /* 0x000fe200078e000e */
[----:B------:R-:W-:Y:S06]  /*1c4e0*/  BRA `(.L_x_3011) ;  /* 0xffffff9c00a47947 */ /* 0x000fec000383ffff */
.L_x_2842:
[----:B-1----:R1:W2:Y:S02]  /*1c4f0*/  SYNCS.PHASECHK.TRANS64.TRYWAIT P0, [R22+URZ+0x16820], R0 ;  /* 0x01682000160075a7 */ /* 0x0022a4000800017f */
[----:B--2---:R-:W-:Y:S05]  /*1c500*/  @!P0 NANOSLEEP.SYNCS 0x989680 ;  /* 0x009896800000895d */ /* 0x004fea0003900000 */
[----:B------:R-:W2:Y:S02]  /*1c510*/  @!P0 SYNCS.PHASECHK.TRANS64 P0, [R22+URZ+0x16820], R0 ;  /* 0x01682000160085a7 */ /* 0x000ea4000800007f */
[----:B--2---:R-:W-:Y:S05]  /*1c520*/  @!P0 BRA `(.L_x_2842) ;  /* 0xfffffffc00f08947 */ /* 0x004fea000383ffff */
[----:B------:R-:W-:Y:S05]  /*1c530*/  BRA `(.L_x_3012) ;  /* 0xffffffa000007947 */ /* 0x000fea000383ffff */
.L_x_2847:
[----:B0-----:R0:W1:Y:S02]  /*1c540*/  SYNCS.PHASECHK.TRANS64.TRYWAIT P0, [R5+URZ+0x16840], R2 ;  /* 0x01684002050075a7 */ /* 0x001064000800017f */
[----:B-1----:R-:W-:Y:S05]  /*1c550*/  @!P0 NANOSLEEP.SYNCS 0x989680 ;  /* 0x009896800000895d */ /* 0x002fea0003900000 */
[----:B------:R-:W1:Y:S02]  /*1c560*/  @!P0 SYNCS.PHASECHK.TRANS64 P0, [R5+URZ+0x16840], R2 ;  /* 0x01684002050085a7 */ /* 0x000e64000800007f */
[----:B-1----:R-:W-:Y:S05]  /*1c570*/  @!P0 BRA `(.L_x_2847) ;  /* 0xfffffffc00f08947 */ /* 0x002fea000383ffff */
[----:B------:R-:W-:Y:S05]  /*1c580*/  BRA `(.L_x_3013) ;  /* 0xffffffa000dc7947 */ /* 0x000fea000383ffff */
.L_x_2848:
        /* <DEDUP_REMOVED lines=8> */
.L_x_3015:
[----:B------:R-:W-:Y:S05]  /*1c610*/  BSYNC B1 ;  /* 0x0000000000017941 */ /* 0x000fea0003800000 */
.L_x_3014:
        /* <DEDUP_REMOVED lines=10> */
.L_x_3016:
[----:B------:R-:W-:Y:S01]  /*1c6c0*/  MOV R13, R10 ;  /* 0x0000000a000d7202 */ /* 0x000fe20000000f00 */
[----:B------:R-:W-:Y:S02]  /*1c6d0*/  IMAD.MOV.U32 R12, RZ, RZ, 0x1 ;  /* 0x00000001ff0c7424 */ /* 0x000fe400078e00ff */
[----:B------:R-:W-:Y:S02]  /*1c6e0*/  IMAD.SHL.U32 R7, R7, 0x8, RZ ;  /* 0x0000000807077824 */ /* 0x000fe400078e00ff */
[----:B------:R-:W-:-:S03]  /*1c6f0*/  IMAD.MOV.U32 R2, RZ, RZ, R14 ;  /* 0x000000ffff027224 */ /* 0x000fc600078e000e */
[----:B------:R-:W-:-:S07]  /*1c700*/  LOP3.LUT R7, R7, 0x38, RZ, 0xc0, !PT ;  /* 0x0000003807077812 */ /* 0x000fce00078ec0ff */
[----:B------:R-:W-:Y:S05]  /*1c710*/  WARPSYNC.COLLECTIVE R15, `(.L_x_3017) ;  /* 0x000000000f087348 */ /* 0x000fea0003c00000 */
[----:B------:R0:W1:Y:S02]  /*1c720*/  SHFL.IDX P6, R14, R13, R12, R11 ;  /* 0x0000000c0d0e7389 */ /* 0x00006400000c000b */
[----:B01----:R-:W-:Y:S01]  /*1c730*/  ENDCOLLECTIVE ;  /* 0x000000000000791b */ /* 0x003fe20003800000 */
.L_x_3017:
        /* <DEDUP_REMOVED lines=12> */
.L_x_3018:
[----:B------:R-:W-:Y:S02]  /*1c800*/  IMAD.MOV.U32 R13, RZ, RZ, R10 ;  /* 0x000000ffff0d7224 */ /* 0x000fe400078e000a */
[----:B------:R-:W-:Y:S02]  /*1c810*/  IMAD.MOV.U32 R12, RZ, RZ, 0x2 ;  /* 0x00000002ff0c7424 */ /* 0x000fe400078e00ff */
[----:B------:R-:W-:-:S07]  /*1c820*/  IMAD.MOV.U32 R2, RZ, RZ, R14 ;  /* 0x000000ffff027224 */ /* 0x000fce00078e000e */
[----:B------:R-:W-:Y:S05]  /*1c830*/  WARPSYNC.COLLECTIVE R15, `(.L_x_3019) ;  /* 0x000000000f087348 */ /* 0x000fea0003c00000 */
[----:B------:R0:W1:Y:S02]  /*1c840*/  SHFL.IDX P6, R14, R13, R12, R11 ;  /* 0x0000000c0d0e7389 */ /* 0x00006400000c000b */
[----:B01----:R-:W-:Y:S01]  /*1c850*/  ENDCOLLECTIVE ;  /* 0x000000000000791b */ /* 0x003fe20003800000 */
.L_x_3019:
        /* <DEDUP_REMOVED lines=11> */
.L_x_3020:
[----:B------:R-:W-:Y:S02]  /*1c910*/  IMAD.MOV.U32 R13, RZ, RZ, R10 ;  /* 0x000000ffff0d7224 */ /* 0x000fe400078e000a */
[----:B------:R-:W-:Y:S02]  /*1c920*/  IMAD.MOV.U32 R12, RZ, RZ, 0x3 ;  /* 0x00000003ff0c7424 */ /* 0x000fe400078e00ff */
[----:B------:R-:W-:-:S07]  /*1c930*/  IMAD.MOV.U32 R2, RZ, RZ, R14 ;  /* 0x000000ffff027224 */ /* 0x000fce00078e000e */
[----:B------:R-:W-:Y:S05]  /*1c940*/  WARPSYNC.COLLECTIVE R15, `(.L_x_3021) ;  /* 0x000000000f087348 */ /* 0x000fea0003c00000 */
[----:B------:R0:W1:Y:S02]  /*1c950*/  SHFL.IDX P6, R14, R13, R12, R11 ;  /* 0x0000000c0d0e7389 */ /* 0x00006400000c000b */
[----:B01----:R-:W-:Y:S01]  /*1c960*/  ENDCOLLECTIVE ;  /* 0x000000000000791b */ /* 0x003fe20003800000 */
.L_x_3021:
        /* <DEDUP_REMOVED lines=11> */
.L_x_3022:
[----:B------:R-:W-:Y:S01]  /*1ca20*/  IMAD.MOV.U32 R13, RZ, RZ, R10 ;  /* 0x000000ffff0d7224 */ /* 0x000fe200078e000a */
[----:B------:R-:W-:Y:S01]  /*1ca30*/  MOV R12, 0x4 ;  /* 0x00000004000c7802 */ /* 0x000fe20000000f00 */
[----:B------:R-:W-:-:S07]  /*1ca40*/  IMAD.MOV.U32 R2, RZ, RZ, R14 ;  /* 0x000000ffff027224 */ /* 0x000fce00078e000e */
[----:B------:R-:W-:Y:S05]  /*1ca50*/  WARPSYNC.COLLECTIVE R15, `(.L_x_3023) ;  /* 0x000000000f087348 */ /* 0x000fea0003c00000 */
[----:B------:R0:W1:Y:S02]  /*1ca60*/  SHFL.IDX P6, R14, R13, R12, R11 ;  /* 0x0000000c0d0e7389 */ /* 0x00006400000c000b */
[----:B01----:R-:W-:Y:S01]  /*1ca70*/  ENDCOLLECTIVE ;  /* 0x000000000000791b */ /* 0x003fe20003800000 */
.L_x_3023:
        /* <DEDUP_REMOVED lines=11> */
.L_x_3024:
[----:B------:R-:W-:Y:S02]  /*1cb30*/  IMAD.MOV.U32 R13, RZ, RZ, R10 ;  /* 0x000000ffff0d7224 */ /* 0x000fe400078e000a */
[----:B------:R-:W-:Y:S02]  /*1cb40*/  IMAD.MOV.U32 R12, RZ, RZ, 0x5 ;  /* 0x00000005ff0c7424 */ /* 0x000fe400078e00ff */
[----:B------:R-:W-:-:S07]  /*1cb50*/  IMAD.MOV.U32 R2, RZ, RZ, R14 ;  /* 0x000000ffff027224 */ /* 0x000fce00078e000e */
[----:B------:R-:W-:Y:S05]  /*1cb60*/  WARPSYNC.COLLECTIVE R15, `(.L_x_3025) ;  /* 0x000000000f087348 */ /* 0x000fea0003c00000 */
[----:B------:R0:W1:Y:S02]  /*1cb70*/  SHFL.IDX P6, R14, R13, R12, R11 ;  /* 0x0000000c0d0e7389 */ /* 0x00006400000c000b */
[----:B01----:R-:W-:Y:S01]  /*1cb80*/  ENDCOLLECTIVE ;  /* 0x000000000000791b */ /* 0x003fe20003800000 */
.L_x_3025:
        /* <DEDUP_REMOVED lines=11> */
.L_x_3026:
[----:B------:R-:W-:Y:S02]  /*1cc40*/  IMAD.MOV.U32 R13, RZ, RZ, R10 ;  /* 0x000000ffff0d7224 */ /* 0x000fe400078e000a */
[----:B------:R-:W-:Y:S02]  /*1cc50*/  IMAD.MOV.U32 R12, RZ, RZ, 0x6 ;  /* 0x00000006ff0c7424 */ /* 0x000fe400078e00ff */
[----:B------:R-:W-:-:S07]  /*1cc60*/  IMAD.MOV.U32 R2, RZ, RZ, R14 ;  /* 0x000000ffff027224 */ /* 0x000fce00078e000e */
[----:B------:R-:W-:Y:S05]  /*1cc70*/  WARPSYNC.COLLECTIVE R15, `(.L_x_3027) ;  /* 0x000000000f087348 */ /* 0x000fea0003c00000 */
[----:B------:R0:W1:Y:S02]  /*1cc80*/  SHFL.IDX P6, R14, R13, R12, R11 ;  /* 0x0000000c0d0e7389 */ /* 0x00006400000c000b */
[----:B01----:R-:W-:Y:S01]  /*1cc90*/  ENDCOLLECTIVE ;  /* 0x000000000000791b */ /* 0x003fe20003800000 */
.L_x_3027:
        /* <DEDUP_REMOVED lines=11> */
.L_x_3028:
[----:B------:R-:W-:Y:S02]  /*1cd50*/  IMAD.MOV.U32 R13, RZ, RZ, R10 ;  /* 0x000000ffff0d7224 */ /* 0x000fe400078e000a */
[----:B------:R-:W-:Y:S02]  /*1cd60*/  IMAD.MOV.U32 R12, RZ, RZ, 0x7 ;  /* 0x00000007ff0c7424 */ /* 0x000fe400078e00ff */
[----:B------:R-:W-:-:S07]  /*1cd70*/  IMAD.MOV.U32 R2, RZ, RZ, R14 ;  /* 0x000000ffff027224 */ /* 0x000fce00078e000e */
[----:B------:R-:W-:Y:S05]  /*1cd80*/  WARPSYNC.COLLECTIVE R15, `(.L_x_3029) ;  /* 0x000000000f087348 */ /* 0x000fea0003c00000 */
[----:B------:R0:W1:Y:S02]  /*1cd90*/  SHFL.IDX P6, R14, R13, R12, R11 ;  /* 0x0000000c0d0e7389 */ /* 0x00006400000c000b */
[----:B01----:R-:W-:Y:S01]  /*1cda0*/  ENDCOLLECTIVE ;  /* 0x000000000000791b */ /* 0x003fe20003800000 */
.L_x_3029:
        /* <DEDUP_REMOVED lines=11> */
.L_x_3030:
[----:B------:R-:W-:Y:S01]  /*1ce60*/  IMAD.MOV.U32 R2, RZ, RZ, R14 ;  /* 0x000000ffff027224 */ /* 0x000fe200078e000e */
[----:B------:R-:W-:Y:S06]  /*1ce70*/  BRA `(.L_x_3031) ;  /* 0xffffff9c00cc7947 */ /* 0x000fec000383ffff */
.L_x_2853:
[----:B-1----:R1:W2:Y:S02]  /*1ce80*/  SYNCS.PHASECHK.TRANS64.TRYWAIT P0, [R5+URZ+0x16860], R2 ;  /* 0x01686002050075a7 */ /* 0x0022a4000800017f */
[----:B--2---:R-:W-:Y:S05]  /*1ce90*/  @!P0 NANOSLEEP.SYNCS 0x989680 ;  /* 0x009896800000895d */ /* 0x004fea0003900000 */
[----:B------:R-:W2:Y:S02]  /*1cea0*/  @!P0 SYNCS.PHASECHK.TRANS64 P0, [R5+URZ+0x16860], R2 ;  /* 0x01686002050085a7 */ /* 0x000ea4000800007f */
[----:B--2---:R-:W-:Y:S05]  /*1ceb0*/  @!P0 BRA `(.L_x_2853) ;  /* 0xfffffffc00f08947 */ /* 0x004fea000383ffff */
[----:B------:R-:W-:Y:S05]  /*1cec0*/  BRA `(.L_x_3032) ;  /* 0xffffffa000247947 */ /* 0x000fea000383ffff */
.L_x_2854:
        /* <DEDUP_REMOVED lines=8> */
.L_x_3034:
[----:B------:R-:W-:Y:S05]  /*1cf50*/  BSYNC B1 ;  /* 0x0000000000017941 */ /* 0x000fea0003800000 */
.L_x_3033:
        /* <DEDUP_REMOVED lines=10> */
.L_x_3035:
[----:B------:R-:W-:Y:S02]  /*1d000*/  IMAD.MOV.U32 R13, RZ, RZ, R25 ;  /* 0x000000ffff0d7224 */ /* 0x000fe400078e0019 */
[----:B------:R-:W-:Y:S02]  /*1d010*/  IMAD.MOV.U32 R12, RZ, RZ, 0x1 ;  /* 0x00000001ff0c7424 */ /* 0x000fe400078e00ff */
[----:B------:R-:W-:-:S07]  /*1d020*/  IMAD.MOV.U32 R2, RZ, RZ, R14 ;  /* 0x000000ffff027224 */ /* 0x000fce00078e000e */
[----:B------:R-:W-:Y:S05]  /*1d030*/  WARPSYNC.COLLECTIVE R15, `(.L_x_3036) ;  /* 0x000000000f087348 */ /* 0x000fea0003c00000 */
[----:B------:R0:W1:Y:S02]  /*1d040*/  SHFL.IDX P6, R14, R13, R12, R11 ;  /* 0x0000000c0d0e7389 */ /* 0x00006400000c000b */
[----:B01----:R-:W-:Y:S01]  /*1d050*/  ENDCOLLECTIVE ;  /* 0x000000000000791b */ /* 0x003fe20003800000 */
.L_x_3036:
        /* <DEDUP_REMOVED lines=12> */
.L_x_3037:
[----:B------:R-:W-:Y:S02]  /*1d120*/  IMAD.MOV.U32 R13, RZ, RZ, R25 ;  /* 0x000000ffff0d7224 */ /* 0x000fe400078e0019 */
[----:B------:R-:W-:Y:S01]  /*1d130*/  IMAD.MOV.U32 R12, RZ, RZ, 0x2 ;  /* 0x00000002ff0c7424 */ /* 0x000fe200078e00ff */
[----:B------:R-:W-:-:S07]  /*1d140*/  MOV R2, R14 ;  /* 0x0000000e00027202 */ /* 0x000fce0000000f00 */
[----:B------:R-:W-:Y:S05]  /*1d150*/  WARPSYNC.COLLECTIVE R15, `(.L_x_3038) ;  /* 0x000000000f087348 */ /* 0x000fea0003c00000 */
[----:B------:R0:W1:Y:S02]  /*1d160*/  SHFL.IDX P6, R14, R13, R12, R11 ;  /* 0x0000000c0d0e7389 */ /* 0x00006400000c000b */
[----:B01----:R-:W-:Y:S01]  /*1d170*/  ENDCOLLECTIVE ;  /* 0x000000000000791b */ /* 0x003fe20003800000 */
.L_x_3038:
        /* <DEDUP_REMOVED lines=12> */
.L_x_3039:
[----:B------:R-:W-:Y:S02]  /*1d240*/  IMAD.MOV.U32 R13, RZ, RZ, R25 ;  /* 0x000000ffff0d7224 */ /* 0x000fe400078e0019 */
[----:B------:R-:W-:Y:S02]  /*1d250*/  IMAD.MOV.U32 R12, RZ, RZ, 0x3 ;  /* 0x00000003ff0c7424 */ /* 0x000fe400078e00ff */
[----:B------:R-:W-:-:S07]  /*1d260*/  IMAD.MOV.U32 R2, RZ, RZ, R14 ;  /* 0x000000ffff027224 */ /* 0x000fce00078e000e */
[----:B------:R-:W-:Y:S05]  /*1d270*/  WARPSYNC.COLLECTIVE R15, `(.L_x_3040) ;  /* 0x000000000f087348 */ /* 0x000fea0003c00000 */
[----:B------:R0:W1:Y:S02]  /*1d280*/  SHFL.IDX P6, R14, R13, R12, R11 ;  /* 0x0000000c0d0e7389 */ /* 0x00006400000c000b */
[----:B01----:R-:W-:Y:S01]  /*1d290*/  ENDCOLLECTIVE ;  /* 0x000000000000791b */ /* 0x003fe20003800000 */
.L_x_3040:
        /* <DEDUP_REMOVED lines=12> */
.L_x_3041:
[----:B------:R-:W-:Y:S02]  /*1d360*/  IMAD.MOV.U32 R13, RZ, RZ, R25 ;  /* 0x000000ffff0d7224 */ /* 0x000fe400078e0019 */
[----:B------:R-:W-:Y:S02]  /*1d370*/  IMAD.MOV.U32 R12, RZ, RZ, 0x4 ;  /* 0x00000004ff0c7424 */ /* 0x000fe400078e00ff */
[----:B------:R-:W-:-:S07]  /*1d380*/  IMAD.MOV.U32 R2, RZ, RZ, R14 ;  /* 0x000000ffff027224 */ /* 0x000fce00078e000e */
[----:B------:R-:W-:Y:S05]  /*1d390*/  WARPSYNC.COLLECTIVE R15, `(.L_x_3042) ;  /* 0x000000000f087348 */ /* 0x000fea0003c00000 */
[----:B------:R0:W1:Y:S02]  /*1d3a0*/  SHFL.IDX P6, R14, R13, R12, R11 ;  /* 0x0000000c0d0e7389 */ /* 0x00006400000c000b */
[----:B01----:R-:W-:Y:S01]  /*1d3b0*/  ENDCOLLECTIVE ;  /* 0x000000000000791b */ /* 0x003fe20003800000 */
.L_x_3042:
        /* <DEDUP_REMOVED lines=12> */
.L_x_3043:
[----:B------:R-:W-:Y:S02]  /*1d480*/  IMAD.MOV.U32 R13, RZ, RZ, R25 ;  /* 0x000000ffff0d7224 */ /* 0x000fe400078e0019 */
[----:B------:R-:W-:Y:S02]  /*1d490*/  IMAD.MOV.U32 R12, RZ, RZ, 0x5 ;  /* 0x00000005ff0c7424 */ /* 0x000fe400078e00ff */
[----:B------:R-:W-:-:S07]  /*1d4a0*/  IMAD.MOV.U32 R2, RZ, RZ, R14 ;  /* 0x000000ffff027224 */ /* 0x000fce00078e000e */
[----:B------:R-:W-:Y:S05]  /*1d4b0*/  WARPSYNC.COLLECTIVE R15, `(.L_x_3044) ;  /* 0x000000000f087348 */ /* 0x000fea0003c00000 */
[----:B------:R0:W1:Y:S02]  /*1d4c0*/  SHFL.IDX P6, R14, R13, R12, R11 ;  /* 0x0000000c0d0e7389 */ /* 0x00006400000c000b */
[----:B01----:R-:W-:Y:S01]  /*1d4d0*/  ENDCOLLECTIVE ;  /* 0x000000000000791b */ /* 0x003fe20003800000 */
.L_x_3044:
        /* <DEDUP_REMOVED lines=12> */
.L_x_3045:
[----:B------:R-:W-:Y:S02]  /*1d5a0*/  IMAD.MOV.U32 R13, RZ, RZ, R25 ;  /* 0x000000ffff0d7224 */ /* 0x000fe400078e0019 */
[----:B------:R-:W-:Y:S02]  /*1d5b0*/  IMAD.MOV.U32 R12, RZ, RZ, 0x6 ;  /* 0x00000006ff0c7424 */ /* 0x000fe400078e00ff */
[----:B------:R-:W-:-:S07]  /*1d5c0*/  IMAD.MOV.U32 R2, RZ, RZ, R14 ;  /* 0x000000ffff027224 */ /* 0x000fce00078e000e */
[----:B------:R-:W-:Y:S05]  /*1d5d0*/  WARPSYNC.COLLECTIVE R15, `(.L_x_3046) ;  /* 0x000000000f087348 */ /* 0x000fea0003c00000 */
[----:B------:R0:W1:Y:S02]  /*1d5e0*/  SHFL.IDX P6, R14, R13, R12, R11 ;  /* 0x0000000c0d0e7389 */ /* 0x00006400000c000b */
[----:B01----:R-:W-:Y:S01]  /*1d5f0*/  ENDCOLLECTIVE ;  /* 0x000000000000791b */ /* 0x003fe20003800000 */
.L_x_3046:
        /* <DEDUP_REMOVED lines=12> */
.L_x_3047:
[----:B------:R-:W-:Y:S02]  /*1d6c0*/  IMAD.MOV.U32 R13, RZ, RZ, R25 ;  /* 0x000000ffff0d7224 */ /* 0x000fe400078e0019 */
[----:B------:R-:W-:Y:S02]  /*1d6d0*/  IMAD.MOV.U32 R12, RZ, RZ, 0x7 ;  /* 0x00000007ff0c7424 */ /* 0x000fe400078e00ff */
[----:B------:R-:W-:-:S07]  /*1d6e0*/  IMAD.MOV.U32 R2, RZ, RZ, R14 ;  /* 0x000000ffff027224 */ /* 0x000fce00078e000e */
[----:B------:R-:W-:Y:S05]  /*1d6f0*/  WARPSYNC.COLLECTIVE R15, `(.L_x_3048) ;  /* 0x000000000f087348 */ /* 0x000fea0003c00000 */
[----:B------:R0:W1:Y:S02]  /*1d700*/  SHFL.IDX P6, R14, R13, R12, R11 ;  /* 0x0000000c0d0e7389 */ /* 0x00006400000c000b */
[----:B01----:R-:W-:Y:S01]  /*1d710*/  ENDCOLLECTIVE ;  /* 0x000000000000791b */ /* 0x003fe20003800000 */
.L_x_3048:
        /* <DEDUP_REMOVED lines=11> */
.L_x_3049:
[----:B------:R-:W-:Y:S01]  /*1d7d0*/  IMAD.MOV.U32 R2, RZ, RZ, R14 ;  /* 0x000000ffff027224 */ /* 0x000fe200078e000e */
[----:B------:R-:W-:Y:S06]  /*1d7e0*/  BRA `(.L_x_3050) ;  /* 0xffffff9800d47947 */ /* 0x000fec000383ffff */
.L_x_2862:
[----:B0-----:R0:W1:Y:S02]  /*1d7f0*/  SYNCS.PHASECHK.TRANS64.TRYWAIT P0, [R0+URZ+0x16860], R3 ;  /* 0x01686003000075a7 */ /* 0x001064000800017f */
[----:B-1----:R-:W-:Y:S05]  /*1d800*/  @!P0 NANOSLEEP.SYNCS 0x989680 ;  /* 0x009896800000895d */ /* 0x002fea0003900000 */
[----:B------:R-:W1:Y:S02]  /*1d810*/  @!P0 SYNCS.PHASECHK.TRANS64 P0, [R0+URZ+0x16860], R3 ;  /* 0x01686003000085a7 */ /* 0x000e64000800007f */
[----:B-1----:R-:W-:Y:S05]  /*1d820*/  @!P0 BRA `(.L_x_2862) ;  /* 0xfffffffc00f08947 */ /* 0x002fea000383ffff */
[----:B------:R-:W-:Y:S05]  /*1d830*/  BRA `(.L_x_3051) ;  /* 0xffffff9c00f47947 */ /* 0x000fea000383ffff */
.L_x_2863:
[----:B------:R-:W-:Y:S01]  /*1d840*/  BSSY B0, `(.L_x_3052) ;  /* 0x0000008000007945 */ /* 0x000fe20003800000 */
[----:B------:R-:W-:Y:S01]  /*1d850*/  IMAD.MOV.U32 R13, RZ, RZ, R25 ;  /* 0x000000ffff0d7224 */ /* 0x000fe200078e0019 */
[----:B------:R-:W-:Y:S01]  /*1d860*/  MOV R12, RZ ;  /* 0x000000ff000c7202 */ /* 0x000fe20000000f00 */
[----:B------:R-:W-:Y:S02]  /*1d870*/  IMAD.MOV.U32 R11, RZ, RZ, 0x181f ;  /* 0x0000181fff0b7424 */ /* 0x000fe400078e00ff */
[----:B------:R-:W-:-:S07]  /*1d880*/  IMAD.MOV.U32 R15, RZ, RZ, -0x1 ;  /* 0xffffffffff0f7424 */ /* 0x000fce00078e00ff */
[----:B0-----:R-:W-:Y:S05]  /*1d890*/  WARPSYNC.COLLECTIVE R15, `(.L_x_3053) ;  /* 0x000000000f087348 */ /* 0x001fea0003c00000 */
[----:B------:R1:W2:Y:S02]  /*1d8a0*/  SHFL.IDX P6, R14, R13, R12, R11 ;  /* 0x0000000c0d0e7389 */ /* 0x0002a400000c000b */
[----:B012---:R-:W-:Y:S01]  /*1d8b0*/  ENDCOLLECTIVE ;  /* 0x000000000000791b */ /* 0x007fe20003800000 */
.L_x_3053:
[----:B------:R-:W-:Y:S05]  /*1d8c0*/  BSYNC B0 ;  /* 0x0000000000007941 */ /* 0x000fea0003800000 */
.L_x_3052:
        /* <DEDUP_REMOVED lines=10> */
.L_x_3054:
[----:B------:R-:W-:Y:S02]  /*1d970*/  IMAD R4, R4, 0x2, R22 ;  /* 0x0000000204047824 */ /* 0x000fe400078e0216 */
[----:B------:R-:W-:Y:S02]  /*1d980*/  IMAD.MOV.U32 R13, RZ, RZ, R25 ;  /* 0x000000ffff0d7224 */ /* 0x000fe400078e0019 */
[----:B------:R-:W-:Y:S01]  /*1d990*/  IMAD.MOV.U32 R12, RZ, RZ, 0x1 ;  /* 0x00000001ff0c7424 */ /* 0x000fe200078e00ff */
[----:B------:R-:W-:-:S13]  /*1d9a0*/  IADD3 R2, P1, R14, R5, RZ ;  /* 0x000000050e027210 */ /* 0x000fda0007f3e0ff */
[----:B------:R-:W-:Y:S05]  /*1d9b0*/  WARPSYNC.COLLECTIVE R15, `(.L_x_3055) ;  /* 0x000000000f087348 */ /* 0x000fea0003c00000 */
[----:B------:R0:W1:Y:S02]  /*1d9c0*/  SHFL.IDX P6, R14, R13, R12, R11 ;  /* 0x0000000c0d0e7389 */ /* 0x00006400000c000b */
[----:B01----:R-:W-:Y:S01]  /*1d9d0*/  ENDCOLLECTIVE ;  /* 0x000000000000791b */ /* 0x003fe20003800000 */
.L_x_3055:
        /* <DEDUP_REMOVED lines=11> */
.L_x_3056:
[----:B------:R-:W-:Y:S02]  /*1da90*/  IMAD.MOV.U32 R13, RZ, RZ, R25 ;  /* 0x000000ffff0d7224 */ /* 0x000fe400078e0019 */
[----:B------:R-:W-:Y:S01]  /*1daa0*/  IMAD.MOV.U32 R12, RZ, RZ, 0x2 ;  /* 0x00000002ff0c7424 */ /* 0x000fe200078e00ff */
[----:B------:R-:W-:-:S13]  /*1dab0*/  IADD3 R2, P1, R14, R5, RZ ;  /* 0x000000050e027210 */ /* 0x000fda0007f3e0ff */
[----:B------:R-:W-:Y:S05]  /*1dac0*/  WARPSYNC.COLLECTIVE R15, `(.L_x_3057) ;  /* 0x000000000f087348 */ /* 0x000fea0003c00000 */
[----:B------:R0:W1:Y:S02]  /*1dad0*/  SHFL.IDX P6, R14, R13, R12, R11 ;  /* 0x0000000c0d0e7389 */ /* 0x00006400000c000b */
[----:B01----:R-:W-:Y:S01]  /*1dae0*/  ENDCOLLECTIVE ;  /* 0x000000000000791b */ /* 0x003fe20003800000 */
.L_x_3057:
[----:B------:R-:W-:-:S05]  /*1daf0*/  IMAD.X R3, RZ, RZ, R3, P1 ;  /* 0x000000ffff037224 */ /* 0x000fca00008e0603 */
[----:B------:R-:W-:Y:S01]  /*1db00*/  @!PT LDS RZ, [RZ] ;  /* 0x00000000fffff984 */ /* 0x000fe20000000800 */
[----:B------:R-:W-:Y:S01]  /*1db10*/  @!PT LDS RZ, [RZ] ;  /* 0x00000000fffff984 */ /* 0x000fe20000000800 */
[----:B------:R-:W-:Y:S01]  /*1db20*/  @!PT LDS RZ, [RZ] ;  /* 0x00000000fffff984 */ /* 0x000fe20000000800 */
[----:B------:R0:W-:Y:S01]  /*1db30*/  LDGSTS.E.BYPASS.LTC128B.128 [R4+0xc00], desc[UR40][R2.64], !P2 ;  /* 0x00c0000002047fae */ /* 0x0001e2000d101d68 */
[----:B------:R-:W-:Y:S02]  /*1db40*/  ISETP.LT.OR P2, PT, R6, 0x21, P0 ;  /* 0x000000210600780c */ /* 0x000fe40000741670 */
[----:B------:R-:W-:Y:S01]  /*1db50*/  MOV R13, R24 ;  /* 0x00000018000d7202 */ /* 0x000fe20000000f00 */
[----:B0-----:R-:W-:-:S10]  /*1db60*/  IMAD.MOV.U32 R3, RZ, RZ, R14 ;  /* 0x000000ffff037224 */ /* 0x001fd400078e000e */
[----:B------:R-:W-:Y:S05]  /*1db70*/  WARPSYNC.COLLECTIVE R15, `(.L_x_3058) ;  /* 0x000000000f087348 */ /* 0x000fea0003c00000 */
[----:B------:R0:W1:Y:S02]  /*1db80*/  SHFL.IDX P6, R14, R13, R12, R11 ;  /* 0x0000000c0d0e7389 */ /* 0x00006400000c000b */
[----:B01----:R-:W-:Y:S01]  /*1db90*/  ENDCOLLECTIVE ;  /* 0x000000000000791b */ /* 0x003fe20003800000 */
.L_x_3058:
[----:B------:R-:W-:Y:S02]  /*1dba0*/  IMAD.MOV.U32 R13, RZ, RZ, R25 ;  /* 0x000000ffff0d7224 */ /* 0x000fe400078e0019 */
[----:B------:R-:W-:Y:S01]  /*1dbb0*/  IMAD.MOV.U32 R12, RZ, RZ, 0x3 ;  /* 0x00000003ff0c7424 */ /* 0x000fe200078e00ff */
[----:B------:R-:W-:-:S13]  /*1dbc0*/  IADD3 R2, P1, R14, R5, RZ ;  /* 0x000000050e027210 */ /* 0x000fda0007f3e0ff */
[----:B------:R-:W-:Y:S05]  /*1dbd0*/  WARPSYNC.COLLECTIVE R15, `(.L_x_3059) ;  /* 0x000000000f087348 */ /* 0x000fea0003c00000 */
[----:B------:R0:W1:Y:S02]  /*1dbe0*/  SHFL.IDX P6, R14, R13, R12, R11 ;  /* 0x0000000c0d0e7389 */ /* 0x00006400000c000b */
[----:B01----:R-:W-:Y:S01]  /*1dbf0*/  ENDCOLLECTIVE ;  /* 0x000000000000791b */ /* 0x003fe20003800000 */
.L_x_3059:
        /* <DEDUP_REMOVED lines=11> */
.L_x_3060:
[----:B------:R-:W-:Y:S02]  /*1dcb0*/  IMAD.MOV.U32 R13, RZ, RZ, R25 ;  /* 0x000000ffff0d7224 */ /* 0x000fe400078e0019 */
[----:B------:R-:W-:Y:S01]  /*1dcc0*/  IMAD.MOV.U32 R12, RZ, RZ, 0x4 ;  /* 0x00000004ff0c7424 */ /* 0x000fe200078e00ff */
[----:B------:R-:W-:-:S13]  /*1dcd0*/  IADD3 R2, P1, R14, R5, RZ ;  /* 0x000000050e027210 */ /* 0x000fda0007f3e0ff */
[----:B------:R-:W-:Y:S05]  /*1dce0*/  WARPSYNC.COLLECTIVE R15, `(.L_x_3061) ;  /* 0x000000000f087348 */ /* 0x000fea0003c00000 */
[----:B------:R0:W1:Y:S02]  /*1dcf0*/  SHFL.IDX P6, R14, R13, R12, R11 ;  /* 0x0000000c0d0e7389 */ /* 0x00006400000c000b */
[----:B01----:R-:W-:Y:S01]  /*1dd00*/  ENDCOLLECTIVE ;  /* 0x000000000000791b */ /* 0x003fe20003800000 */
.L_x_3061:
        /* <DEDUP_REMOVED lines=11> */
.L_x_3062:
[----:B------:R-:W-:Y:S02]  /*1ddc0*/  IMAD.MOV.U32 R13, RZ, RZ, R25 ;  /* 0x000000ffff0d7224 */ /* 0x000fe400078e0019 */
[----:B------:R-:W-:Y:S01]  /*1ddd0*/  IMAD.MOV.U32 R12, RZ, RZ, 0x5 ;  /* 0x00000005ff0c7424 */ /* 0x000fe200078e00ff */
[----:B------:R-:W-:-:S13]  /*1dde0*/  IADD3 R2, P1, R14, R5, RZ ;  /* 0x000000050e027210 */ /* 0x000fda0007f3e0ff */
[----:B------:R-:W-:Y:S05]  /*1ddf0*/  WARPSYNC.COLLECTIVE R15, `(.L_x_3063) ;  /* 0x000000000f087348 */ /* 0x000fea0003c00000 */
[----:B------:R0:W1:Y:S02]  /*1de00*/  SHFL.IDX P6, R14, R13, R12, R11 ;  /* 0x0000000c0d0e7389 */ /* 0x00006400000c000b */
[----:B01----:R-:W-:Y:S01]  /*1de10*/  ENDCOLLECTIVE ;  /* 0x000000000000791b */ /* 0x003fe20003800000 */
.L_x_3063:
        /* <DEDUP_REMOVED lines=11> */
.L_x_3064:
[----:B------:R-:W-:Y:S02]  /*1ded0*/  IMAD.MOV.U32 R13, RZ, RZ, R25 ;  /* 0x000000ffff0d7224 */ /* 0x000fe400078e0019 */
[----:B------:R-:W-:Y:S01]  /*1dee0*/  IMAD.MOV.U32 R12, RZ, RZ, 0x6 ;  /* 0x00000006ff0c7424 */ /* 0x000fe200078e00ff */
[----:B------:R-:W-:-:S13]  /*1def0*/  IADD3 R2, P1, R14, R5, RZ ;  /* 0x000000050e027210 */ /* 0x000fda0007f3e0ff */
[----:B------:R-:W-:Y:S05]  /*1df00*/  WARPSYNC.COLLECTIVE R15, `(.L_x_3065) ;  /* 0x000000000f087348 */ /* 0x000fea0003c00000 */
[----:B------:R0:W1:Y:S02]  /*1df10*/  SHFL.IDX P6, R14, R13, R12, R11 ;  /* 0x0000000c0d0e7389 */ /* 0x00006400000c000b */
[----:B01----:R-:W-:Y:S01]  /*1df20*/  ENDCOLLECTIVE ;  /* 0x000000000000791b */ /* 0x003fe20003800000 */
.L_x_3065:
        /* <DEDUP_REMOVED lines=11> */
.L_x_3066:
[----:B------:R-:W-:Y:S02]  /*1dfe0*/  IMAD.MOV.U32 R13, RZ, RZ, R25 ;  /* 0x000000ffff0d7224 */ /* 0x000fe400078e0019 */
[----:B------:R-:W-:Y:S01]  /*1dff0*/  IMAD.MOV.U32 R12, RZ, RZ, 0x7 ;  /* 0x00000007ff0c7424 */ /* 0x000fe200078e00ff */
[----:B------:R-:W-:-:S13]  /*1e000*/  IADD3 R2, P1, R14, R5, RZ ;  /* 0x000000050e027210 */ /* 0x000fda0007f3e0ff */
[----:B------:R-:W-:Y:S05]  /*1e010*/  WARPSYNC.COLLECTIVE R15, `(.L_x_3067) ;  /* 0x000000000f087348 */ /* 0x000fea0003c00000 */
[----:B------:R0:W1:Y:S02]  /*1e020*/  SHFL.IDX P6, R14, R13, R12, R11 ;  /* 0x0000000c0d0e7389 */ /* 0x00006400000c000b */
[----:B01----:R-:W-:Y:S01]  /*1e030*/  ENDCOLLECTIVE ;  /* 0x000000000000791b */ /* 0x003fe20003800000 */
.L_x_3067:
        /* <DEDUP_REMOVED lines=10> */
.L_x_3068:
[----:B------:R-:W-:Y:S05]  /*1e0e0*/  BRA `(.L_x_3069) ;  /* 0xffffff9800c47947 */ /* 0x000fea000383ffff */
.L_x_2868:
[----:B------:R-:W-:Y:S01]  /*1e0f0*/  BSSY B0, `(.L_x_3070) ;  /* 0x0000008000007945 */ /* 0x000fe20003800000 */
[----:B------:R-:W-:Y:S02]  /*1e100*/  IMAD.MOV.U32 R13, RZ, RZ, R16 ;  /* 0x000000ffff0d7224 */ /* 0x000fe400078e0010 */
[----:B------:R-:W-:Y:S02]  /*1e110*/  IMAD.MOV.U32 R12, RZ, RZ, RZ ;  /* 0x000000ffff0c7224 */ /* 0x000fe400078e00ff */
[----:B------:R-:W-:Y:S02]  /*1e120*/  IMAD.MOV.U32 R11, RZ, RZ, 0x1f ;  /* 0x0000001fff0b7424 */ /* 0x000fe400078e00ff */
[----:B------:R-:W-:-:S07]  /*1e130*/  IMAD.MOV.U32 R15, RZ, RZ, -0x1 ;  /* 0xffffffffff0f7424 */ /* 0x000fce00078e00ff */
[----:B012---:R-:W-:Y:S05]  /*1e140*/  WARPSYNC.COLLECTIVE R15, `(.L_x_3071) ;  /* 0x000000000f087348 */ /* 0x007fea0003c00000 */
[----:B------:R3:W4:Y:S02]  /*1e150*/  SHFL.IDX P6, R14, R13, R12, R11 ;  /* 0x0000000c0d0e7389 */ /* 0x00072400000c000b */
[----:B01234-:R-:W-:Y:S01]  /*1e160*/  ENDCOLLECTIVE ;  /* 0x000000000000791b */ /* 0x01ffe20003800000 */
.L_x_3071:
[----:B------:R-:W-:Y:S05]  /*1e170*/  BSYNC B0 ;  /* 0x0000000000007941 */ /* 0x000fea0003800000 */
.L_x_3070:
        /* <DEDUP_REMOVED lines=9> */
.L_x_3072:
        /* <DEDUP_REMOVED lines=18> */
.L_x_3073:
[----:B------:R-:W-:Y:S01]  /*1e330*/  IMAD.MOV.U32 R12, RZ, RZ, 0x2 ;  /* 0x00000002ff0c7424 */ /* 0x000fe200078e00ff */
[----:B------:R-:W-:-:S05]  /*1e340*/  SEL R5, R14, RZ, P1 ;  /* 0x000000ff0e057207 */ /* 0x000fca0000800000 */
[----:B------:R-:W-:-:S04]  /*1e350*/  IMAD.IADD R4, R2, 0x1, R5 ;  /* 0x0000000102047824 */ /* 0x000fc800078e0205 */
[----:B------:R-:W-:-:S07]  /*1e360*/  IMAD.MOV.U32 R13, RZ, RZ, R4 ;  /* 0x000000ffff0d7224 */ /* 0x000fce00078e0004 */
[----:B------:R-:W-:Y:S05]  /*1e370*/  WARPSYNC.COLLECTIVE R15, `(.L_x_3074) ;  /* 0x000000000f087348 */ /* 0x000fea0003c00000 */
[----:B------:R0:W1:Y:S02]  /*1e380*/  SHFL.UP P6, R14, R13, R12, R11 ;  /* 0x0400000c0d0e7389 */ /* 0x00006400000c000b */
[----:B01----:R-:W-:Y:S01]  /*1e390*/  ENDCOLLECTIVE ;  /* 0x000000000000791b */ /* 0x003fe20003800000 */
.L_x_3074:
[----:B------:R-:W-:Y:S01]  /*1e3a0*/  IMAD.MOV.U32 R12, RZ, RZ, 0x4 ;  /* 0x00000004ff0c7424 */ /* 0x000fe200078e00ff */
[----:B------:R-:W-:-:S05]  /*1e3b0*/  SEL R5, R14, RZ, P2 ;  /* 0x000000ff0e057207 */ /* 0x000fca0001000000 */
[----:B------:R-:W-:-:S04]  /*1e3c0*/  IMAD.IADD R5, R4, 0x1, R5 ;  /* 0x0000000104057824 */ /* 0x000fc800078e0205 */
[----:B------:R-:W-:-:S07]  /*1e3d0*/  IMAD.MOV.U32 R13, RZ, RZ, R5 ;  /* 0x000000ffff0d7224 */ /* 0x000fce00078e0005 */
[----:B------:R-:W-:Y:S05]  /*1e3e0*/  WARPSYNC.COLLECTIVE R15, `(.L_x_3075) ;  /* 0x000000000f087348 */ /* 0x000fea0003c00000 */
[----:B------:R0:W1:Y:S02]  /*1e3f0*/  SHFL.UP P6, R14, R13, R12, R11 ;  /* 0x0400000c0d0e7389 */ /* 0x00006400000c000b */
[----:B01----:R-:W-:Y:S01]  /*1e400*/  ENDCOLLECTIVE ;  /* 0x000000000000791b */ /* 0x003fe20003800000 */
.L_x_3075:
[----:B------:R-:W-:Y:S01]  /*1e410*/  IMAD.MOV.U32 R12, RZ, RZ, 0x8 ;  /* 0x00000008ff0c7424 */ /* 0x000fe200078e00ff */
[----:B------:R-:W-:-:S05]  /*1e420*/  SEL R6, R14, RZ, P3 ;  /* 0x000000ff0e067207 */ /* 0x000fca0001800000 */
[----:B------:R-:W-:-:S04]  /*1e430*/  IMAD.IADD R6, R5, 0x1, R6 ;  /* 0x0000000105067824 */ /* 0x000fc800078e0206 */
[----:B------:R-:W-:-:S07]  /*1e440*/  IMAD.MOV.U32 R13, RZ, RZ, R6 ;  /* 0x000000ffff0d7224 */ /* 0x000fce00078e0006 */
[----:B------:R-:W-:Y:S05]  /*1e450*/  WARPSYNC.COLLECTIVE R15, `(.L_x_3076) ;  /* 0x000000000f087348 */ /* 0x000fea0003c00000 */
[----:B------:R0:W1:Y:S02]  /*1e460*/  SHFL.UP P6, R14, R13, R12, R11 ;  /* 0x0400000c0d0e7389 */ /* 0x00006400000c000b */
[----:B01----:R-:W-:Y:S01]  /*1e470*/  ENDCOLLECTIVE ;  /* 0x000000000000791b */ /* 0x003fe20003800000 */
.L_x_3076:
[----:B------:R-:W-:Y:S01]  /*1e480*/  IMAD.MOV.U32 R12, RZ, RZ, 0x10 ;  /* 0x00000010ff0c7424 */ /* 0x000fe200078e00ff */
[----:B------:R-:W-:-:S05]  /*1e490*/  SEL R3, R14, RZ, P4 ;  /* 0x000000ff0e037207 */ /* 0x000fca0002000000 */
[----:B------:R-:W-:-:S04]  /*1e4a0*/  IMAD.IADD R4, R6, 0x1, R3 ;  /* 0x0000000106047824 */ /* 0x000fc800078e0203 */
[----:B------:R-:W-:-:S07]  /*1e4b0*/  IMAD.MOV.U32 R13, RZ, RZ, R4 ;  /* 0x000000ffff0d7224 */ /* 0x000fce00078e0004 */
[----:B------:R-:W-:Y:S05]  /*1e4c0*/  WARPSYNC.COLLECTIVE R15, `(.L_x_3077) ;  /* 0x000000000f087348 */ /* 0x000fea0003c00000 */
[----:B------:R0:W1:Y:S02]  /*1e4d0*/  SHFL.UP P6, R14, R13, R12, R11 ;  /* 0x0400000c0d0e7389 */ /* 0x00006400000c000b */
[----:B01----:R-:W-:Y:S01]  /*1e4e0*/  ENDCOLLECTIVE ;  /* 0x000000000000791b */ /* 0x003fe20003800000 */
.L_x_3077:
        /* <DEDUP_REMOVED lines=8> */
.L_x_3078:
[----:B------:R-:W-:Y:S05]  /*1e570*/  BRA `(.L_x_3079) ;  /* 0xffffff9800c87947 */ /* 0x000fea000383ffff */
.L_x_2873:
[----:B------:R-:W-:Y:S01]  /*1e580*/  BSSY B0, `(.L_x_3080) ;  /* 0x0000008000007945 */ /* 0x000fe20003800000 */
[----:B-----5:R-:W-:Y:S01]  /*1e590*/  MOV R13, R2 ;  /* 0x00000002000d7202 */ /* 0x020fe20000000f00 */
[----:B------:R-:W-:Y:S02]  /*1e5a0*/  IMAD.MOV.U32 R12, RZ, RZ, 0x1 ;  /* 0x00000001ff0c7424 */ /* 0x000fe400078e00ff */
[----:B------:R-:W-:Y:S02]  /*1e5b0*/  IMAD.MOV.U32 R11, RZ, RZ, RZ ;  /* 0x000000ffff0b7224 */ /* 0x000fe400078e00ff */
[----:B------:R-:W-:-:S07]  /*1e5c0*/  IMAD.MOV.U32 R15, RZ, RZ, -0x1 ;  /* 0xffffffffff0f7424 */ /* 0x000fce00078e00ff */
[----:B0123--:R-:W-:Y:S05]  /*1e5d0*/  WARPSYNC.COLLECTIVE R15, `(.L_x_3081) ;  /* 0x000000000f087348 */ /* 0x00ffea0003c00000 */
[----:B------:R4:W0:Y:S02]  /*1e5e0*/  SHFL.UP P6, R14, R13, R12, R11 ;  /* 0x0400000c0d0e7389 */ /* 0x00082400000c000b */
[----:B01234-:R-:W-:Y:S01]  /*1e5f0*/  ENDCOLLECTIVE ;  /* 0x000000000000791b */ /* 0x01ffe20003800000 */
.L_x_3081:
[----:B------:R-:W-:Y:S05]  /*1e600*/  BSYNC B0 ;  /* 0x0000000000007941 */ /* 0x000fea0003800000 */
.L_x_3080:
        /* <DEDUP_REMOVED lines=8> */
.L_x_3082:
[----:B------:R-:W-:Y:S01]  /*1e690*/  IMAD.MOV.U32 R12, RZ, RZ, 0x4 ;  /* 0x00000004ff0c7424 */ /* 0x000fe200078e00ff */
[----:B------:R-:W-:-:S05]  /*1e6a0*/  SEL R14, R14, RZ, P2 ;  /* 0x000000ff0e0e7207 */ /* 0x000fca0001000000 */
[----:B------:R-:W-:-:S04]  /*1e6b0*/  IMAD.IADD R3, R13, 0x1, R14 ;  /* 0x000000010d037824 */ /* 0x000fc800078e020e */
[----:B------:R-:W-:-:S07]  /*1e6c0*/  IMAD.MOV.U32 R13, RZ, RZ, R3 ;  /* 0x000000ffff0d7224 */ /* 0x000fce00078e0003 */
[----:B------:R-:W-:Y:S05]  /*1e6d0*/  WARPSYNC.COLLECTIVE R15, `(.L_x_3083) ;  /* 0x000000000f087348 */ /* 0x000fea0003c00000 */
[----:B------:R0:W1:Y:S02]  /*1e6e0*/  SHFL.UP P6, R14, R13, R12, R11 ;  /* 0x0400000c0d0e7389 */ /* 0x00006400000c000b */
[----:B01----:R-:W-:Y:S01]  /*1e6f0*/  ENDCOLLECTIVE ;  /* 0x000000000000791b */ /* 0x003fe20003800000 */
.L_x_3083:
[----:B------:R-:W-:Y:S01]  /*1e700*/  IMAD.MOV.U32 R12, RZ, RZ, 0x8 ;  /* 0x00000008ff0c7424 */ /* 0x000fe200078e00ff */
[----:B------:R-:W-:-:S05]  /*1e710*/  SEL R4, R14, RZ, P3 ;  /* 0x000000ff0e047207 */ /* 0x000fca0001800000 */
[----:B------:R-:W-:-:S04]  /*1e720*/  IMAD.IADD R4, R3, 0x1, R4 ;  /* 0x0000000103047824 */ /* 0x000fc800078e0204 */
[----:B------:R-:W-:-:S07]  /*1e730*/  IMAD.MOV.U32 R13, RZ, RZ, R4 ;  /* 0x000000ffff0d7224 */ /* 0x000fce00078e0004 */
[----:B------:R-:W-:Y:S05]  /*1e740*/  WARPSYNC.COLLECTIVE R15, `(.L_x_3084) ;  /* 0x000000000f087348 */ /* 0x000fea0003c00000 */
[----:B------:R0:W1:Y:S02]  /*1e750*/  SHFL.UP P6, R14, R13, R12, R11 ;  /* 0x0400000c0d0e7389 */ /* 0x00006400000c000b */
[----:B01----:R-:W-:Y:S01]  /*1e760*/  ENDCOLLECTIVE ;  /* 0x000000000000791b */ /* 0x003fe20003800000 */
.L_x_3084:
[----:B------:R-:W-:Y:S01]  /*1e770*/  IMAD.MOV.U32 R12, RZ, RZ, 0x10 ;  /* 0x00000010ff0c7424 */ /* 0x000fe200078e00ff */
[----:B------:R-:W-:-:S05]  /*1e780*/  SEL R5, R14, RZ, P4 ;  /* 0x000000ff0e057207 */ /* 0x000fca0002000000 */
[----:B------:R-:W-:-:S04]  /*1e790*/  IMAD.IADD R5, R4, 0x1, R5 ;  /* 0x0000000104057824 */ /* 0x000fc800078e0205 */
[----:B------:R-:W-:-:S07]  /*1e7a0*/  IMAD.MOV.U32 R13, RZ, RZ, R5 ;  /* 0x000000ffff0d7224 */ /* 0x000fce00078e0005 */
[----:B------:R-:W-:Y:S05]  /*1e7b0*/  WARPSYNC.COLLECTIVE R15, `(.L_x_3085) ;  /* 0x000000000f087348 */ /* 0x000fea0003c00000 */
[----:B------:R0:W1:Y:S02]  /*1e7c0*/  SHFL.UP P6, R14, R13, R12, R11 ;  /* 0x0400000c0d0e7389 */ /* 0x00006400000c000b */
[----:B01----:R-:W-:Y:S01]  /*1e7d0*/  ENDCOLLECTIVE ;  /* 0x000000000000791b */ /* 0x003fe20003800000 */
.L_x_3085:
[----:B------:R-:W-:Y:S01]  /*1e7e0*/  MOV R12, 0x1f ;  /* 0x0000001f000c7802 */ /* 0x000fe20000000f00 */
[----:B------:R-:W-:Y:S01]  /*1e7f0*/  IMAD.MOV.U32 R11, RZ, RZ, 0x1f ;  /* 0x0000001fff0b7424 */ /* 0x000fe200078e00ff */
[----:B------:R-:W-:-:S05]  /*1e800*/  SEL R14, R14, RZ, P5 ;  /* 0x000000ff0e0e7207 */ /* 0x000fca0002800000 */
[----:B------:R-:W-:-:S04]  /*1e810*/  IMAD.IADD R3, R5, 0x1, R14 ;  /* 0x0000000105037824 */ /* 0x000fc800078e020e */
[----:B------:R-:W-:-:S07]  /*1e820*/  IMAD.MOV.U32 R13, RZ, RZ, R3 ;  /* 0x000000ffff0d7224 */ /* 0x000fce00078e0003 */
[----:B------:R-:W-:Y:S05]  /*1e830*/  WARPSYNC.COLLECTIVE R15, `(.L_x_3086) ;  /* 0x000000000f087348 */ /* 0x000fea0003c00000 */
[----:B------:R0:W1:Y:S02]  /*1e840*/  SHFL.IDX P6, R14, R13, R12, R11 ;  /* 0x0000000c0d0e7389 */ /* 0x00006400000c000b */
[----:B01----:R-:W-:Y:S01]  /*1e850*/  ENDCOLLECTIVE ;  /* 0x000000000000791b */ /* 0x003fe20003800000 */
.L_x_3086:
[----:B------:R-:W-:Y:S05]  /*1e860*/  BRA `(.L_x_3087) ;  /* 0xffffff9800a87947 */ /* 0x000fea000383ffff */
.L_x_2875:
[----:B------:R-:W-:Y:S01]  /*1e870*/  BSSY B0, `(.L_x_3088) ;  /* 0x0000006000007945 */ /* 0x000fe20003800000 */
[----:B------:R-:W-:Y:S01]  /*1e880*/  PLOP3.LUT P6, PT, P6, PT, PT, 0x8, 0x0 ;  /* 0x000000000000781c */ /* 0x000fe200037ce170 */
[----:B------:R-:W-:-:S12]  /*1e890*/  IMAD.MOV.U32 R15, RZ, RZ, -0x1 ;  /* 0xffffffffff0f7424 */ /* 0x000fd800078e00ff */
[----:B012---:R-:W-:Y:S05]  /*1e8a0*/  WARPSYNC.COLLECTIVE R15, `(.L_x_3089) ;  /* 0x000000000f087348 */ /* 0x007fea0003c00000 */
[----:B------:R-:W-:Y:S01]  /*1e8b0*/  VOTE.ANY R14, PT, P6 ;  /* 0x00000000000e7806 */ /* 0x000fe200030e0100 */
[----:B012---:R-:W-:Y:S06]  /*1e8c0*/  ENDCOLLECTIVE ;  /* 0x000000000000791b */ /* 0x007fec0003800000 */
.L_x_3089:
[----:B------:R-:W-:Y:S05]  /*1e8d0*/  BSYNC B0 ;  /* 0x0000000000007941 */ /* 0x000fea0003800000 */
.L_x_3088:
        /* <DEDUP_REMOVED lines=9> */
.L_x_3090:
[----:B------:R-:W-:Y:S01]  /*1e970*/  IMAD.MOV.U32 R17, RZ, RZ, R14 ;  /* 0x000000ffff117224 */ /* 0x000fe200078e000e */
[----:B------:R-:W-:Y:S06]  /*1e980*/  BRA `(.L_x_3091) ;  /* 0xffffff9800987947 */ /* 0x000fec000383ffff */
.L_x_2877:
[----:B------:R-:W-:Y:S01]  /*1e990*/  BSSY B0, `(.L_x_3092) ;  /* 0x0000007000007945 */ /* 0x000fe20003800000 */
[----:B------:R-:W-:Y:S02]  /*1e9a0*/  IMAD.MOV.U32 R13, RZ, RZ, R3 ;  /* 0x000000ffff0d7224 */ /* 0x000fe400078e0003 */
[----:B------:R-:W-:Y:S02]  /*1e9b0*/  IMAD.MOV.U32 R11, RZ, RZ, 0x1f ;  /* 0x0000001fff0b7424 */ /* 0x000fe400078e00ff */
[----:B------:R-:W-:-:S07]  /*1e9c0*/  IMAD.MOV.U32 R15, RZ, RZ, -0x1 ;  /* 0xffffffffff0f7424 */ /* 0x000fce00078e00ff */
[----:B01234-:R-:W-:Y:S05]  /*1e9d0*/  WARPSYNC.COLLECTIVE R15, `(.L_x_3093) ;  /* 0x000000000f087348 */ /* 0x01ffea0003c00000 */
[----:B------:R0:W0:Y:S02]  /*1e9e0*/  SHFL.IDX P6, R14, R13, R12, R11 ;  /* 0x0000000c0d0e7389 */ /* 0x00002400000c000b */
[----:B01234-:R-:W-:Y:S01]  /*1e9f0*/  ENDCOLLECTIVE ;  /* 0x000000000000791b */ /* 0x01ffe20003800000 */
.L_x_3093:
[----:B------:R-:W-:Y:S05]  /*1ea00*/  BSYNC B0 ;  /* 0x0000000000007941 */ /* 0x000fea0003800000 */
.L_x_3092:
[----:B------:R-:W-:Y:S01]  /*1ea10*/  IMAD.MOV.U32 R5, RZ, RZ, R14 ;  /* 0x000000ffff057224 */ /* 0x000fe200078e000e */
[----:B------:R-:W-:Y:S06]  /*1ea20*/  BRA `(.L_x_2876) ;  /* 0xffffff98008c7947 */ /* 0x000fec000383ffff */
.L_x_2881:
[----:B-1----:R1:W4:Y:S02]  /*1ea30*/  SYNCS.PHASECHK.TRANS64.TRYWAIT P0, [R5+URZ+0x16820], R0 ;  /* 0x01682000050075a7 */ /* 0x002324000800017f */
[----:B----4-:R-:W-:Y:S05]  /*1ea40*/  @!P0 NANOSLEEP.SYNCS 0x989680 ;  /* 0x009896800000895d */ /* 0x010fea0003900000 */
[----:B------:R-:W4:Y:S02]  /*1ea50*/  @!P0 SYNCS.PHASECHK.TRANS64 P0, [R5+URZ+0x16820], R0 ;  /* 0x01682000050085a7 */ /* 0x000f24000800007f */
[----:B----4-:R-:W-:Y:S05]  /*1ea60*/  @!P0 BRA `(.L_x_2881) ;  /* 0xfffffffc00f08947 */ /* 0x010fea000383ffff */
[----:B------:R-:W-:Y:S05]  /*1ea70*/  BRA `(.L_x_3094) ;  /* 0xffffffa000047947 */ /* 0x000fea000383ffff */
.L_x_2882:
[----:B------:R-:W4:Y:S01]  /*1ea80*/  S2R R2, SR_TID.X ;  /* 0x0000000000027919 */ /* 0x000f220000002100 */
[----:B------:R-:W-:Y:S01]  /*1ea90*/  BSSY B0, `(.L_x_3095) ;  /* 0x000000a000007945 */ /* 0x000fe20003800000 */
[----:B------:R-:W-:Y:S02]  /*1eaa0*/  IMAD.MOV.U32 R12, RZ, RZ, RZ ;  /* 0x000000ffff0c7224 */ /* 0x000fe400078e00ff */
[----:B------:R-:W-:Y:S02]  /*1eab0*/  IMAD.MOV.U32 R11, RZ, RZ, 0x1f ;  /* 0x0000001fff0b7424 */ /* 0x000fe400078e00ff */
[----:B------:R-:W-:Y:S01]  /*1eac0*/  IMAD.MOV.U32 R15, RZ, RZ, -0x1 ;  /* 0xffffffffff0f7424 */ /* 0x000fe200078e00ff */
[----:B----4-:R-:W-:-:S04]  /*1ead0*/  SHF.R.U32.HI R2, RZ, 0x5, R2 ;  /* 0x00000005ff027819 */ /* 0x010fc80000011602 */
[----:B------:R-:W-:-:S05]  /*1eae0*/  LOP3.LUT R2, R2, 0x3, RZ, 0xc0, !PT ;  /* 0x0000000302027812 */ /* 0x000fca00078ec0ff */
[----:B------:R-:W-:-:S07]  /*1eaf0*/  IMAD.MOV.U32 R13, RZ, RZ, R2 ;  /* 0x000000ffff0d7224 */ /* 0x000fce00078e0002 */
[----:B0123--:R-:W-:Y:S05]  /*1eb00*/  WARPSYNC.COLLECTIVE R15, `(.L_x_3096) ;  /* 0x000000000f087348 */ /* 0x00ffea0003c00000 */
[----:B------:R4:W0:Y:S02]  /*1eb10*/  SHFL.IDX P6, R14, R13, R12, R11 ;  /* 0x0000000c0d0e7389 */ /* 0x00082400000c000b */
[----:B01234-:R-:W-:Y:S01]  /*1eb20*/  ENDCOLLECTIVE ;  /* 0x000000000000791b */ /* 0x01ffe20003800000 */
.L_x_3096:
[----:B------:R-:W-:Y:S05]  /*1eb30*/  BSYNC B0 ;  /* 0x0000000000007941 */ /* 0x000fea0003800000 */
.L_x_3095:
[----:B------:R-:W-:Y:S05]  /*1eb40*/  BRA `(.L_x_3097) ;  /* 0xffffff9c00ec7947 */ /* 0x000fea000383ffff */
.L_x_2883:
[----:B------:R-:W-:Y:S01]  /*1eb50*/  BSSY B0, `(.L_x_3098) ;  /* 0x0000006000007945 */ /* 0x000fe20003800000 */
[----:B------:R-:W-:-:S07]  /*1eb60*/  IMAD.MOV.U32 R15, RZ, RZ, -0x1 ;  /* 0xffffffffff0f7424 */ /* 0x000fce00078e00ff */
[----:B0123--:R-:W-:Y:S05]  /*1eb70*/  WARPSYNC.COLLECTIVE R15, `(.L_x_3099) ;  /* 0x000000000f0c7348 */ /* 0x00ffea0003c00000 */
[----:B------:R-:W-:Y:S02]  /*1eb80*/  ELECT P6, UR62, PT ;  /* 0x00000000003e782f */ /* 0x000fe400038c0000 */
[----:B------:R-:W-:Y:S01]  /*1eb90*/  MOV R14, UR62 ;  /* 0x0000003e000e7c02 */ /* 0x000fe20008000f00 */
[----:B0123--:R-:W-:Y:S10]  /*1eba0*/  ENDCOLLECTIVE ;  /* 0x000000000000791b */ /* 0x00fff40003800000 */
.L_x_3099:
[----:B------:R-:W-:Y:S05]  /*1ebb0*/  BSYNC B0 ;  /* 0x0000000000007941 */ /* 0x000fea0003800000 */
.L_x_3098:
[----:B------:R-:W-:Y:S05]  /*1ebc0*/  BRA `(.L_x_3100) ;  /* 0xffffff9c00e07947 */ /* 0x000fea000383ffff */
.L_x_2885:
[----:B-1----:R1:W4:Y:S02]  /*1ebd0*/  SYNCS.PHASECHK.TRANS64.TRYWAIT P1, [R3+URZ+0x16840], R2 ;  /* 0x01684002030075a7 */ /* 0x002324000802017f */
[----:B----4-:R-:W-:Y:S05]  /*1ebe0*/  @!P1 NANOSLEEP.SYNCS 0x989680 ;  /* 0x009896800000995d */ /* 0x010fea0003900000 */
[----:B------:R-:W4:Y:S02]  /*1ebf0*/  @!P1 SYNCS.PHASECHK.TRANS64 P1, [R3+URZ+0x16840], R2 ;  /* 0x01684002030095a7 */ /* 0x000f24000802007f */
[----:B----4-:R-:W-:Y:S05]  /*1ec00*/  @!P1 BRA `(.L_x_2885) ;  /* 0xfffffffc00f09947 */ /* 0x010fea000383ffff */
[----:B------:R-:W-:Y:S05]  /*1ec10*/  BRA `(.L_x_3101) ;  /* 0xffffffa000007947 */ /* 0x000fea000383ffff */
.L_x_2887:
[----:B----4-:R4:W0:Y:S02]  /*1ec20*/  SYNCS.PHASECHK.TRANS64.TRYWAIT P1, [R5+URZ+0x16840], R0 ;  /* 0x01684000050075a7 */ /* 0x010824000802017f */
[----:B0-----:R-:W-:Y:S05]  /*1ec30*/  @!P1 NANOSLEEP.SYNCS 0x989680 ;  /* 0x009896800000995d */ /* 0x001fea0003900000 */
[----:B------:R-:W0:Y:S02]  /*1ec40*/  @!P1 SYNCS.PHASECHK.TRANS64 P1, [R5+URZ+0x16840], R0 ;  /* 0x01684000050095a7 */ /* 0x000e24000802007f */
[----:B0-----:R-:W-:Y:S05]  /*1ec50*/  @!P1 BRA `(.L_x_2887) ;  /* 0xfffffffc00f09947 */ /* 0x001fea000383ffff */
[----:B------:R-:W-:Y:S05]  /*1ec60*/  BRA `(.L_x_3102) ;  /* 0xffffffa0000c7947 */ /* 0x000fea000383ffff */
.L_x_2889:
[----:B------:R0:W0:Y:S02]  /*1ec70*/  SYNCS.PHASECHK.TRANS64.TRYWAIT P1, [R3+URZ+0x16860], R2 ;  /* 0x01686002030075a7 */ /* 0x000024000802017f */
[----:B0-----:R-:W-:Y:S05]  /*1ec80*/  @!P1 NANOSLEEP.SYNCS 0x989680 ;  /* 0x009896800000995d */ /* 0x001fea0003900000 */
[----:B------:R-:W0:Y:S02]  /*1ec90*/  @!P1 SYNCS.PHASECHK.TRANS64 P1, [R3+URZ+0x16860], R2 ;  /* 0x01686002030095a7 */ /* 0x000e24000802007f */
[----:B0-----:R-:W-:Y:S05]  /*1eca0*/  @!P1 BRA `(.L_x_2889) ;  /* 0xfffffffc00f09947 */ /* 0x001fea000383ffff */
[----:B------:R-:W-:Y:S05]  /*1ecb0*/  BRA `(.L_x_3103) ;  /* 0xffffffa000087947 */ /* 0x000fea000383ffff */
.L_x_3104:
        /* <DEDUP_REMOVED lines=12> */
.L_x_3113:


//--------------------- .nv.global.init           --------------------------
	.section	.nv.global.init,"aw",@progbits
.nv.global.init:
	.type		$str$23,@object
	.size		$str$23,($str$24 - $str$23)
$str$23:
        /*0000*/ 	.byte	0x28, 0x61, 0x64, 0x64, 0x72, 0x65, 0x73, 0x73, 0x20, 0x26, 0x20, 0x6d, 0x61, 0x73, 0x6b, 0x29
        /*0010*/ 	.byte	0x20, 0x3d, 0x3d, 0x20, 0x30, 0x00
	.type		$str$24,@object
	.size		$str$24,(__unnamed_4 - $str$24)
$str$24:
        /*0016*/ 	.byte	0x2f, 0x74, 0x6d, 0x70, 0x2f, 0x6f, 0x73, 0x73, 0x5f, 0x6b, 0x65, 0x72, 0x6e, 0x65, 0x6c, 0x73
        /*0026*/ 	.byte	0x5f, 0x73, 0x72, 0x63, 0x2f, 0x66, 0x6c, 0x61, 0x73, 0x68, 0x5f, 0x61, 0x74, 0x74, 0x65, 0x6e
        /*0036*/ 	.byte	0x74, 0x69, 0x6f, 0x6e, 0x2f, 0x63, 0x73, 0x72, 0x63, 0x2f, 0x63, 0x75, 0x74, 0x6c, 0x61, 0x73
        /*0046*/ 	.byte	0x73, 0x2f, 0x69, 0x6e, 0x63, 0x6c, 0x75, 0x64, 0x65, 0x2f, 0x63, 0x75, 0x74, 0x65, 0x2f, 0x70
        /*0056*/ 	.byte	0x6f, 0x69, 0x6e, 0x74, 0x65, 0x72, 0x5f, 0x66, 0x6c, 0x61, 0x67, 0x67, 0x65, 0x64, 0x2e, 0x68
        /*0066*/ 	.byte	0x70, 0x70, 0x00
	.type		__unnamed_4,@object
	.size		__unnamed_4,(__unnamed_5 - __unnamed_4)
__unnamed_4:
        /* <DEDUP_REMOVED lines=24> */
        /*01e9*/ 	.byte	0x00
	.type		__unnamed_5,@object
	.size		__unnamed_5,(__unnamed_3 - __unnamed_5)
__unnamed_5:
        /* <DEDUP_REMOVED lines=24> */
        /*036a*/ 	.byte	0x3e, 0x20, 0x26, 0x5d, 0x00
	.type		__unnamed_3,@object
	.size		__unnamed_3,(__unnamed_2 - __unnamed_3)
__unnamed_3:
        /* <DEDUP_REMOVED lines=29> */
	.type		__unnamed_2,@object
	.size		__unnamed_2,(__unnamed_1 - __unnamed_2)
__unnamed_2:
        /* <DEDUP_REMOVED lines=29> */
	.type		__unnamed_1,@object
	.size		__unnamed_1,(.L_0 - __unnamed_1)
__unnamed_1:
        /* <DEDUP_REMOVED lines=28> */
        /*08c7*/ 	.byte	0x3c, 0x38, 0x31, 0x39, 0x32, 0x3e, 0x3e, 0x3e, 0x3e, 0x3e, 0x20, 0x26, 0x5d, 0x00
.L_0:


//--------------------- .nv.shared._ZN7cutlass13device_kernelIN5flash11enable_sm90INS1_16FlashAttnFwdSm90INS1_25CollectiveMainloopFwdSm90ILi2EN4cute5tupleIJNS5_1CILi1EEES8_S8_EEENS6_IJNS7_ILi192EEENS7_ILi128EEENS7_ILi64EEEEEELi64ENS_10bfloat16_tEfNS_4arch4Sm90ELb0ELb0ELb0ELb0ELb1ELb0ELb0ELb1ELb1ELb1ELb0ELb0EEENS1_21CollectiveEpilogueFwdINS6_IJSA_SC_SB_EEES9_SE_SG_Li384ELb0ELb1ELb0ELb0EEENS1_29StaticPersistentTileSchedulerILb0EEEEEEEEEvNT_6ParamsE --------------------------
	.section	.nv.shared._ZN7cutlass13device_kernelIN5flash11enable_sm90INS1_16FlashAttnFwdSm90INS1_25CollectiveMainloopFwdSm90ILi2EN4cute5tupleIJNS5_1CILi1EEES8_S8_EEENS6_IJNS7_ILi192EEENS7_ILi128EEENS7_ILi64EEEEEELi64ENS_10bfloat16_tEfNS_4arch4Sm90ELb0ELb0ELb0ELb0ELb1ELb0ELb0ELb1ELb1ELb1ELb0ELb0EEENS1_21CollectiveEpilogueFwdINS6_IJSA_SC_SB_EEES9_SE_SG_Li384ELb0ELb1ELb0ELb0EEENS1_29StaticPersistentTileSchedulerILb0EEEEEEEEEvNT_6ParamsE,"aw",@nobits
	.sectionflags	@""
	.align	16
	.zero		1024


//--------------------- .nv.shared.reserved.0     --------------------------
	.section	.nv.shared.reserved.0,"aw",@nobits
	.weak		__nv_reservedSMEM_offset_0_alias
	.size		__nv_reservedSMEM_offset_0_alias, 0, 0
	.other		__nv_reservedSMEM_offset_0_alias,@"STO_CUDA_RESERVED_SHARED STV_DEFAULT"
__nv_reservedSMEM_offset_0_alias:
	.zero		0


//--------------------- .nv.global                --------------------------
	.section	.nv.global,"aw",@nobits
.nv.global:
	.type		_ZN71_INTERNAL_e3af1ffe_35_flash_fwd_hdim64_bf16_paged_sm90_cu_c04999b1_34454cute1_E,@object
	.size		_ZN71_INTERNAL_e3af1ffe_35_flash_fwd_hdim64_bf16_paged_sm90_cu_c04999b1_34454cute1_E,(_ZN71_INTERNAL_e3af1ffe_35_flash_fwd_hdim64_bf16_paged_sm90_cu_c04999b1_34454cuda3std3__45__cpo6cbeginE - _ZN71_INTERNAL_e3af1ffe_35_flash_fwd_hdim64_bf16_paged_sm90_cu_c04999b1_34454cute1_E)
_ZN71_INTERNAL_e3af1ffe_35_flash_fwd_hdim64_bf16_paged_sm90_cu_c04999b1_34454cute1_E:
	.zero		1
	.type		_ZN71_INTERNAL_e3af1ffe_35_flash_fwd_hdim64_bf16_paged_sm90_cu_c04999b1_34454cuda3std3__45__cpo6cbeginE,@object
	.size		_ZN71_INTERNAL_e3af1ffe_35_flash_fwd_hdim64_bf16_paged_sm90_cu_c04999b1_34454cuda3std3__45__cpo6cbeginE,(_ZN71_INTERNAL_e3af1ffe_35_flash_fwd_hdim64_bf16_paged_sm90_cu_c04999b1_34454cuda3std3__48in_placeE - _ZN71_INTERNAL_e3af1ffe_35_flash_fwd_hdim64_bf16_paged_sm90_cu_c04999b1_34454cuda3std3__45__cpo6cbeginE)
_ZN71_INTERNAL_e3af1ffe_35_flash_fwd_hdim64_bf16_paged_sm90_cu_c04999b1_34454cuda3std3__45__cpo6cbeginE:
	.zero		1
	.type		_ZN71_INTERNAL_e3af1ffe_35_flash_fwd_hdim64_bf16_paged_sm90_cu_c04999b1_34454cuda3std3__48in_placeE,@object
	.size		_ZN71_INTERNAL_e3af1ffe_35_flash_fwd_hdim64_bf16_paged_sm90_cu_c04999b1_34454cuda3std3__48in_placeE,(_ZN71_INTERNAL_e3af1ffe_35_flash_fwd_hdim64_bf16_paged_sm90_cu_c04999b1_34454cuda3std6ranges3__45__cpo9iter_moveE - _ZN71_INTERNAL_e3af1ffe_35_flash_fwd_hdim64_bf16_paged_sm90_cu_c04999b1_34454cuda3std3__48in_placeE)
_ZN71_INTERNAL_e3af1ffe_35_flash_fwd_hdim64_bf16_paged_sm90_cu_c04999b1_34454cuda3std3__48in_placeE:
	.zero		1
	.type		_ZN71_INTERNAL_e3af1ffe_35_flash_fwd_hdim64_bf16_paged_sm90_cu_c04999b1_34454cuda3std6ranges3__45__cpo9iter_moveE,@object
	.size		_ZN71_INTERNAL_e3af1ffe_35_flash_fwd_hdim64_bf16_paged_sm90_cu_c04999b1_34454cuda3std6ranges3__45__cpo9iter_moveE,(_ZN71_INTERNAL_e3af1ffe_35_flash_fwd_hdim64_bf16_paged_sm90_cu_c04999b1_34454cuda3std3__45__cpo5beginE - _ZN71_INTERNAL_e3af1ffe_35_flash_fwd_hdim64_bf16_paged_sm90_cu_c04999b1_34454cuda3std6ranges3__45__cpo9iter_moveE)
_ZN71_INTERNAL_e3af1ffe_35_flash_fwd_hdim64_bf16_paged_sm90_cu_c04999b1_34454cuda3std6ranges3__45__cpo9iter_moveE:
	.zero		1
	.type		_ZN71_INTERNAL_e3af1ffe_35_flash_fwd_hdim64_bf16_paged_sm90_cu_c04999b1_34454cuda3std3__45__cpo5beginE,@object
	.size		_ZN71_INTERNAL_e3af1ffe_35_flash_fwd_hdim64_bf16_paged_sm90_cu_c04999b1_34454cuda3std3__45__cpo5beginE,(_ZN71_INTERNAL_e3af1ffe_35_flash_fwd_hdim64_bf16_paged_sm90_cu_c04999b1_34454cuda3std3__473_GLOBAL__N__e3af1ffe_35_flash_fwd_hdim64_bf16_paged_sm90_cu_c04999b1_34456ignoreE - _ZN71_INTERNAL_e3af1ffe_35_flash_fwd_hdim64_bf16_paged_sm90_cu_c04999b1_34454cuda3std3__45__cpo5beginE)
_ZN71_INTERNAL_e3af1ffe_35_flash_fwd_hdim64_bf16_paged_sm90_cu_c04999b1_34454cuda3std3__45__cpo5beginE:
	.zero		1
	.type		_ZN71_INTERNAL_e3af1ffe_35_flash_fwd_hdim64_bf16_paged_sm90_cu_c04999b1_34454cuda3std3__473_GLOBAL__N__e3af1ffe_35_flash_fwd_hdim64_bf16_paged_sm90_cu_c04999b1_34456ignoreE,@object
	.size		_ZN71_INTERNAL_e3af1ffe_35_flash_fwd_hdim64_bf16_paged_sm90_cu_c04999b1_34454cuda3std3__473_GLOBAL__N__e3af1ffe_35_flash_fwd_hdim64_bf16_paged_sm90_cu_c04999b1_34456ignoreE,(_ZN71_INTERNAL_e3af1ffe_35_flash_fwd_hdim64_bf16_paged_sm90_cu_c04999b1_34454cute7productE - _ZN71_INTERNAL_e3af1ffe_35_flash_fwd_hdim64_bf16_paged_sm90_cu_c04999b1_34454cuda3std3__473_GLOBAL__N__e3af1ffe_35_flash_fwd_hdim64_bf16_paged_sm90_cu_c04999b1_34456ignoreE)
_ZN71_INTERNAL_e3af1ffe_35_flash_fwd_hdim64_bf16_paged_sm90_cu_c04999b1_34454cuda3std3__473_GLOBAL__N__e3af1ffe_35_flash_fwd_hdim64_bf16_paged_sm90_cu_c04999b1_34456ignoreE:
	.zero		1
	.type		_ZN71_INTERNAL_e3af1ffe_35_flash_fwd_hdim64_bf16_paged_sm90_cu_c04999b1_34454cute7productE,@object
	.size		_ZN71_INTERNAL_e3af1ffe_35_flash_fwd_hdim64_bf16_paged_sm90_cu_c04999b1_34454cute7productE,(_ZN71_INTERNAL_e3af1ffe_35_flash_fwd_hdim64_bf16_paged_sm90_cu_c04999b1_34454cuda3std3__45__cpo3endE - _ZN71_INTERNAL_e3af1ffe_35_flash_fwd_hdim64_bf16_paged_sm90_cu_c04999b1_34454cute7productE)
_ZN71_INTERNAL_e3af1ffe_35_flash_fwd_hdim64_bf16_paged_sm90_cu_c04999b1_34454cute7productE:
	.zero		1
	.type		_ZN71_INTERNAL_e3af1ffe_35_flash_fwd_hdim64_bf16_paged_sm90_cu_c04999b1_34454cuda3std3__45__cpo3endE,@object
	.size		_ZN71_INTERNAL_e3af1ffe_35_flash_fwd_hdim64_bf16_paged_sm90_cu_c04999b1_34454cuda3std3__45__cpo3endE,(_ZN71_INTERNAL_e3af1ffe_35_flash_fwd_hdim64_bf16_paged_sm90_cu_c04999b1_34454cuda3std3__419piecewise_constructE - _ZN71_INTERNAL_e3af1ffe_35_flash_fwd_hdim64_bf16_paged_sm90_cu_c04999b1_34454cuda3std3__45__cpo3endE)
_ZN71_INTERNAL_e3af1ffe_35_flash_fwd_hdim64_bf16_paged_sm90_cu_c04999b1_34454cuda3std3__45__cpo3endE:
	.zero		1
	.type		_ZN71_INTERNAL_e3af1ffe_35_flash_fwd_hdim64_bf16_paged_sm90_cu_c04999b1_34454cuda3std3__419piecewise_constructE,@object
	.size		_ZN71_INTERNAL_e3af1ffe_35_flash_fwd_hdim64_bf16_paged_sm90_cu_c04999b1_34454cuda3std3__419piecewise_constructE,(_ZN71_INTERNAL_e3af1ffe_35_flash_fwd_hdim64_bf16_paged_sm90_cu_c04999b1_34454cuda3std3__45__cpo4cendE - _ZN71_INTERNAL_e3af1ffe_35_flash_fwd_hdim64_bf16_paged_sm90_cu_c04999b1_34454cuda3std3__419piecewise_constructE)
_ZN71_INTERNAL_e3af1ffe_35_flash_fwd_hdim64_bf16_paged_sm90_cu_c04999b1_34454cuda3std3__419piecewise_constructE:
	.zero		1
	.type		_ZN71_INTERNAL_e3af1ffe_35_flash_fwd_hdim64_bf16_paged_sm90_cu_c04999b1_34454cuda3std3__45__cpo4cendE,@object
	.size		_ZN71_INTERNAL_e3af1ffe_35_flash_fwd_hdim64_bf16_paged_sm90_cu_c04999b1_34454cuda3std3__45__cpo4cendE,(_ZN71_INTERNAL_e3af1ffe_35_flash_fwd_hdim64_bf16_paged_sm90_cu_c04999b1_34454cuda3std6ranges3__45__cpo4swapE - _ZN71_INTERNAL_e3af1ffe_35_flash_fwd_hdim64_bf16_paged_sm90_cu_c04999b1_34454cuda3std3__45__cpo4cendE)
_ZN71_INTERNAL_e3af1ffe_35_flash_fwd_hdim64_bf16_paged_sm90_cu_c04999b1_34454cuda3std3__45__cpo4cendE:
	.zero		1
	.type		_ZN71_INTERNAL_e3af1ffe_35_flash_fwd_hdim64_bf16_paged_sm90_cu_c04999b1_34454cuda3std6ranges3__45__cpo4swapE,@object
	.size		_ZN71_INTERNAL_e3af1ffe_35_flash_fwd_hdim64_bf16_paged_sm90_cu_c04999b1_34454cuda3std6ranges3__45__cpo4swapE,(.L_12 - _ZN71_INTERNAL_e3af1ffe_35_flash_fwd_hdim64_bf16_paged_sm90_cu_c04999b1_34454cuda3std6ranges3__45__cpo4swapE)
_ZN71_INTERNAL_e3af1ffe_35_flash_fwd_hdim64_bf16_paged_sm90_cu_c04999b1_34454cuda3std6ranges3__45__cpo4swapE:
	.zero		1
.L_12:


//--------------------- .nv.shared._ZN7cutlass13device_kernelIN5flash11enable_sm90INS1_16FlashAttnFwdSm90INS1_25CollectiveMainloopFwdSm90ILi2EN4cute5tupleIJNS5_1CILi1EEES8_S8_EEENS6_IJNS7_ILi192EEENS7_ILi128EEENS7_ILi64EEEEEELi64ENS_10bfloat16_tEfNS_4arch4Sm90ELb0ELb0ELb0ELb1ELb1ELb0ELb0ELb1ELb1ELb1ELb0ELb0EEENS1_21CollectiveEpilogueFwdINS6_IJSA_SC_SB_EEES9_SE_SG_Li384ELb1ELb1ELb0ELb0EEENS1_36VarlenDynamicPersistentTileSchedulerILi192ELi128ELi384ELi128ELb0ELb1ELb1ELb0ELb1ELb1EEEEEEEEEvNT_6ParamsE --------------------------
	.section	.nv.shared._ZN7cutlass13device_kernelIN5flash11enable_sm90INS1_16FlashAttnFwdSm90INS1_25CollectiveMainloopFwdSm90ILi2EN4cute5tupleIJNS5_1CILi1EEES8_S8_EEENS6_IJNS7_ILi192EEENS7_ILi128EEENS7_ILi64EEEEEELi64ENS_10bfloat16_tEfNS_4arch4Sm90ELb0ELb0ELb0ELb1ELb1ELb0ELb0ELb1ELb1ELb1ELb0ELb0EEENS1_21CollectiveEpilogueFwdINS6_IJSA_SC_SB_EEES9_SE_SG_Li384ELb1ELb1ELb0ELb0EEENS1_36VarlenDynamicPersistentTileSchedulerILi192ELi128ELi384ELi128ELb0ELb1ELb1ELb0ELb1ELb1EEEEEEEEEvNT_6ParamsE,"aw",@nobits
	.sectionflags	@""
	.align	16
	.zero		1024


//--------------------- .nv.shared._ZN7cutlass13device_kernelIN5flash11enable_sm90INS1_16FlashAttnFwdSm90INS1_25CollectiveMainloopFwdSm90ILi2EN4cute5tupleIJNS5_1CILi1EEES8_S8_EEENS6_IJNS7_ILi192EEENS7_ILi128EEENS7_ILi64EEEEEELi64ENS_10bfloat16_tEfNS_4arch4Sm90ELb0ELb0ELb0ELb1ELb1ELb1ELb0ELb1ELb1ELb1ELb0ELb0EEENS1_21CollectiveEpilogueFwdINS6_IJSA_SC_SB_EEES9_SE_SG_Li384ELb1ELb1ELb0ELb0EEENS1_36VarlenDynamicPersistentTileSchedulerILi192ELi128ELi384ELi128ELb0ELb1ELb1ELb0ELb1ELb1EEEEEEEEEvNT_6ParamsE --------------------------
	.section	.nv.shared._ZN7cutlass13device_kernelIN5flash11enable_sm90INS1_16FlashAttnFwdSm90INS1_25CollectiveMainloopFwdSm90ILi2EN4cute5tupleIJNS5_1CILi1EEES8_S8_EEENS6_IJNS7_ILi192EEENS7_ILi128EEENS7_ILi64EEEEEELi64ENS_10bfloat16_tEfNS_4arch4Sm90ELb0ELb0ELb0ELb1ELb1ELb1ELb0ELb1ELb1ELb1ELb0ELb0EEENS1_21CollectiveEpilogueFwdINS6_IJSA_SC_SB_EEES9_SE_SG_Li384ELb1ELb1ELb0ELb0EEENS1_36VarlenDynamicPersistentTileSchedulerILi192ELi128ELi384ELi128ELb0ELb1ELb1ELb0ELb1ELb1EEEEEEEEEvNT_6ParamsE,"aw",@nobits
	.sectionflags	@""
	.align	16
	.zero		1024


//--------------------- .nv.shared._ZN7cutlass13device_kernelIN5flash11enable_sm90INS1_16FlashAttnFwdSm90INS1_25CollectiveMainloopFwdSm90ILi2EN4cute5tupleIJNS5_1CILi1EEES8_S8_EEENS6_IJNS7_ILi192EEENS7_ILi128EEENS7_ILi64EEEEEELi64ENS_10bfloat16_tEfNS_4arch4Sm90ELb0ELb1ELb0ELb0ELb1ELb0ELb0ELb1ELb1ELb1ELb0ELb0EEENS1_21CollectiveEpilogueFwdINS6_IJSA_SC_SB_EEES9_SE_SG_Li384ELb0ELb1ELb0ELb0EEENS1_30DynamicPersistentTileSchedulerILi384ELi128ELb0ELb1ELb1EEEEEEEEEvNT_6ParamsE --------------------------
	.section	.nv.shared._ZN7cutlass13device_kernelIN5flash11enable_sm90INS1_16FlashAttnFwdSm90INS1_25CollectiveMainloopFwdSm90ILi2EN4cute5tupleIJNS5_1CILi1EEES8_S8_EEENS6_IJNS7_ILi192EEENS7_ILi128EEENS7_ILi64EEEEEELi64ENS_10bfloat16_tEfNS_4arch4Sm90ELb0ELb1ELb0ELb0ELb1ELb0ELb0ELb1ELb1ELb1ELb0ELb0EEENS1_21CollectiveEpilogueFwdINS6_IJSA_SC_SB_EEES9_SE_SG_Li384ELb0ELb1ELb0ELb0EEENS1_30DynamicPersistentTileSchedulerILi384ELi128ELb0ELb1ELb1EEEEEEEEEvNT_6ParamsE,"aw",@nobits
	.sectionflags	@""
	.align	16
	.zero		1024


//--------------------- .nv.shared._ZN7cutlass13device_kernelIN5flash11enable_sm90INS1_16FlashAttnFwdSm90INS1_25CollectiveMainloopFwdSm90ILi2EN4cute5tupleIJNS5_1CILi1EEES8_S8_EEENS6_IJNS7_ILi192EEENS7_ILi128EEENS7_ILi64EEEEEELi64ENS_10bfloat16_tEfNS_4arch4Sm90ELb0ELb1ELb0ELb1ELb1ELb0ELb0ELb1ELb1ELb1ELb0ELb0EEENS1_21CollectiveEpilogueFwdINS6_IJSA_SC_SB_EEES9_SE_SG_Li384ELb1ELb1ELb0ELb0EEENS1_36VarlenDynamicPersistentTileSchedulerILi192ELi128ELi384ELi128ELb0ELb1ELb1ELb1ELb0ELb1EEEEEEEEEvNT_6ParamsE --------------------------
	.section	.nv.shared._ZN7cutlass13device_kernelIN5flash11enable_sm90INS1_16FlashAttnFwdSm90INS1_25CollectiveMainloopFwdSm90ILi2EN4cute5tupleIJNS5_1CILi1EEES8_S8_EEENS6_IJNS7_ILi192EEENS7_ILi128EEENS7_ILi64EEEEEELi64ENS_10bfloat16_tEfNS_4arch4Sm90ELb0ELb1ELb0ELb1ELb1ELb0ELb0ELb1ELb1ELb1ELb0ELb0EEENS1_21CollectiveEpilogueFwdINS6_IJSA_SC_SB_EEES9_SE_SG_Li384ELb1ELb1ELb0ELb0EEENS1_36VarlenDynamicPersistentTileSchedulerILi192ELi128ELi384ELi128ELb0ELb1ELb1ELb1ELb0ELb1EEEEEEEEEvNT_6ParamsE,"aw",@nobits
	.sectionflags	@""
	.align	16
	.zero		1024


//--------------------- .nv.shared._ZN7cutlass13device_kernelIN5flash11enable_sm90INS1_16FlashAttnFwdSm90INS1_25CollectiveMainloopFwdSm90ILi2EN4cute5tupleIJNS5_1CILi1EEES8_S8_EEENS6_IJNS7_ILi192EEENS7_ILi128EEENS7_ILi64EEEEEELi64ENS_10bfloat16_tEfNS_4arch4Sm90ELb0ELb1ELb0ELb1ELb1ELb1ELb0ELb1ELb1ELb1ELb0ELb0EEENS1_21CollectiveEpilogueFwdINS6_IJSA_SC_SB_EEES9_SE_SG_Li384ELb1ELb1ELb0ELb0EEENS1_36VarlenDynamicPersistentTileSchedulerILi192ELi128ELi384ELi128ELb0ELb1ELb1ELb1ELb0ELb1EEEEEEEEEvNT_6ParamsE --------------------------
	.section	.nv.shared._ZN7cutlass13device_kernelIN5flash11enable_sm90INS1_16FlashAttnFwdSm90INS1_25CollectiveMainloopFwdSm90ILi2EN4cute5tupleIJNS5_1CILi1EEES8_S8_EEENS6_IJNS7_ILi192EEENS7_ILi128EEENS7_ILi64EEEEEELi64ENS_10bfloat16_tEfNS_4arch4Sm90ELb0ELb1ELb0ELb1ELb1ELb1ELb0ELb1ELb1ELb1ELb0ELb0EEENS1_21CollectiveEpilogueFwdINS6_IJSA_SC_SB_EEES9_SE_SG_Li384ELb1ELb1ELb0ELb0EEENS1_36VarlenDynamicPersistentTileSchedulerILi192ELi128ELi384ELi128ELb0ELb1ELb1ELb1ELb0ELb1EEEEEEEEEvNT_6ParamsE,"aw",@nobits
	.sectionflags	@""
	.align	16
	.zero		1024


//--------------------- .nv.shared._ZN7cutlass13device_kernelIN5flash11enable_sm90INS1_16FlashAttnFwdSm90INS1_25CollectiveMainloopFwdSm90ILi2EN4cute5tupleIJNS5_1CILi1EEES8_S8_EEENS6_IJNS7_ILi192EEENS7_ILi128EEENS7_ILi64EEEEEELi64ENS_10bfloat16_tEfNS_4arch4Sm90ELb1ELb0ELb0ELb0ELb1ELb0ELb0ELb1ELb1ELb1ELb0ELb0EEENS1_21CollectiveEpilogueFwdINS6_IJSA_SC_SB_EEES9_SE_SG_Li384ELb0ELb1ELb0ELb0EEENS1_30DynamicPersistentTileSchedulerILi384ELi128ELb0ELb1ELb1EEEEEEEEEvNT_6ParamsE --------------------------
	.section	.nv.shared._ZN7cutlass13device_kernelIN5flash11enable_sm90INS1_16FlashAttnFwdSm90INS1_25CollectiveMainloopFwdSm90ILi2EN4cute5tupleIJNS5_1CILi1EEES8_S8_EEENS6_IJNS7_ILi192EEENS7_ILi128EEENS7_ILi64EEEEEELi64ENS_10bfloat16_tEfNS_4arch4Sm90ELb1ELb0ELb0ELb0ELb1ELb0ELb0ELb1ELb1ELb1ELb0ELb0EEENS1_21CollectiveEpilogueFwdINS6_IJSA_SC_SB_EEES9_SE_SG_Li384ELb0ELb1ELb0ELb0EEENS1_30DynamicPersistentTileSchedulerILi384ELi128ELb0ELb1ELb1EEEEEEEEEvNT_6ParamsE,"aw",@nobits
	.sectionflags	@""
	.align	16
	.zero		1024


//--------------------- .nv.shared._ZN7cutlass13device_kernelIN5flash11enable_sm90INS1_16FlashAttnFwdSm90INS1_25CollectiveMainloopFwdSm90ILi2EN4cute5tupleIJNS5_1CILi1EEES8_S8_EEENS6_IJNS7_ILi192EEENS7_ILi128EEENS7_ILi64EEEEEELi64ENS_10bfloat16_tEfNS_4arch4Sm90ELb1ELb0ELb0ELb1ELb1ELb0ELb0ELb1ELb1ELb1ELb0ELb0EEENS1_21CollectiveEpilogueFwdINS6_IJSA_SC_SB_EEES9_SE_SG_Li384ELb1ELb1ELb0ELb0EEENS1_36VarlenDynamicPersistentTileSchedulerILi192ELi128ELi384ELi128ELb0ELb1ELb1ELb1ELb1ELb1EEEEEEEEEvNT_6ParamsE --------------------------
	.section	.nv.shared._ZN7cutlass13device_kernelIN5flash11enable_sm90INS1_16FlashAttnFwdSm90INS1_25CollectiveMainloopFwdSm90ILi2EN4cute5tupleIJNS5_1CILi1EEES8_S8_EEENS6_IJNS7_ILi192EEENS7_ILi128EEENS7_ILi64EEEEEELi64ENS_10bfloat16_tEfNS_4arch4Sm90ELb1ELb0ELb0ELb1ELb1ELb0ELb0ELb1ELb1ELb1ELb0ELb0EEENS1_21CollectiveEpilogueFwdINS6_IJSA_SC_SB_EEES9_SE_SG_Li384ELb1ELb1ELb0ELb0EEENS1_36VarlenDynamicPersistentTileSchedulerILi192ELi128ELi384ELi128ELb0ELb1ELb1ELb1ELb1ELb1EEEEEEEEEvNT_6ParamsE,"aw",@nobits
	.sectionflags	@""
	.align	16
	.zero		1024


//--------------------- .nv.shared._ZN7cutlass13device_kernelIN5flash11enable_sm90INS1_16FlashAttnFwdSm90INS1_25CollectiveMainloopFwdSm90ILi2EN4cute5tupleIJNS5_1CILi1EEES8_S8_EEENS6_IJNS7_ILi192EEENS7_ILi128EEENS7_ILi64EEEEEELi64ENS_10bfloat16_tEfNS_4arch4Sm90ELb1ELb0ELb0ELb1ELb1ELb1ELb0ELb1ELb1ELb1ELb0ELb0EEENS1_21CollectiveEpilogueFwdINS6_IJSA_SC_SB_EEES9_SE_SG_Li384ELb1ELb1ELb0ELb0EEENS1_36VarlenDynamicPersistentTileSchedulerILi192ELi128ELi384ELi128ELb0ELb1ELb1ELb1ELb1ELb1EEEEEEEEEvNT_6ParamsE --------------------------
	.section	.nv.shared._ZN7cutlass13device_kernelIN5flash11enable_sm90INS1_16FlashAttnFwdSm90INS1_25CollectiveMainloopFwdSm90ILi2EN4cute5tupleIJNS5_1CILi1EEES8_S8_EEENS6_IJNS7_ILi192EEENS7_ILi128EEENS7_ILi64EEEEEELi64ENS_10bfloat16_tEfNS_4arch4Sm90ELb1ELb0ELb0ELb1ELb1ELb1ELb0ELb1ELb1ELb1ELb0ELb0EEENS1_21CollectiveEpilogueFwdINS6_IJSA_SC_SB_EEES9_SE_SG_Li384ELb1ELb1ELb0ELb0EEENS1_36VarlenDynamicPersistentTileSchedulerILi192ELi128ELi384ELi128ELb0ELb1ELb1ELb1ELb1ELb1EEEEEEEEEvNT_6ParamsE,"aw",@nobits
	.sectionflags	@""
	.align	16
	.zero		1024


//--------------------- .nv.constant0._ZN7cutlass13device_kernelIN5flash11enable_sm90INS1_16FlashAttnFwdSm90INS1_25CollectiveMainloopFwdSm90ILi2EN4cute5tupleIJNS5_1CILi1EEES8_S8_EEENS6_IJNS7_ILi192EEENS7_ILi128EEENS7_ILi64EEEEEELi64ENS_10bfloat16_tEfNS_4arch4Sm90ELb0ELb0ELb0ELb0ELb1ELb0ELb0ELb1ELb1ELb1ELb0ELb0EEENS1_21CollectiveEpilogueFwdINS6_IJSA_SC_SB_EEES9_SE_SG_Li384ELb0ELb1ELb0ELb0EEENS1_29StaticPersistentTileSchedulerILb0EEEEEEEEEvNT_6ParamsE --------------------------
	.section	.nv.constant0._ZN7cutlass13device_kernelIN5flash11enable_sm90INS1_16FlashAttnFwdSm90INS1_25CollectiveMainloopFwdSm90ILi2EN4cute5tupleIJNS5_1CILi1EEES8_S8_EEENS6_IJNS7_ILi192EEENS7_ILi128EEENS7_ILi64EEEEEELi64ENS_10bfloat16_tEfNS_4arch4Sm90ELb0ELb0ELb0ELb0ELb1ELb0ELb0ELb1ELb1ELb1ELb0ELb0EEENS1_21CollectiveEpilogueFwdINS6_IJSA_SC_SB_EEES9_SE_SG_Li384ELb0ELb1ELb0ELb0EEENS1_29StaticPersistentTileSchedulerILb0EEEEEEEEEvNT_6ParamsE,"a",@progbits
	.sectionflags	@""
	.align	4
.nv.constant0._ZN7cutlass13device_kernelIN5flash11enable_sm90INS1_16FlashAttnFwdSm90INS1_25CollectiveMainloopFwdSm90ILi2EN4cute5tupleIJNS5_1CILi1EEES8_S8_EEENS6_IJNS7_ILi192EEENS7_ILi128EEENS7_ILi64EEEEEELi64ENS_10bfloat16_tEfNS_4arch4Sm90ELb0ELb0ELb0ELb0ELb1ELb0ELb0ELb1ELb1ELb1ELb0ELb0EEENS1_21CollectiveEpilogueFwdINS6_IJSA_SC_SB_EEES9_SE_SG_Li384ELb0ELb1ELb0ELb0EEENS1_29StaticPersistentTileSchedulerILb0EEEEEEEEEvNT_6ParamsE:
	.zero		3200


//--------------------- .nv.constant0._ZN7cutlass13device_kernelIN5flash11enable_sm90INS1_16FlashAttnFwdSm90INS1_25CollectiveMainloopFwdSm90ILi2EN4cute5tupleIJNS5_1CILi1EEES8_S8_EEENS6_IJNS7_ILi192EEENS7_ILi128EEENS7_ILi64EEEEEELi64ENS_10bfloat16_tEfNS_4arch4Sm90ELb0ELb0ELb0ELb1ELb1ELb0ELb0ELb1ELb1ELb1ELb0ELb0EEENS1_21CollectiveEpilogueFwdINS6_IJSA_SC_SB_EEES9_SE_SG_Li384ELb1ELb1ELb0ELb0EEENS1_36VarlenDynamicPersistentTileSchedulerILi192ELi128ELi384ELi128ELb0ELb1ELb1ELb0ELb1ELb1EEEEEEEEEvNT_6ParamsE --------------------------
	.section	.nv.constant0._ZN7cutlass13device_kernelIN5flash11enable_sm90INS1_16FlashAttnFwdSm90INS1_25CollectiveMainloopFwdSm90ILi2EN4cute5tupleIJNS5_1CILi1EEES8_S8_EEENS6_IJNS7_ILi192EEENS7_ILi128EEENS7_ILi64EEEEEELi64ENS_10bfloat16_tEfNS_4arch4Sm90ELb0ELb0ELb0ELb1ELb1ELb0ELb0ELb1ELb1ELb1ELb0ELb0EEENS1_21CollectiveEpilogueFwdINS6_IJSA_SC_SB_EEES9_SE_SG_Li384ELb1ELb1ELb0ELb0EEENS1_36VarlenDynamicPersistentTileSchedulerILi192ELi128ELi384ELi128ELb0ELb1ELb1ELb0ELb1ELb1EEEEEEEEEvNT_6ParamsE,"a",@progbits
	.sectionflags	@""
	.align	4
.nv.constant0._ZN7cutlass13device_kernelIN5flash11enable_sm90INS1_16FlashAttnFwdSm90INS1_25CollectiveMainloopFwdSm90ILi2EN4cute5tupleIJNS5_1CILi1EEES8_S8_EEENS6_IJNS7_ILi192EEENS7_ILi128EEENS7_ILi64EEEEEELi64ENS_10bfloat16_tEfNS_4arch4Sm90ELb0ELb0ELb0ELb1ELb1ELb0ELb0ELb1ELb1ELb1ELb0ELb0EEENS1_21CollectiveEpilogueFwdINS6_IJSA_SC_SB_EEES9_SE_SG_Li384ELb1ELb1ELb0ELb0EEENS1_36VarlenDynamicPersistentTileSchedulerILi192ELi128ELi384ELi128ELb0ELb1ELb1ELb0ELb1ELb1EEEEEEEEEvNT_6ParamsE:
	.zero		3328


//--------------------- .nv.constant0._ZN7cutlass13device_kernelIN5flash11enable_sm90INS1_16FlashAttnFwdSm90INS1_25CollectiveMainloopFwdSm90ILi2EN4cute5tupleIJNS5_1CILi1EEES8_S8_EEENS6_IJNS7_ILi192EEENS7_ILi128EEENS7_ILi64EEEEEELi64ENS_10bfloat16_tEfNS_4arch4Sm90ELb0ELb0ELb0ELb1ELb1ELb1ELb0ELb1ELb1ELb1ELb0ELb0EEENS1_21CollectiveEpilogueFwdINS6_IJSA_SC_SB_EEES9_SE_SG_Li384ELb1ELb1ELb0ELb0EEENS1_36VarlenDynamicPersistentTileSchedulerILi192ELi128ELi384ELi128ELb0ELb1ELb1ELb0ELb1ELb1EEEEEEEEEvNT_6ParamsE --------------------------
	.section	.nv.constant0._ZN7cutlass13device_kernelIN5flash11enable_sm90INS1_16FlashAttnFwdSm90INS1_25CollectiveMainloopFwdSm90ILi2EN4cute5tupleIJNS5_1CILi1EEES8_S8_EEENS6_IJNS7_ILi192EEENS7_ILi128EEENS7_ILi64EEEEEELi64ENS_10bfloat16_tEfNS_4arch4Sm90ELb0ELb0ELb0ELb1ELb1ELb1ELb0ELb1ELb1ELb1ELb0ELb0EEENS1_21CollectiveEpilogueFwdINS6_IJSA_SC_SB_EEES9_SE_SG_Li384ELb1ELb1ELb0ELb0EEENS1_36VarlenDynamicPersistentTileSchedulerILi192ELi128ELi384ELi128ELb0ELb1ELb1ELb0ELb1ELb1EEEEEEEEEvNT_6ParamsE,"a",@progbits
	.sectionflags	@""
	.align	4
.nv.constant0._ZN7cutlass13device_kernelIN5flash11enable_sm90INS1_16FlashAttnFwdSm90INS1_25CollectiveMainloopFwdSm90ILi2EN4cute5tupleIJNS5_1CILi1EEES8_S8_EEENS6_IJNS7_ILi192EEENS7_ILi128EEENS7_ILi64EEEEEELi64ENS_10bfloat16_tEfNS_4arch4Sm90ELb0ELb0ELb0ELb1ELb1ELb1ELb0ELb1ELb1ELb1ELb0ELb0EEENS1_21CollectiveEpilogueFwdINS6_IJSA_SC_SB_EEES9_SE_SG_Li384ELb1ELb1ELb0ELb0EEENS1_36VarlenDynamicPersistentTileSchedulerILi192ELi128ELi384ELi128ELb0ELb1ELb1ELb0ELb1ELb1EEEEEEEEEvNT_6ParamsE:
	.zero		3328


//--------------------- .nv.constant0._ZN7cutlass13device_kernelIN5flash11enable_sm90INS1_16FlashAttnFwdSm90INS1_25CollectiveMainloopFwdSm90ILi2EN4cute5tupleIJNS5_1CILi1EEES8_S8_EEENS6_IJNS7_ILi192EEENS7_ILi128EEENS7_ILi64EEEEEELi64ENS_10bfloat16_tEfNS_4arch4Sm90ELb0ELb1ELb0ELb0ELb1ELb0ELb0ELb1ELb1ELb1ELb0ELb0EEENS1_21CollectiveEpilogueFwdINS6_IJSA_SC_SB_EEES9_SE_SG_Li384ELb0ELb1ELb0ELb0EEENS1_30DynamicPersistentTileSchedulerILi384ELi128ELb0ELb1ELb1EEEEEEEEEvNT_6ParamsE --------------------------
	.section	.nv.constant0._ZN7cutlass13device_kernelIN5flash11enable_sm90INS1_16FlashAttnFwdSm90INS1_25CollectiveMainloopFwdSm90ILi2EN4cute5tupleIJNS5_1CILi1EEES8_S8_EEENS6_IJNS7_ILi192EEENS7_ILi128EEENS7_ILi64EEEEEELi64ENS_10bfloat16_tEfNS_4arch4Sm90ELb0ELb1ELb0ELb0ELb1ELb0ELb0ELb1ELb1ELb1ELb0ELb0EEENS1_21CollectiveEpilogueFwdINS6_IJSA_SC_SB_EEES9_SE_SG_Li384ELb0ELb1ELb0ELb0EEENS1_30DynamicPersistentTileSchedulerILi384ELi128ELb0ELb1ELb1EEEEEEEEEvNT_6ParamsE,"a",@progbits
	.sectionflags	@""
	.align	4
.nv.constant0._ZN7cutlass13device_kernelIN5flash11enable_sm90INS1_16FlashAttnFwdSm90INS1_25CollectiveMainloopFwdSm90ILi2EN4cute5tupleIJNS5_1CILi1EEES8_S8_EEENS6_IJNS7_ILi192EEENS7_ILi128EEENS7_ILi64EEEEEELi64ENS_10bfloat16_tEfNS_4arch4Sm90ELb0ELb1ELb0ELb0ELb1ELb0ELb0ELb1ELb1ELb1ELb0ELb0EEENS1_21CollectiveEpilogueFwdINS6_IJSA_SC_SB_EEES9_SE_SG_Li384ELb0ELb1ELb0ELb0EEENS1_30DynamicPersistentTileSchedulerILi384ELi128ELb0ELb1ELb1EEEEEEEEEvNT_6ParamsE:
	.zero		3328


//--------------------- .nv.constant0._ZN7cutlass13device_kernelIN5flash11enable_sm90INS1_16FlashAttnFwdSm90INS1_25CollectiveMainloopFwdSm90ILi2EN4cute5tupleIJNS5_1CILi1EEES8_S8_EEENS6_IJNS7_ILi192EEENS7_ILi128EEENS7_ILi64EEEEEELi64ENS_10bfloat16_tEfNS_4arch4Sm90ELb0ELb1ELb0ELb1ELb1ELb0ELb0ELb1ELb1ELb1ELb0ELb0EEENS1_21CollectiveEpilogueFwdINS6_IJSA_SC_SB_EEES9_SE_SG_Li384ELb1ELb1ELb0ELb0EEENS1_36VarlenDynamicPersistentTileSchedulerILi192ELi128ELi384ELi128ELb0ELb1ELb1ELb1ELb0ELb1EEEEEEEEEvNT_6ParamsE --------------------------
	.section	.nv.constant0._ZN7cutlass13device_kernelIN5flash11enable_sm90INS1_16FlashAttnFwdSm90INS1_25CollectiveMainloopFwdSm90ILi2EN4cute5tupleIJNS5_1CILi1EEES8_S8_EEENS6_IJNS7_ILi192EEENS7_ILi128EEENS7_ILi64EEEEEELi64ENS_10bfloat16_tEfNS_4arch4Sm90ELb0ELb1ELb0ELb1ELb1ELb0ELb0ELb1ELb1ELb1ELb0ELb0EEENS1_21CollectiveEpilogueFwdINS6_IJSA_SC_SB_EEES9_SE_SG_Li384ELb1ELb1ELb0ELb0EEENS1_36VarlenDynamicPersistentTileSchedulerILi192ELi128ELi384ELi128ELb0ELb1ELb1ELb1ELb0ELb1EEEEEEEEEvNT_6ParamsE,"a",@progbits
	.sectionflags	@""
	.align	4
.nv.constant0._ZN7cutlass13device_kernelIN5flash11enable_sm90INS1_16FlashAttnFwdSm90INS1_25CollectiveMainloopFwdSm90ILi2EN4cute5tupleIJNS5_1CILi1EEES8_S8_EEENS6_IJNS7_ILi192EEENS7_ILi128EEENS7_ILi64EEEEEELi64ENS_10bfloat16_tEfNS_4arch4Sm90ELb0ELb1ELb0ELb1ELb1ELb0ELb0ELb1ELb1ELb1ELb0ELb0EEENS1_21CollectiveEpilogueFwdINS6_IJSA_SC_SB_EEES9_SE_SG_Li384ELb1ELb1ELb0ELb0EEENS1_36VarlenDynamicPersistentTileSchedulerILi192ELi128ELi384ELi128ELb0ELb1ELb1ELb1ELb0ELb1EEEEEEEEEvNT_6ParamsE:
	.zero		3328


//--------------------- .nv.constant0._ZN7cutlass13device_kernelIN5flash11enable_sm90INS1_16FlashAttnFwdSm90INS1_25CollectiveMainloopFwdSm90ILi2EN4cute5tupleIJNS5_1CILi1EEES8_S8_EEENS6_IJNS7_ILi192EEENS7_ILi128EEENS7_ILi64EEEEEELi64ENS_10bfloat16_tEfNS_4arch4Sm90ELb0ELb1ELb0ELb1ELb1ELb1ELb0ELb1ELb1ELb1ELb0ELb0EEENS1_21CollectiveEpilogueFwdINS6_IJSA_SC_SB_EEES9_SE_SG_Li384ELb1ELb1ELb0ELb0EEENS1_36VarlenDynamicPersistentTileSchedulerILi192ELi128ELi384ELi128ELb0ELb1ELb1ELb1ELb0ELb1EEEEEEEEEvNT_6ParamsE --------------------------
	.section	.nv.constant0._ZN7cutlass13device_kernelIN5flash11enable_sm90INS1_16FlashAttnFwdSm90INS1_25CollectiveMainloopFwdSm90ILi2EN4cute5tupleIJNS5_1CILi1EEES8_S8_EEENS6_IJNS7_ILi192EEENS7_ILi128EEENS7_ILi64EEEEEELi64ENS_10bfloat16_tEfNS_4arch4Sm90ELb0ELb1ELb0ELb1ELb1ELb1ELb0ELb1ELb1ELb1ELb0ELb0EEENS1_21CollectiveEpilogueFwdINS6_IJSA_SC_SB_EEES9_SE_SG_Li384ELb1ELb1ELb0ELb0EEENS1_36VarlenDynamicPersistentTileSchedulerILi192ELi128ELi384ELi128ELb0ELb1ELb1ELb1ELb0ELb1EEEEEEEEEvNT_6ParamsE,"a",@progbits
	.sectionflags	@""
	.align	4
.nv.constant0._ZN7cutlass13device_kernelIN5flash11enable_sm90INS1_16FlashAttnFwdSm90INS1_25CollectiveMainloopFwdSm90ILi2EN4cute5tupleIJNS5_1CILi1EEES8_S8_EEENS6_IJNS7_ILi192EEENS7_ILi128EEENS7_ILi64EEEEEELi64ENS_10bfloat16_tEfNS_4arch4Sm90ELb0ELb1ELb0ELb1ELb1ELb1ELb0ELb1ELb1ELb1ELb0ELb0EEENS1_21CollectiveEpilogueFwdINS6_IJSA_SC_SB_EEES9_SE_SG_Li384ELb1ELb1ELb0ELb0EEENS1_36VarlenDynamicPersistentTileSchedulerILi192ELi128ELi384ELi128ELb0ELb1ELb1ELb1ELb0ELb1EEEEEEEEEvNT_6ParamsE:
	.zero		3328


//--------------------- .nv.constant0._ZN7cutlass13device_kernelIN5flash11enable_sm90INS1_16FlashAttnFwdSm90INS1_25CollectiveMainloopFwdSm90ILi2EN4cute5tupleIJNS5_1CILi1EEES8_S8_EEENS6_IJNS7_ILi192EEENS7_ILi128EEENS7_ILi64EEEEEELi64ENS_10bfloat16_tEfNS_4arch4Sm90ELb1ELb0ELb0ELb0ELb1ELb0ELb0ELb1ELb1ELb1ELb0ELb0EEENS1_21CollectiveEpilogueFwdINS6_IJSA_SC_SB_EEES9_SE_SG_Li384ELb0ELb1ELb0ELb0EEENS1_30DynamicPersistentTileSchedulerILi384ELi128ELb0ELb1ELb1EEEEEEEEEvNT_6ParamsE --------------------------
	.section	.nv.constant0._ZN7cutlass13device_kernelIN5flash11enable_sm90INS1_16FlashAttnFwdSm90INS1_25CollectiveMainloopFwdSm90ILi2EN4cute5tupleIJNS5_1CILi1EEES8_S8_EEENS6_IJNS7_ILi192EEENS7_ILi128EEENS7_ILi64EEEEEELi64ENS_10bfloat16_tEfNS_4arch4Sm90ELb1ELb0ELb0ELb0ELb1ELb0ELb0ELb1ELb1ELb1ELb0ELb0EEENS1_21CollectiveEpilogueFwdINS6_IJSA_SC_SB_EEES9_SE_SG_Li384ELb0ELb1ELb0ELb0EEENS1_30DynamicPersistentTileSchedulerILi384ELi128ELb0ELb1ELb1EEEEEEEEEvNT_6ParamsE,"a",@progbits
	.sectionflags	@""
	.align	4
.nv.constant0._ZN7cutlass13device_kernelIN5flash11enable_sm90INS1_16FlashAttnFwdSm90INS1_25CollectiveMainloopFwdSm90ILi2EN4cute5tupleIJNS5_1CILi1EEES8_S8_EEENS6_IJNS7_ILi192EEENS7_ILi128EEENS7_ILi64EEEEEELi64ENS_10bfloat16_tEfNS_4arch4Sm90ELb1ELb0ELb0ELb0ELb1ELb0ELb0ELb1ELb1ELb1ELb0ELb0EEENS1_21CollectiveEpilogueFwdINS6_IJSA_SC_SB_EEES9_SE_SG_Li384ELb0ELb1ELb0ELb0EEENS1_30DynamicPersistentTileSchedulerILi384ELi128ELb0ELb1ELb1EEEEEEEEEvNT_6ParamsE:
	.zero		3328


//--------------------- .nv.constant0._ZN7cutlass13device_kernelIN5flash11enable_sm90INS1_16FlashAttnFwdSm90INS1_25CollectiveMainloopFwdSm90ILi2EN4cute5tupleIJNS5_1CILi1EEES8_S8_EEENS6_IJNS7_ILi192EEENS7_ILi128EEENS7_ILi64EEEEEELi64ENS_10bfloat16_tEfNS_4arch4Sm90ELb1ELb0ELb0ELb1ELb1ELb0ELb0ELb1ELb1ELb1ELb0ELb0EEENS1_21CollectiveEpilogueFwdINS6_IJSA_SC_SB_EEES9_SE_SG_Li384ELb1ELb1ELb0ELb0EEENS1_36VarlenDynamicPersistentTileSchedulerILi192ELi128ELi384ELi128ELb0ELb1ELb1ELb1ELb1ELb1EEEEEEEEEvNT_6ParamsE --------------------------
	.section	.nv.constant0._ZN7cutlass13device_kernelIN5flash11enable_sm90INS1_16FlashAttnFwdSm90INS1_25CollectiveMainloopFwdSm90ILi2EN4cute5tupleIJNS5_1CILi1EEES8_S8_EEENS6_IJNS7_ILi192EEENS7_ILi128EEENS7_ILi64EEEEEELi64ENS_10bfloat16_tEfNS_4arch4Sm90ELb1ELb0ELb0ELb1ELb1ELb0ELb0ELb1ELb1ELb1ELb0ELb0EEENS1_21CollectiveEpilogueFwdINS6_IJSA_SC_SB_EEES9_SE_SG_Li384ELb1ELb1ELb0ELb0EEENS1_36VarlenDynamicPersistentTileSchedulerILi192ELi128ELi384ELi128ELb0ELb1ELb1ELb1ELb1ELb1EEEEEEEEEvNT_6ParamsE,"a",@progbits
	.sectionflags	@""
	.align	4
.nv.constant0._ZN7cutlass13device_kernelIN5flash11enable_sm90INS1_16FlashAttnFwdSm90INS1_25CollectiveMainloopFwdSm90ILi2EN4cute5tupleIJNS5_1CILi1EEES8_S8_EEENS6_IJNS7_ILi192EEENS7_ILi128EEENS7_ILi64EEEEEELi64ENS_10bfloat16_tEfNS_4arch4Sm90ELb1ELb0ELb0ELb1ELb1ELb0ELb0ELb1ELb1ELb1ELb0ELb0EEENS1_21CollectiveEpilogueFwdINS6_IJSA_SC_SB_EEES9_SE_SG_Li384ELb1ELb1ELb0ELb0EEENS1_36VarlenDynamicPersistentTileSchedulerILi192ELi128ELi384ELi128ELb0ELb1ELb1ELb1ELb1ELb1EEEEEEEEEvNT_6ParamsE:
	.zero		3328


//--------------------- .nv.constant0._ZN7cutlass13device_kernelIN5flash11enable_sm90INS1_16FlashAttnFwdSm90INS1_25CollectiveMainloopFwdSm90ILi2EN4cute5tupleIJNS5_1CILi1EEES8_S8_EEENS6_IJNS7_ILi192EEENS7_ILi128EEENS7_ILi64EEEEEELi64ENS_10bfloat16_tEfNS_4arch4Sm90ELb1ELb0ELb0ELb1ELb1ELb1ELb0ELb1ELb1ELb1ELb0ELb0EEENS1_21CollectiveEpilogueFwdINS6_IJSA_SC_SB_EEES9_SE_SG_Li384ELb1ELb1ELb0ELb0EEENS1_36VarlenDynamicPersistentTileSchedulerILi192ELi128ELi384ELi128ELb0ELb1ELb1ELb1ELb1ELb1EEEEEEEEEvNT_6ParamsE --------------------------
	.section	.nv.constant0._ZN7cutlass13device_kernelIN5flash11enable_sm90INS1_16FlashAttnFwdSm90INS1_25CollectiveMainloopFwdSm90ILi2EN4cute5tupleIJNS5_1CILi1EEES8_S8_EEENS6_IJNS7_ILi192EEENS7_ILi128EEENS7_ILi64EEEEEELi64ENS_10bfloat16_tEfNS_4arch4Sm90ELb1ELb0ELb0ELb1ELb1ELb1ELb0ELb1ELb1ELb1ELb0ELb0EEENS1_21CollectiveEpilogueFwdINS6_IJSA_SC_SB_EEES9_SE_SG_Li384ELb1ELb1ELb0ELb0EEENS1_36VarlenDynamicPersistentTileSchedulerILi192ELi128ELi384ELi128ELb0ELb1ELb1ELb1ELb1ELb1EEEEEEEEEvNT_6ParamsE,"a",@progbits
	.sectionflags	@""
	.align	4
.nv.constant0._ZN7cutlass13device_kernelIN5flash11enable_sm90INS1_16FlashAttnFwdSm90INS1_25CollectiveMainloopFwdSm90ILi2EN4cute5tupleIJNS5_1CILi1EEES8_S8_EEENS6_IJNS7_ILi192EEENS7_ILi128EEENS7_ILi64EEEEEELi64ENS_10bfloat16_tEfNS_4arch4Sm90ELb1ELb0ELb0ELb1ELb1ELb1ELb0ELb1ELb1ELb1ELb0ELb0EEENS1_21CollectiveEpilogueFwdINS6_IJSA_SC_SB_EEES9_SE_SG_Li384ELb1ELb1ELb0ELb0EEENS1_36VarlenDynamicPersistentTileSchedulerILi192ELi128ELi384ELi128ELb0ELb1ELb1ELb1ELb1ELb1EEEEEEEEEvNT_6ParamsE:
	.zero		3328


//--------------------- SYMBOLS --------------------------

	.type		.nv.reservedSmem.offset0,@object
	.size		.nv.reservedSmem.offset0,0x4
	.type		__assertfail,@function
